	.target	sm_80

	.elftype	@"ET_EXEC"


//--------------------- .note.nv.tkinfo           --------------------------
	.section	.note.nv.tkinfo,"",@"SHT_NOTE"
	.sectionflags	@"SHF_NOTE_NV_TKINFO"
	.tkinfo
        /*0018*/ 	.word	0x00000002
        /*0030*/ 	.string	""
        /*0030*/ 	.string	"ptxas"
        /*0030*/ 	.string	"Cuda compilation tools, release 13.0, V13.0.88"
        /*0030*/ 	.string	"Build cuda_13.0.r13.0/compiler.36424714_0"
        /*0030*/ 	.string	"-v  -suppress-debug-info  -lineinfo  -arch sm_80 "



//--------------------- .note.nv.cuinfo           --------------------------
	.section	.note.nv.cuinfo,"",@"SHT_NOTE"
	.sectionflags	@"SHF_NOTE_NV_CUINFO"
        /*0018*/ 	.short	0x0002
        /*001a*/ 	.short	0x0050
        /*001c*/ 	.short	0x0082
	.zero		2


//--------------------- .nv.info                  --------------------------
	.section	.nv.info,"",@"SHT_CUDA_INFO"
	.align	4


	//----- nvinfo : EIATTR_REGCOUNT
	.align		4
        /*0000*/ 	.byte	0x04, 0x2f
        /*0002*/ 	.short	(.L_1 - .L_0)
	.align		4
.L_0:
        /*0004*/ 	.word	index@(matmul_kernel)
        /*0008*/ 	.word	0x00000020


	//----- nvinfo : EIATTR_FRAME_SIZE
	.align		4
.L_1:
        /*000c*/ 	.byte	0x04, 0x11
        /*000e*/ 	.short	(.L_3 - .L_2)
	.align		4
.L_2:
        /*0010*/ 	.word	index@(matmul_kernel)
        /*0014*/ 	.word	0x00003ea0


	//----- nvinfo : EIATTR_MIN_STACK_SIZE
	.align		4
.L_3:
        /*0018*/ 	.byte	0x04, 0x12
        /*001a*/ 	.short	(.L_5 - .L_4)
	.align		4
.L_4:
        /*001c*/ 	.word	index@(matmul_kernel)
        /*0020*/ 	.word	0x00003ea0
.L_5:


//--------------------- .nv.info.matmul_kernel    --------------------------
	.section	.nv.info.matmul_kernel,"",@"SHT_CUDA_INFO"
	.sectionflags	@""
	.align	4


	//----- nvinfo : EIATTR_CUDA_API_VERSION
	.align		4
        /*0000*/ 	.byte	0x04, 0x37
        /*0002*/ 	.short	(.L_7 - .L_6)
.L_6:
        /*0004*/ 	.word	0x00000082


	//----- nvinfo : EIATTR_SW2861232_WAR
	.align		4
.L_7:
        /*0008*/ 	.byte	0x01, 0x35
	.zero		2


	//----- nvinfo : EIATTR_PARAM_CBANK
	.align		4
        /*000c*/ 	.byte	0x04, 0x0a
        /*000e*/ 	.short	(.L_9 - .L_8)
	.align		4
.L_8:
        /*0010*/ 	.word	index@(.nv.constant0.matmul_kernel)
        /*0014*/ 	.short	0x0160
        /*0016*/ 	.short	0x0050


	//----- nvinfo : EIATTR_CBANK_PARAM_SIZE
	.align		4
.L_9:
        /*0018*/ 	.byte	0x03, 0x19
        /*001a*/ 	.short	0x0050


	//----- nvinfo : EIATTR_KPARAM_INFO
	.align		4
        /*001c*/ 	.byte	0x04, 0x17
        /*001e*/ 	.short	(.L_11 - .L_10)
.L_10:
        /*0020*/ 	.word	0x00000000
        /*0024*/ 	.short	0x000d
        /*0026*/ 	.short	0x0048
        /*0028*/ 	.byte	0x00, 0xf4, 0x21, 0x00


	//----- nvinfo : EIATTR_KPARAM_INFO
	.align		4
.L_11:
        /*002c*/ 	.byte	0x04, 0x17
        /*002e*/ 	.short	(.L_13 - .L_12)
.L_12:
        /*0030*/ 	.word	0x00000000
        /*0034*/ 	.short	0x000c
        /*0036*/ 	.short	0x0040
        /*0038*/ 	.byte	0x00, 0xf4, 0x21, 0x00


	//----- nvinfo : EIATTR_KPARAM_INFO
	.align		4
.L_13:
        /*003c*/ 	.byte	0x04, 0x17
        /*003e*/ 	.short	(.L_15 - .L_14)
.L_14:
        /*0040*/ 	.word	0x00000000
        /*0044*/ 	.short	0x000b
        /*0046*/ 	.short	0x0038
        /*0048*/ 	.byte	0x00, 0xf0, 0x11, 0x00


	//----- nvinfo : EIATTR_KPARAM_INFO
	.align		4
.L_15:
        /*004c*/ 	.byte	0x04, 0x17
        /*004e*/ 	.short	(.L_17 - .L_16)
.L_16:
        /*0050*/ 	.word	0x00000000
        /*0054*/ 	.short	0x000a
        /*0056*/ 	.short	0x0034
        /*0058*/ 	.byte	0x00, 0xf0, 0x11, 0x00


	//----- nvinfo : EIATTR_KPARAM_INFO
	.align		4
.L_17:
        /*005c*/ 	.byte	0x04, 0x17
        /*005e*/ 	.short	(.L_19 - .L_18)
.L_18:
        /*0060*/ 	.word	0x00000000
        /*0064*/ 	.short	0x0009
        /*0066*/ 	.short	0x0030
        /*0068*/ 	.byte	0x00, 0xf0, 0x11, 0x00


	//----- nvinfo : EIATTR_KPARAM_INFO
	.align		4
.L_19:
        /*006c*/ 	.byte	0x04, 0x17
        /*006e*/ 	.short	(.L_21 - .L_20)
.L_20:
        /*0070*/ 	.word	0x00000000
        /*0074*/ 	.short	0x0008
        /*0076*/ 	.short	0x002c
        /*0078*/ 	.byte	0x00, 0xf0, 0x11, 0x00


	//----- nvinfo : EIATTR_KPARAM_INFO
	.align		4
.L_21:
        /*007c*/ 	.byte	0x04, 0x17
        /*007e*/ 	.short	(.L_23 - .L_22)
.L_22:
        /*0080*/ 	.word	0x00000000
        /*0084*/ 	.short	0x0007
        /*0086*/ 	.short	0x0028
        /*0088*/ 	.byte	0x00, 0xf0, 0x11, 0x00


	//----- nvinfo : EIATTR_KPARAM_INFO
	.align		4
.L_23:
        /*008c*/ 	.byte	0x04, 0x17
        /*008e*/ 	.short	(.L_25 - .L_24)
.L_24:
        /*0090*/ 	.word	0x00000000
        /*0094*/ 	.short	0x0006
        /*0096*/ 	.short	0x0024
        /*0098*/ 	.byte	0x00, 0xf0, 0x11, 0x00


	//----- nvinfo : EIATTR_KPARAM_INFO
	.align		4
.L_25:
        /*009c*/ 	.byte	0x04, 0x17
        /*009e*/ 	.short	(.L_27 - .L_26)
.L_26:
        /*00a0*/ 	.word	0x00000000
        /*00a4*/ 	.short	0x0005
        /*00a6*/ 	.short	0x0020
        /*00a8*/ 	.byte	0x00, 0xf0, 0x11, 0x00


	//----- nvinfo : EIATTR_KPARAM_INFO
	.align		4
.L_27:
        /*00ac*/ 	.byte	0x04, 0x17
        /*00ae*/ 	.short	(.L_29 - .L_28)
.L_28:
        /*00b0*/ 	.word	0x00000000
        /*00b4*/ 	.short	0x0004
        /*00b6*/ 	.short	0x001c
        /*00b8*/ 	.byte	0x00, 0xf0, 0x11, 0x00


	//----- nvinfo : EIATTR_KPARAM_INFO
	.align		4
.L_29:
        /*00bc*/ 	.byte	0x04, 0x17
        /*00be*/ 	.short	(.L_31 - .L_30)
.L_30:
        /*00c0*/ 	.word	0x00000000
        /*00c4*/ 	.short	0x0003
        /*00c6*/ 	.short	0x0018
        /*00c8*/ 	.byte	0x00, 0xf0, 0x11, 0x00


	//----- nvinfo : EIATTR_KPARAM_INFO
	.align		4
.L_31:
        /*00cc*/ 	.byte	0x04, 0x17
        /*00ce*/ 	.short	(.L_33 - .L_32)
.L_32:
        /*00d0*/ 	.word	0x00000000
        /*00d4*/ 	.short	0x0002
        /*00d6*/ 	.short	0x0010
        /*00d8*/ 	.byte	0x00, 0xf4, 0x21, 0x00


	//----- nvinfo : EIATTR_KPARAM_INFO
	.align		4
.L_33:
        /*00dc*/ 	.byte	0x04, 0x17
        /*00de*/ 	.short	(.L_35 - .L_34)
.L_34:
        /*00e0*/ 	.word	0x00000000
        /*00e4*/ 	.short	0x0001
        /*00e6*/ 	.short	0x0008
        /*00e8*/ 	.byte	0x00, 0xf4, 0x21, 0x00


	//----- nvinfo : EIATTR_KPARAM_INFO
	.align		4
.L_35:
        /*00ec*/ 	.byte	0x04, 0x17
        /*00ee*/ 	.short	(.L_37 - .L_36)
.L_36:
        /*00f0*/ 	.word	0x00000000
        /*00f4*/ 	.short	0x0000
        /*00f6*/ 	.short	0x0000
        /*00f8*/ 	.byte	0x00, 0xf4, 0x21, 0x00


	//----- nvinfo : EIATTR_MAXREG_COUNT
	.align		4
.L_37:
        /*00fc*/ 	.byte	0x03, 0x1b
        /*00fe*/ 	.short	0x00ff


	//----- nvinfo : EIATTR_NUM_BARRIERS
	.align		4
        /*0100*/ 	.byte	0x02, 0x4c
        /*0102*/ 	.byte	0x01
	.zero		1


	//----- nvinfo : EIATTR_ANNOTATIONS
	.align		4
        /*0104*/ 	.byte	0x04, 0x55
        /*0106*/ 	.short	(.L_39 - .L_38)


	//   ....[0]....
.L_38:
        /*0108*/ 	.word	0x00000001
        /*010c*/ 	.byte	0xe0, 0x04, 0x00, 0x00, 0x01, 0x00, 0x00, 0x00, 0x30, 0x05, 0x00, 0x00, 0x01, 0x00, 0x00, 0x00
        /* <DEDUP_REMOVED lines=3296> */
        /*cf1c*/ 	.byte	0x50, 0x46, 0x03, 0x00


	//----- nvinfo : EIATTR_MERCURY_ISA_VERSION
	.align		4
.L_39:
        /*cf20*/ 	.byte	0x03, 0x5f
        /*cf22*/ 	.short	0x0000


	//----- nvinfo : EIATTR_EXIT_INSTR_OFFSETS
	.align		4
        /*cf24*/ 	.byte	0x04, 0x1c
        /*cf26*/ 	.short	(.L_41 - .L_40)


	//   ....[0]....
.L_40:
        /*cf28*/ 	.word	0x00065f60


	//   ....[1]....
        /*cf2c*/ 	.word	0x00065f90


	//----- nvinfo : EIATTR_REQNTID
	.align		4
.L_41:
        /*cf30*/ 	.byte	0x04, 0x10
        /*cf32*/ 	.short	(.L_43 - .L_42)
.L_42:
        /*cf34*/ 	.word	0x00000080
        /*cf38*/ 	.word	0x00000001
        /*cf3c*/ 	.word	0x00000001
.L_43:


//--------------------- .nv.callgraph             --------------------------
	.section	.nv.callgraph,"",@"SHT_CUDA_CALLGRAPH"
	.align	4
	.sectionentsize	8
	.align		4
        /*0000*/ 	.word	0x00000000
	.align		4
        /*0004*/ 	.word	0xffffffff
	.align		4
        /*0008*/ 	.word	0x00000000
	.align		4
        /*000c*/ 	.word	0xfffffffe
	.align		4
        /*0010*/ 	.word	0x00000000
	.align		4
        /*0014*/ 	.word	0xfffffffd
	.align		4
        /*0018*/ 	.word	0x00000000
	.align		4
        /*001c*/ 	.word	0xfffffffc


//--------------------- .nv.rel.action            --------------------------
	.section	.nv.rel.action,"",@"SHT_CUDA_RELOCINFO"
	.align	8
	.sectionentsize	8
        /*0000*/ 	.byte	0x73, 0x00, 0x00, 0x00, 0x00, 0x00, 0x00, 0x00, 0x00, 0x00, 0x00, 0x11, 0x25, 0x00, 0x05, 0x36


//--------------------- .nv.constant0.matmul_kernel --------------------------
	.section	.nv.constant0.matmul_kernel,"a",@progbits
	.sectionflags	@""
	.align	4
.nv.constant0.matmul_kernel:
	.zero		432


//--------------------- .text.matmul_kernel       --------------------------
	.section	.text.matmul_kernel,"ax",@progbits
	.sectioninfo	@"SHI_REGISTERS=32"
	.align	128
        .global         matmul_kernel
        .type           matmul_kernel,@function
        .size           matmul_kernel,(.L_x_5 - matmul_kernel)
        .other          matmul_kernel,@"STO_CUDA_ENTRY STV_DEFAULT"
matmul_kernel:
.text.matmul_kernel:
[----:B------:R-:W-:-:S04]  /*0000*/  IMAD.MOV.U32 R1, RZ, RZ, c[0x0][0x28] ;  /* 0x00000a00ff017624 */ /* 0x000fc800078e00ff */
[----:B------:R-:W-:Y:S01]  /*0010*/  IMAD.MOV.U32 R0, RZ, RZ, c[0x0][0x17c] ;  /* 0x00005f00ff007624 */ /* 0x000fe200078e00ff */
[----:B------:R-:W-:Y:S01]  /*0020*/  IADD3 R1, R1, -0x3ea0, RZ ;  /* 0xffffc16001017810 */ /* 0x000fe20007ffe0ff */
[----:B------:R-:W0:Y:S01]  /*0030*/  S2R R12, SR_TID.X ;  /* 0x00000000000c7919 */ /* 0x000e220000002100 */
[----:B------:R-:W-:Y:S02]  /*0040*/  ULDC.64 UR6, c[0x0][0x118] ;  /* 0x0000460000067ab9 */ /* 0x000fe40000000a00 */
[----:B------:R-:W-:-:S04]  /*0050*/  IADD3 R0, R0, 0xff, RZ ;  /* 0x000000ff00007810 */ /* 0x000fc80007ffe0ff */
[----:B------:R-:W-:-:S04]  /*0060*/  SHF.R.S32.HI R3, RZ, 0x1f, R0 ;  /* 0x0000001fff037819 */ /* 0x000fc80000011400 */
[----:B------:R-:W-:-:S04]  /*0070*/  LEA.HI R3, R3, R0, RZ, 0x8 ;  /* 0x0000000003037211 */ /* 0x000fc800078f40ff */
[----:B------:R-:W-:Y:S02]  /*0080*/  SHF.R.S32.HI R0, RZ, 0x8, R3 ;  /* 0x00000008ff007819 */ /* 0x000fe40000011403 */
[----:B------:R-:W1:Y:S03]  /*0090*/  S2R R3, SR_CTAID.X ;  /* 0x0000000000037919 */ /* 0x000e660000002500 */
[----:B------:R-:W-:Y:S01]  /*00a0*/  IMAD.SHL.U32 R0, R0, 0x8, RZ ;  /* 0x0000000800007824 */ /* 0x000fe200078e00ff */
[----:B0-----:R-:W-:-:S04]  /*00b0*/  LOP3.LUT R15, R12, 0x7f, RZ, 0xc0, !PT ;  /* 0x0000007f0c0f7812 */ /* 0x001fc800078ec0ff */
[-C--:B------:R-:W-:Y:S02]  /*00c0*/  IABS R7, R0.reuse ;  /* 0x0000000000077213 */ /* 0x080fe40000000000 */
[----:B------:R-:W-:Y:S02]  /*00d0*/  IABS R10, R0 ;  /* 0x00000000000a7213 */ /* 0x000fe40000000000 */
[----:B------:R-:W0:Y:S01]  /*00e0*/  I2F.RP R2, R7 ;  /* 0x0000000700027306 */ /* 0x000e220000209400 */
[----:B-1----:R-:W-:-:S07]  /*00f0*/  IABS R8, R3 ;  /* 0x0000000300087213 */ /* 0x002fce0000000000 */
[----:B0-----:R-:W0:Y:S02]  /*0100*/  MUFU.RCP R2, R2 ;  /* 0x0000000200027308 */ /* 0x001e240000001000 */
[----:B0-----:R-:W-:Y:S01]  /*0110*/  IADD3 R4, R2, 0xffffffe, RZ ;  /* 0x0ffffffe02047810 */ /* 0x001fe20007ffe0ff */
[----:B------:R-:W-:-:S05]  /*0120*/  IMAD.MOV R2, RZ, RZ, -R10 ;  /* 0x000000ffff027224 */ /* 0x000fca00078e0a0a */
[----:B------:R0:W1:Y:S02]  /*0130*/  F2I.FTZ.U32.TRUNC.NTZ R5, R4 ;  /* 0x0000000400057305 */ /* 0x000064000021f000 */
[----:B0-----:R-:W-:Y:S02]  /*0140*/  IMAD.MOV.U32 R4, RZ, RZ, RZ ;  /* 0x000000ffff047224 */ /* 0x001fe400078e00ff */
[----:B-1----:R-:W-:-:S04]  /*0150*/  IMAD.MOV R6, RZ, RZ, -R5 ;  /* 0x000000ffff067224 */ /* 0x002fc800078e0a05 */
[----:B------:R-:W-:Y:S02]  /*0160*/  IMAD R9, R6, R7, RZ ;  /* 0x0000000706097224 */ /* 0x000fe400078e02ff */
[----:B------:R-:W-:Y:S02]  /*0170*/  IMAD.MOV.U32 R6, RZ, RZ, R8 ;  /* 0x000000ffff067224 */ /* 0x000fe400078e0008 */
[----:B------:R-:W-:-:S06]  /*0180*/  IMAD.HI.U32 R5, R5, R9, R4 ;  /* 0x0000000905057227 */ /* 0x000fcc00078e0004 */
[----:B------:R-:W-:-:S04]  /*0190*/  IMAD.HI.U32 R5, R5, R6, RZ ;  /* 0x0000000605057227 */ /* 0x000fc800078e00ff */
[----:B------:R-:W-:-:S05]  /*01a0*/  IMAD R2, R5, R2, R6 ;  /* 0x0000000205027224 */ /* 0x000fca00078e0206 */
[----:B------:R-:W-:-:S13]  /*01b0*/  ISETP.GT.U32.AND P1, PT, R7, R2, PT ;  /* 0x000000020700720c */ /* 0x000fda0003f24070 */
[----:B------:R-:W-:Y:S01]  /*01c0*/  @!P1 IMAD.IADD R2, R2, 0x1, -R7 ;  /* 0x0000000102029824 */ /* 0x000fe200078e0a07 */
[----:B------:R-:W-:Y:S02]  /*01d0*/  @!P1 IADD3 R5, R5, 0x1, RZ ;  /* 0x0000000105059810 */ /* 0x000fe40007ffe0ff */
[----:B------:R-:W-:Y:S02]  /*01e0*/  ISETP.NE.AND P1, PT, R0, RZ, PT ;  /* 0x000000ff0000720c */ /* 0x000fe40003f25270 */
[----:B------:R-:W-:Y:S02]  /*01f0*/  ISETP.GE.U32.AND P0, PT, R2, R7, PT ;  /* 0x000000070200720c */ /* 0x000fe40003f06070 */
[----:B------:R-:W-:-:S04]  /*0200*/  LOP3.LUT R2, R3, R0, RZ, 0x3c, !PT ;  /* 0x0000000003027212 */ /* 0x000fc800078e3cff */
[----:B------:R-:W-:Y:S01]  /*0210*/  ISETP.GE.AND P2, PT, R2, RZ, PT ;  /* 0x000000ff0200720c */ /* 0x000fe20003f46270 */
[----:B------:R-:W-:-:S05]  /*0220*/  IMAD.MOV.U32 R2, RZ, RZ, c[0x0][0x178] ;  /* 0x00005e00ff027624 */ /* 0x000fca00078e00ff */
[----:B------:R-:W-:Y:S02]  /*0230*/  IADD3 R2, R2, 0x7f, RZ ;  /* 0x0000007f02027810 */ /* 0x000fe40007ffe0ff */
[----:B------:R-:W-:-:S05]  /*0240*/  @P0 IADD3 R5, R5, 0x1, RZ ;  /* 0x0000000105050810 */ /* 0x000fca0007ffe0ff */
[----:B------:R-:W-:Y:S01]  /*0250*/  IMAD.MOV.U32 R4, RZ, RZ, R5 ;  /* 0x000000ffff047224 */ /* 0x000fe200078e0005 */
[----:B------:R-:W-:-:S03]  /*0260*/  SHF.R.S32.HI R5, RZ, 0x1f, R2 ;  /* 0x0000001fff057819 */ /* 0x000fc60000011402 */
[----:B------:R-:W-:Y:S01]  /*0270*/  @!P2 IMAD.MOV R4, RZ, RZ, -R4 ;  /* 0x000000ffff04a224 */ /* 0x000fe200078e0a04 */
[----:B------:R-:W-:Y:S02]  /*0280*/  @!P1 LOP3.LUT R4, RZ, R0, RZ, 0x33, !PT ;  /* 0x00000000ff049212 */ /* 0x000fe400078e33ff */
[----:B------:R-:W-:-:S03]  /*0290*/  LEA.HI R5, R5, R2, RZ, 0x7 ;  /* 0x0000000205057211 */ /* 0x000fc600078f38ff */
[----:B------:R-:W-:Y:S02]  /*02a0*/  IMAD.SHL.U32 R2, R4, 0x8, RZ ;  /* 0x0000000804027824 */ /* 0x000fe400078e00ff */
[----:B------:R-:W-:-:S03]  /*02b0*/  IMAD.MOV R4, RZ, RZ, -R4 ;  /* 0x000000ffff047224 */ /* 0x000fc600078e0a04 */
[----:B------:R-:W-:Y:S01]  /*02c0*/  LEA.HI.SX32 R5, R5, -R2, 0x19 ;  /* 0x8000000205057211 */ /* 0x000fe200078fcaff */
[----:B------:R-:W-:Y:S02]  /*02d0*/  IMAD R13, R0, R4, R3 ;  /* 0x00000004000d7224 */ /* 0x000fe400078e0203 */
[----:B------:R-:W-:Y:S01]  /*02e0*/  IMAD.MOV.U32 R4, RZ, RZ, RZ ;  /* 0x000000ffff047224 */ /* 0x000fe200078e00ff */
[----:B------:R-:W-:Y:S02]  /*02f0*/  IMNMX R6, R5, 0x8, PT ;  /* 0x0000000805067817 */ /* 0x000fe40003800200 */
[----:B------:R-:W-:Y:S02]  /*0300*/  IABS R11, R13 ;  /* 0x0000000d000b7213 */ /* 0x000fe40000000000 */
[----:B------:R-:W-:-:S04]  /*0310*/  IABS R9, R6 ;  /* 0x0000000600097213 */ /* 0x000fc80000000000 */
[----:B------:R-:W0:Y:S08]  /*0320*/  I2F.RP R7, R9 ;  /* 0x0000000900077306 */ /* 0x000e300000209400 */
[----:B0-----:R-:W0:Y:S02]  /*0330*/  MUFU.RCP R7, R7 ;  /* 0x0000000700077308 */ /* 0x001e240000001000 */
[----:B0-----:R-:W-:-:S06]  /*0340*/  IADD3 R5, R7, 0xffffffe, RZ ;  /* 0x0ffffffe07057810 */ /* 0x001fcc0007ffe0ff */
[----:B------:R-:W0:Y:S02]  /*0350*/  F2I.FTZ.U32.TRUNC.NTZ R5, R5 ;  /* 0x0000000500057305 */ /* 0x000e24000021f000 */
[----:B0-----:R-:W-:-:S04]  /*0360*/  IMAD.MOV R8, RZ, RZ, -R5 ;  /* 0x000000ffff087224 */ /* 0x001fc800078e0a05 */
[----:B------:R-:W-:-:S04]  /*0370*/  IMAD.MOV.U32 R0, RZ, RZ, R8 ;  /* 0x000000ffff007224 */ /* 0x000fc800078e0008 */
[----:B------:R-:W-:Y:S01]  /*0380*/  IMAD R3, R0, R9, RZ ;  /* 0x0000000900037224 */ /* 0x000fe200078e02ff */
[----:B------:R-:W-:-:S03]  /*0390*/  IABS R0, R6 ;  /* 0x0000000600007213 */ /* 0x000fc60000000000 */
[----:B------:R-:W-:-:S04]  /*03a0*/  IMAD.HI.U32 R4, R5, R3, R4 ;  /* 0x0000000305047227 */ /* 0x000fc800078e0004 */
[----:B------:R-:W-:Y:S02]  /*03b0*/  IMAD.MOV R0, RZ, RZ, -R0 ;  /* 0x000000ffff007224 */ /* 0x000fe400078e0a00 */
        /* <DEDUP_REMOVED lines=9> */
[----:B------:R-:W-:-:S05]  /*0450*/  IMAD.MOV.U32 R0, RZ, RZ, 0x7f ;  /* 0x0000007fff007424 */ /* 0x000fca00078e00ff */
[----:B------:R-:W-:Y:S02]  /*0460*/  IADD3 R16, R0, c[0x0][0x180], RZ ;  /* 0x0000600000107a10 */ /* 0x000fe40007ffe0ff */
[----:B------:R-:W-:Y:S02]  /*0470*/  @P0 IADD3 R4, R4, 0x1, RZ ;  /* 0x0000000104040810 */ /* 0x000fe40007ffe0ff */
[----:B------:R-:W-:-:S03]  /*0480*/  ISETP.GT.AND P0, PT, R16, 0x7f, PT ;  /* 0x0000007f1000780c */ /* 0x000fc60003f04270 */
[----:B------:R-:W-:Y:S01]  /*0490*/  @!P2 IMAD.MOV R4, RZ, RZ, -R4 ;  /* 0x000000ffff04a224 */ /* 0x000fe200078e0a04 */
[----:B------:R-:W-:-:S05]  /*04a0*/  @!P1 LOP3.LUT R4, RZ, R6, RZ, 0x33, !PT ;  /* 0x00000006ff049212 */ /* 0x000fca00078e33ff */
[----:B------:R-:W-:Y:S02]  /*04b0*/  IMAD.MOV R3, RZ, RZ, -R4 ;  /* 0x000000ffff037224 */ /* 0x000fe400078e0a04 */
[----:B------:R-:W-:Y:S02]  /*04c0*/  IMAD.SHL.U32 R14, R4, 0x100, RZ ;  /* 0x00000100040e7824 */ /* 0x000fe400078e00ff */
[----:B------:R-:W-:-:S03]  /*04d0*/  IMAD R3, R6, R3, R13 ;  /* 0x0000000306037224 */ /* 0x000fc600078e020d */
[----:B------:R-:W-:Y:S01]  /*04e0*/  STL [R1+0x770], R14 ;  /* 0x0007700e01007387 */ /* 0x000fe20000100800 */
[----:B------:R-:W-:Y:S01]  /*04f0*/  IMAD.IADD R0, R2, 0x1, R3 ;  /* 0x0000000102007824 */ /* 0x000fe200078e0203 */
[C---:B------:R-:W-:Y:S02]  /*0500*/  IADD3 R2, R14.reuse, 0x1, RZ ;  /* 0x000000010e027810 */ /* 0x040fe40007ffe0ff */
[C---:B------:R-:W-:Y:S02]  /*0510*/  IADD3 R3, R14.reuse, 0x2, RZ ;  /* 0x000000020e037810 */ /* 0x040fe40007ffe0ff */
[C---:B------:R-:W-:Y:S01]  /*0520*/  IADD3 R4, R14.reuse, 0x3, RZ ;  /* 0x000000030e047810 */ /* 0x040fe20007ffe0ff */
[----:B------:R0:W-:Y:S01]  /*0530*/  STL [R1+0x13bc], R2 ;  /* 0x0013bc0201007387 */ /* 0x0001e20000100800 */
[C---:B------:R-:W-:Y:S02]  /*0540*/  IADD3 R29, R14.reuse, 0xf0, RZ ;  /* 0x000000f00e1d7810 */ /* 0x040fe40007ffe0ff */
[C---:B------:R-:W-:Y:S01]  /*0550*/  IADD3 R5, R14.reuse, 0xf6, RZ ;  /* 0x000000f60e057810 */ /* 0x040fe20007ffe0ff */
[----:B------:R1:W-:Y:S01]  /*0560*/  STL [R1+0x13b8], R3 ;  /* 0x0013b80301007387 */ /* 0x0003e20000100800 */
[----:B------:R-:W-:-:S03]  /*0570*/  IADD3 R28, R14, 0xfa, RZ ;  /* 0x000000fa0e1c7810 */ /* 0x000fc60007ffe0ff */
[----:B------:R2:W-:Y:S01]  /*0580*/  STL [R1+0x13b4], R4 ;  /* 0x0013b40401007387 */ /* 0x0005e20000100800 */
[C---:B0-----:R-:W-:Y:S02]  /*0590*/  IADD3 R2, R14.reuse, 0x4, RZ ;  /* 0x000000040e027810 */ /* 0x041fe40007ffe0ff */
[----:B-1----:R-:W-:-:S03]  /*05a0*/  IADD3 R3, R14, 0x5, RZ ;  /* 0x000000050e037810 */ /* 0x002fc60007ffe0ff */
[----:B------:R0:W-:Y:S01]  /*05b0*/  STL [R1+0x13b0], R2 ;  /* 0x0013b00201007387 */ /* 0x0001e20000100800 */
[----:B--2---:R-:W-:-:S03]  /*05c0*/  IADD3 R4, R14, 0x6, RZ ;  /* 0x000000060e047810 */ /* 0x004fc60007ffe0ff */
[----:B------:R1:W-:Y:S04]  /*05d0*/  STL [R1+0x13c0], R3 ;  /* 0x0013c00301007387 */ /* 0x0003e80000100800 */
        /* <DEDUP_REMOVED lines=457> */
[----:B0-----:R-:W-:Y:S01]  /*2270*/  IADD3 R2, R14, 0xeb, RZ ;  /* 0x000000eb0e027810 */ /* 0x001fe20007ffe0ff */
[----:B-1----:R-:W-:Y:S01]  /*2280*/  IMAD R3, R0, 0x80, R15 ;  /* 0x0000008000037824 */ /* 0x002fe200078e020f */
[----:B------:R-:W-:-:S03]  /*2290*/  IADD3 R0, R14, 0xec, RZ ;  /* 0x000000ec0e007810 */ /* 0x000fc60007ffe0ff */
[----:B------:R0:W-:Y:S01]  /*22a0*/  STL [R1+0x1758], R2 ;  /* 0x0017580201007387 */ /* 0x0001e20000100800 */
[----:B--2---:R-:W-:-:S03]  /*22b0*/  IADD3 R4, R14, 0xf3, RZ ;  /* 0x000000f30e047810 */ /* 0x004fc60007ffe0ff */
[----:B------:R1:W-:Y:S04]  /*22c0*/  STL [R1+0x13a8], R3 ;  /* 0x0013a80301007387 */ /* 0x0003e80000100800 */
[----:B------:R2:W-:Y:S01]  /*22d0*/  STL [R1+0x175c], R0 ;  /* 0x00175c0001007387 */ /* 0x0005e20000100800 */
[C---:B0-----:R-:W-:Y:S02]  /*22e0*/  IADD3 R2, R14.reuse, 0xed, RZ ;  /* 0x000000ed0e027810 */ /* 0x041fe40007ffe0ff */
[C---:B-1----:R-:W-:Y:S02]  /*22f0*/  IADD3 R3, R14.reuse, 0xee, RZ ;  /* 0x000000ee0e037810 */ /* 0x042fe40007ffe0ff */
[----:B--2---:R-:W-:-:S03]  /*2300*/  IADD3 R0, R14, 0xef, RZ ;  /* 0x000000ef0e007810 */ /* 0x004fc60007ffe0ff */
[----:B------:R0:W-:Y:S04]  /*2310*/  STL [R1+0x1764], R3 ;  /* 0x0017640301007387 */ /* 0x0001e80000100800 */
[----:B------:R-:W-:Y:S04]  /*2320*/  STL [R1+0x1760], R2 ;  /* 0x0017600201007387 */ /* 0x000fe80000100800 */
[----:B------:R1:W-:Y:S01]  /*2330*/  STL [R1+0x1768], R0 ;  /* 0x0017680001007387 */ /* 0x0003e20000100800 */
[----:B0-----:R-:W-:-:S03]  /*2340*/  IADD3 R3, R14, 0xf1, RZ ;  /* 0x000000f10e037810 */ /* 0x001fc60007ffe0ff */
[----:B------:R-:W-:Y:S04]  /*2350*/  STL [R1+0x176c], R29 ;  /* 0x00176c1d01007387 */ /* 0x000fe80000100800 */
[----:B------:R0:W-:Y:S01]  /*2360*/  STL [R1+0x1774], R3 ;  /* 0x0017740301007387 */ /* 0x0001e20000100800 */
[----:B-1----:R-:W-:-:S05]  /*2370*/  IADD3 R0, R14, 0xf2, RZ ;  /* 0x000000f20e007810 */ /* 0x002fca0007ffe0ff */
[----:B------:R1:W-:Y:S01]  /*2380*/  STL [R1+0x1778], R0 ;  /* 0x0017780001007387 */ /* 0x0003e20000100800 */
[----:B0-----:R-:W-:-:S03]  /*2390*/  IADD3 R3, R14, 0xf5, RZ ;  /* 0x000000f50e037810 */ /* 0x001fc60007ffe0ff */
[----:B------:R0:W-:Y:S01]  /*23a0*/  STL [R1+0x1780], R4 ;  /* 0x0017800401007387 */ /* 0x0001e20000100800 */
[C---:B-1----:R-:W-:Y:S02]  /*23b0*/  IADD3 R0, R14.reuse, 0xf4, RZ ;  /* 0x000000f40e007810 */ /* 0x042fe40007ffe0ff */
[----:B0-----:R-:W-:-:S03]  /*23c0*/  IADD3 R4, R14, 0xf8, RZ ;  /* 0x000000f80e047810 */ /* 0x001fc60007ffe0ff */
[----:B------:R0:W-:Y:S04]  /*23d0*/  STL [R1+0x1784], R0 ;  /* 0x0017840001007387 */ /* 0x0001e80000100800 */
[----:B------:R1:W-:Y:S04]  /*23e0*/  STL [R1+0x1790], R5 ;  /* 0x0017900501007387 */ /* 0x0003e80000100800 */
[----:B------:R-:W-:Y:S01]  /*23f0*/  STL [R1+0x178c], R3 ;  /* 0x00178c0301007387 */ /* 0x000fe20000100800 */
[C---:B0-----:R-:W-:Y:S02]  /*2400*/  IADD3 R0, R14.reuse, 0xf7, RZ ;  /* 0x000000f70e007810 */ /* 0x041fe40007ffe0ff */
[----:B-1----:R-:W-:-:S03]  /*2410*/  IADD3 R5, R14, 0xfb, RZ ;  /* 0x000000fb0e057810 */ /* 0x002fc60007ffe0ff */
[----:B------:R0:W-:Y:S04]  /*2420*/  STL [R1+0x1798], R0 ;  /* 0x0017980001007387 */ /* 0x0001e80000100800 */
[----:B------:R1:W-:Y:S01]  /*2430*/  STL [R1+0x179c], R4 ;  /* 0x00179c0401007387 */ /* 0x0003e20000100800 */
[C---:B0-----:R-:W-:Y:S02]  /*2440*/  IADD3 R0, R14.reuse, 0xf9, RZ ;  /* 0x000000f90e007810 */ /* 0x041fe40007ffe0ff */
[----:B-1----:R-:W-:-:S03]  /*2450*/  IADD3 R4, R14, 0xfc, RZ ;  /* 0x000000fc0e047810 */ /* 0x002fc60007ffe0ff */
[----:B------:R0:W-:Y:S04]  /*2460*/  STL [R1+0x17a4], R0 ;  /* 0x0017a40001007387 */ /* 0x0001e80000100800 */
[----:B------:R-:W-:Y:S04]  /*2470*/  STL [R1+0x17a0], R5 ;  /* 0x0017a00501007387 */ /* 0x000fe80000100800 */
[----:B------:R-:W-:Y:S01]  /*2480*/  STL [R1+0x17a8], R28 ;  /* 0x0017a81c01007387 */ /* 0x000fe20000100800 */
[----:B0-----:R-:W-:-:S03]  /*2490*/  IADD3 R0, R14, 0xfd, RZ ;  /* 0x000000fd0e007810 */ /* 0x001fc60007ffe0ff */
[----:B------:R0:W-:Y:S04]  /*24a0*/  STL [R1+0x1794], R4 ;  /* 0x0017940401007387 */ /* 0x0001e80000100800 */
[----:B------:R1:W-:Y:S01]  /*24b0*/  STL [R1+0x1788], R0 ;  /* 0x0017880001007387 */ /* 0x0003e20000100800 */
[C---:B0-----:R-:W-:Y:S02]  /*24c0*/  IADD3 R4, R14.reuse, 0xfe, RZ ;  /* 0x000000fe0e047810 */ /* 0x041fe40007ffe0ff */
[----:B-1----:R-:W-:-:S03]  /*24d0*/  IADD3 R0, R14, 0xff, RZ ;  /* 0x000000ff0e007810 */ /* 0x002fc60007ffe0ff */
[----:B------:R0:W-:Y:S04]  /*24e0*/  STL [R1+0x177c], R4 ;  /* 0x00177c0401007387 */ /* 0x0001e80000100800 */
[----:B------:R0:W-:Y:S01]  /*24f0*/  STL [R1+0x1770], R0 ;  /* 0x0017700001007387 */ /* 0x0001e20000100800 */
[----:B------:R-:W-:Y:S05]  /*2500*/  @P0 BRA `(.L_x_0) ;  /* 0x0000078000000947 */ /* 0x000fea0003800000 */
[----:B------:R1:W-:Y:S01]  /*2510*/  STL [R1], RZ ;  /* 0x000000ff01007387 */ /* 0x0003e20000100800 */
[----:B0-----:R-:W-:Y:S01]  /*2520*/  IMAD.SHL.U32 R0, R12, 0x40, RZ ;  /* 0x000000400c007824 */ /* 0x001fe200078e00ff */
[----:B------:R-:W-:Y:S01]  /*2530*/  CS2R R24, SRZ ;  /* 0x0000000000187805 */ /* 0x000fe2000001ff00 */
[----:B------:R-:W-:Y:S01]  /*2540*/  CS2R R26, SRZ ;  /* 0x00000000001a7805 */ /* 0x000fe2000001ff00 */
[----:B------:R1:W-:Y:S01]  /*2550*/  STL [R1+0x4], RZ ;  /* 0x000004ff01007387 */ /* 0x0003e20000100800 */
[----:B------:R-:W-:Y:S01]  /*2560*/  CS2R R20, SRZ ;  /* 0x0000000000147805 */ /* 0x000fe2000001ff00 */
[----:B------:R-:W-:Y:S01]  /*2570*/  LOP3.LUT R0, R0, 0x1800, RZ, 0xc0, !PT ;  /* 0x0000180000007812 */ /* 0x000fe200078ec0ff */
[----:B------:R-:W-:Y:S01]  /*2580*/  CS2R R22, SRZ ;  /* 0x0000000000167805 */ /* 0x000fe2000001ff00 */
[----:B------:R1:W-:Y:S01]  /*2590*/  STL [R1+0x8], RZ ;  /* 0x000008ff01007387 */ /* 0x0003e20000100800 */
[----:B------:R-:W-:Y:S01]  /*25a0*/  CS2R R16, SRZ ;  /* 0x0000000000107805 */ /* 0x000fe2000001ff00 */
[----:B------:R-:W-:Y:S01]  /*25b0*/  CS2R R18, SRZ ;  /* 0x0000000000127805 */ /* 0x000fe2000001ff00 */
[----:B------:R-:W-:Y:S01]  /*25c0*/  CS2R R12, SRZ ;  /* 0x00000000000c7805 */ /* 0x000fe2000001ff00 */
[----:B------:R1:W-:Y:S01]  /*25d0*/  STL [R1+0xc], RZ ;  /* 0x00000cff01007387 */ /* 0x0003e20000100800 */
[----:B------:R-:W-:Y:S01]  /*25e0*/  CS2R R14, SRZ ;  /* 0x00000000000e7805 */ /* 0x000fe2000001ff00 */
[----:B------:R-:W-:Y:S01]  /*25f0*/  CS2R R8, SRZ ;  /* 0x0000000000087805 */ /* 0x000fe2000001ff00 */
[----:B------:R-:W-:Y:S01]  /*2600*/  CS2R R10, SRZ ;  /* 0x00000000000a7805 */ /* 0x000fe2000001ff00 */
[----:B------:R1:W-:Y:S01]  /*2610*/  STL [R1+0x10], RZ ;  /* 0x000010ff01007387 */ /* 0x0003e20000100800 */
[----:B------:R-:W-:Y:S01]  /*2620*/  CS2R R4, SRZ ;  /* 0x0000000000047805 */ /* 0x000fe2000001ff00 */
[----:B------:R-:W-:-:S02]  /*2630*/  CS2R R6, SRZ ;  /* 0x0000000000067805 */ /* 0x000fc4000001ff00 */
[----:B------:R1:W-:Y:S04]  /*2640*/  STL [R1+0x14], RZ ;  /* 0x000014ff01007387 */ /* 0x0003e80000100800 */
        /* <DEDUP_REMOVED lines=73> */
[----:B------:R1:W-:Y:S04]  /*2ae0*/  STL [R1+0x13ac], R0 ;  /* 0x0013ac0001007387 */ /* 0x0003e80000100800 */
        /* <DEDUP_REMOVED lines=24> */
[----:B------:R1:W-:Y:S01]  /*2c70*/  STL [R1+0x1dc], RZ ;  /* 0x0001dcff01007387 */ /* 0x0003e20000100800 */
[----:B------:R-:W-:Y:S05]  /*2c80*/  BRA `(.L_x_1) ;  /* 0x0005abf000007947 */ /* 0x000fea0003800000 */
.L_x_0:
[----:B0-----:R-:W2:Y:S04]  /*2c90*/  LDL R0, [R1+0x1788] ;  /* 0x0017880001007983 */ /* 0x001ea80000100800 */
[----:B------:R-:W3:Y:S04]  /*2ca0*/  LDL R13, [R1+0x17a0] ;  /* 0x0017a000010d7983 */ /* 0x000ee80000100800 */
[----:B------:R-:W4:Y:S04]  /*2cb0*/  LDL R8, [R1+0x1798] ;  /* 0x0017980001087983 */ /* 0x000f280000100800 */
[----:B------:R-:W5:Y:S04]  /*2cc0*/  LDL R9, [R1+0x1778] ;  /* 0x0017780001097983 */ /* 0x000f680000100800 */
[----:B------:R-:W4:Y:S04]  /*2cd0*/  LDL R6, [R1+0x1764] ;  /* 0x0017640001067983 */ /* 0x000f280000100800 */
[----:B------:R-:W4:Y:S04]  /*2ce0*/  LDL R14, [R1+0x1790] ;  /* 0x00179000010e7983 */ /* 0x000f280000100800 */
[----:B------:R-:W4:Y:S04]  /*2cf0*/  LDL R5, [R1+0x1780] ;  /* 0x0017800001057983 */ /* 0x000f280000100800 */
[----:B------:R-:W5:Y:S04]  /*2d00*/  LDL R26, [R1+0x13a8] ;  /* 0x0013a800011a7983 */ /* 0x000f680000100800 */
[----:B------:R-:W5:Y:S04]  /*2d10*/  LDL R21, [R1+0x1794] ;  /* 0x0017940001157983 */ /* 0x000f680000100800 */
[----:B------:R-:W5:Y:S04]  /*2d20*/  LDL R15, [R1+0x17a4] ;  /* 0x0017a400010f7983 */ /* 0x000f680000100800 */
[----:B------:R-:W5:Y:S04]  /*2d30*/  LDL R7, [R1+0x1768] ;  /* 0x0017680001077983 */ /* 0x000f680000100800 */
[----:B------:R-:W5:Y:S04]  /*2d40*/  LDL R25, [R1+0x177c] ;  /* 0x00177c0001197983 */ /* 0x000f680000100800 */
[----:B------:R-:W5:Y:S04]  /*2d50*/  LDL R22, [R1+0x179c] ;  /* 0x00179c0001167983 */ /* 0x000f680000100800 */
[----:B------:R-:W5:Y:S04]  /*2d60*/  LDL R18, [R1+0x1784] ;  /* 0x0017840001127983 */ /* 0x000f680000100800 */
[----:B------:R-:W5:Y:S04]  /*2d70*/  LDL R10, [R1+0x1774] ;  /* 0x00177400010a7983 */ /* 0x000f680000100800 */
[----:B------:R-:W5:Y:S01]  /*2d80*/  LDL R11, [R1+0x175c] ;  /* 0x00175c00010b7983 */ /* 0x000f620000100800 */
[----:B--2---:R-:W-:Y:S01]  /*2d90*/  IMAD.MOV.U32 R20, RZ, RZ, R0 ;  /* 0x000000ffff147224 */ /* 0x004fe200078e0000 */
[----:B------:R-:W-:Y:S01]  /*2da0*/  IABS R0, c[0x0][0x178] ;  /* 0x00005e0000007a13 */ /* 0x000fe20000000000 */
[----:B---3--:R-:W-:-:S04]  /*2db0*/  IMAD.MOV.U32 R27, RZ, RZ, R13 ;  /* 0x000000ffff1b7224 */ /* 0x008fc800078e000d */
[----:B------:R-:W-:Y:S02]  /*2dc0*/  IMAD.MOV.U32 R24, RZ, RZ, R0 ;  /* 0x000000ffff187224 */ /* 0x000fe400078e0000 */
[----:B------:R-:W-:Y:S02]  /*2dd0*/  IMAD.MOV.U32 R13, RZ, RZ, R2 ;  /* 0x000000ffff0d7224 */ /* 0x000fe400078e0002 */
[----:B------:R-:W0:Y:S08]  /*2de0*/  I2F.RP R2, R24 ;  /* 0x0000001800027306 */ /* 0x000e300000209400 */
[----:B0-----:R-:W0:Y:S01]  /*2df0*/  MUFU.RCP R2, R2 ;  /* 0x0000000200027308 */ /* 0x001e220000001000 */
[----:B----4-:R-:W-:-:S02]  /*2e00*/  IMAD.MOV.U32 R23, RZ, RZ, R8 ;  /* 0x000000ffff177224 */ /* 0x010fc400078e0008 */
[----:B------:R-:W-:Y:S01]  /*2e10*/  IMAD.MOV.U32 R8, RZ, RZ, R3 ;  /* 0x000000ffff087224 */ /* 0x000fe200078e0003 */
[----:B0-----:R-:W-:-:S04]  /*2e20*/  IADD3 R2, R2, 0xffffffe, RZ ;  /* 0x0ffffffe02027810 */ /* 0x001fc80007ffe0ff */
[----:B------:R0:W1:Y:S01]  /*2e30*/  F2I.FTZ.U32.TRUNC.NTZ R3, R2 ;  /* 0x0000000200037305 */ /* 0x000062000021f000 */
[----:B-----5:R-:W-:Y:S02]  /*2e40*/  IMAD.MOV.U32 R12, RZ, RZ, R9 ;  /* 0x000000ffff0c7224 */ /* 0x020fe400078e0009 */
[----:B------:R-:W-:Y:S02]  /*2e50*/  IMAD.MOV.U32 R9, RZ, RZ, R6 ;  /* 0x000000ffff097224 */ /* 0x000fe400078e0006 */
[----:B0-----:R-:W-:Y:S02]  /*2e60*/  IMAD.MOV.U32 R2, RZ, RZ, RZ ;  /* 0x000000ffff027224 */ /* 0x001fe400078e00ff */
[----:B-1----:R-:W-:-:S04]  /*2e70*/  IMAD.MOV R6, RZ, RZ, -R3 ;  /* 0x000000ffff067224 */ /* 0x002fc800078e0a03 */
[----:B------:R-:W-:-:S04]  /*2e80*/  IMAD R6, R6, R24, RZ ;  /* 0x0000001806067224 */ /* 0x000fc800078e02ff */
[----:B------:R-:W-:Y:S02]  /*2e90*/  IMAD.HI.U32 R6, R3, R6, R2 ;  /* 0x0000000603067227 */ /* 0x000fe400078e0002 */
[----:B------:R-:W2:Y:S02]  /*2ea0*/  LDL R3, [R1+0x1770] ;  /* 0x0017700001037983 */ /* 0x000ea40000100800 */
[----:B------:R-:W-:Y:S02]  /*2eb0*/  IMAD.MOV.U32 R16, RZ, RZ, R14 ;  /* 0x000000ffff107224 */ /* 0x000fe400078e000e */
[----:B------:R-:W-:Y:S01]  /*2ec0*/  IMAD.MOV.U32 R14, RZ, RZ, R29 ;  /* 0x000000ffff0e7224 */ /* 0x000fe200078e001d */
[----:B------:R-:W-:-:S04]  /*2ed0*/  IABS R29, c[0x0][0x17c] ;  /* 0x00005f00001d7a13 */ /* 0x000fc80000000000 */
[----:B------:R-:W0:Y:S08]  /*2ee0*/  I2F.RP R0, R29 ;  /* 0x0000001d00007306 */ /* 0x000e300000209400 */
[----:B0-----:R-:W0:Y:S01]  /*2ef0*/  MUFU.RCP R0, R0 ;  /* 0x0000000000007308 */ /* 0x001e220000001000 */
[----:B------:R-:W-:Y:S01]  /*2f00*/  IMAD.MOV.U32 R19, RZ, RZ, R5 ;  /* 0x000000ffff137224 */ /* 0x000fe200078e0005 */
[----:B0-----:R-:W-:-:S06]  /*2f10*/  IADD3 R0, R0, 0xffffffe, RZ ;  /* 0x0ffffffe00007810 */ /* 0x001fcc0007ffe0ff */
[----:B------:R0:W1:Y:S02]  /*2f20*/  F2I.FTZ.U32.TRUNC.NTZ R5, R0 ;  /* 0x0000000000057305 */ /* 0x000064000021f000 */
[----:B0-----:R-:W-:Y:S01]  /*2f30*/  IABS R0, R26 ;  /* 0x0000001a00007213 */ /* 0x001fe20000000000 */
[----:B------:R-:W-:Y:S02]  /*2f40*/  IMAD.MOV.U32 R26, RZ, RZ, R21 ;  /* 0x000000ffff1a7224 */ /* 0x000fe400078e0015 */
[----:B------:R-:W-:Y:S02]  /*2f50*/  IMAD.MOV.U32 R21, RZ, RZ, R15 ;  /* 0x000000ffff157224 */ /* 0x000fe400078e000f */
[----:B------:R-:W-:Y:S02]  /*2f60*/  IMAD.MOV.U32 R15, RZ, RZ, R7 ;  /* 0x000000ffff0f7224 */ /* 0x000fe400078e0007 */
[----:B------:R-:W0:Y:S01]  /*2f70*/  S2R R7, SR_TID.X ;  /* 0x0000000000077919 */ /* 0x000e220000002100 */
[----:B------:R-:W-:-:S02]  /*2f80*/  IMAD.MOV.U32 R17, RZ, RZ, R28 ;  /* 0x000000ffff117224 */ /* 0x000fc400078e001c */
[----:B-1----:R-:W-:Y:S02]  /*2f90*/  IMAD.MOV R28, RZ, RZ, -R5 ;  /* 0x000000ffff1c7224 */ /* 0x002fe400078e0a05 */
[----:B------:R-:W-:Y:S02]  /*2fa0*/  IMAD.MOV.U32 R4, RZ, RZ, RZ ;  /* 0x000000ffff047224 */ /* 0x000fe400078e00ff */
[----:B------:R-:W-:-:S04]  /*2fb0*/  IMAD R28, R28, R29, RZ ;  /* 0x0000001d1c1c7224 */ /* 0x000fc800078e02ff */
[----:B------:R-:W-:-:S04]  /*2fc0*/  IMAD.HI.U32 R28, R5, R28, R4 ;  /* 0x0000001c051c7227 */ /* 0x000fc800078e0004 */
[----:B------:R-:W-:Y:S02]  /*2fd0*/  IMAD.MOV.U32 R4, RZ, RZ, R0 ;  /* 0x000000ffff047224 */ /* 0x000fe400078e0000 */
[----:B------:R-:W-:Y:S01]  /*2fe0*/  IMAD.MOV.U32 R0, RZ, RZ, R25 ;  /* 0x000000ffff007224 */ /* 0x000fe200078e0019 */
[C---:B0-----:R-:W-:Y:S01]  /*2ff0*/  LOP3.LUT R2, R7.reuse, 0x7, RZ, 0xc0, !PT ;  /* 0x0000000707027812 */ /* 0x041fe200078ec0ff */
[----:B------:R-:W-:Y:S02]  /*3000*/  IMAD.SHL.U32 R7, R7, 0x2, RZ ;  /* 0x0000000207077824 */ /* 0x000fe400078e00ff */
[----:B------:R-:W-:-:S04]  /*3010*/  IMAD.HI.U32 R6, R6, R4, RZ ;  /* 0x0000000406067227 */ /* 0x000fc800078e00ff */
[C---:B------:R-:W-:Y:S02]  /*3020*/  IMAD.SHL.U32 R25, R2.reuse, 0x100, RZ ;  /* 0x0000010002197824 */ /* 0x040fe400078e00ff */
[----:B------:R-:W-:Y:S01]  /*3030*/  IMAD.SHL.U32 R5, R2, 0x10, RZ ;  /* 0x0000001002057824 */ /* 0x000fe200078e00ff */
[----:B------:R-:W-:Y:S01]  /*3040*/  IABS R2, R0 ;  /* 0x0000000000027213 */ /* 0x000fe20000000000 */
[----:B------:R-:W-:Y:S02]  /*3050*/  IMAD.MOV R6, RZ, RZ, -R6 ;  /* 0x000000ffff067224 */ /* 0x000fe400078e0a06 */
[----:B------:R-:W-:Y:S01]  /*3060*/  IMAD.IADD R0, R25, 0x1, R5 ;  /* 0x0000000119007824 */ /* 0x000fe200078e0205 */
[----:B------:R-:W-:Y:S02]  /*3070*/  LOP3.LUT R25, R5, 0x30, R7, 0x78, !PT ;  /* 0x0000003005197812 */ /* 0x000fe400078e7807 */
[----:B------:R-:W-:Y:S01]  /*3080*/  IABS R5, R20 ;  /* 0x0000001400057213 */ /* 0x000fe20000000000 */
[----:B------:R-:W-:Y:S01]  /*3090*/  IMAD.MOV.U32 R20, RZ, RZ, R17 ;  /* 0x000000ffff147224 */ /* 0x000fe200078e0011 */
[----:B------:R-:W-:Y:S01]  /*30a0*/  LOP3.LUT R0, R0, 0x10, R7, 0x78, !PT ;  /* 0x0000001000007812 */ /* 0x000fe200078e7807 */
[----:B------:R-:W-:-:S02]  /*30b0*/  IMAD.MOV.U32 R17, RZ, RZ, R8 ;  /* 0x000000ffff117224 */ /* 0x000fc400078e0008 */
[----:B------:R-:W-:Y:S02]  /*30c0*/  IMAD R4, R24, R6, R4 ;  /* 0x0000000618047224 */ /* 0x000fe400078e0204 */
[C---:B------:R-:W-:Y:S01]  /*30d0*/  IMAD.HI.U32 R7, R28.reuse, R2, RZ ;  /* 0x000000021c077227 */ /* 0x040fe200078e00ff */
[----:B------:R-:W-:Y:S03]  /*30e0*/  STL [R1+0x394], R25 ;  /* 0x0003941901007387 */ /* 0x000fe60000100800 */
[----:B------:R-:W-:Y:S01]  /*30f0*/  IMAD.HI.U32 R6, R28, R5, RZ ;  /* 0x000000051c067227 */ /* 0x000fe200078e00ff */
[----:B------:R0:W-:Y:S03]  /*3100*/  STL [R1+0x398], R0 ;  /* 0x0003980001007387 */ /* 0x0001e60000100800 */
[----:B------:R-:W-:-:S02]  /*3110*/  IMAD.MOV R7, RZ, RZ, -R7 ;  /* 0x000000ffff077224 */ /* 0x000fc400078e0a07 */
[----:B------:R-:W-:Y:S01]  /*3120*/  IMAD.MOV R6, RZ, RZ, -R6 ;  /* 0x000000ffff067224 */ /* 0x000fe200078e0a06 */
[----:B------:R1:W-:Y:S01]  /*3130*/  STL [R1+0x438], R4 ;  /* 0x0004380401007387 */ /* 0x0003e20000100800 */
[C---:B------:R-:W-:Y:S01]  /*3140*/  IMAD R7, R29.reuse, R7, R2 ;  /* 0x000000071d077224 */ /* 0x040fe200078e0202 */
[----:B0-----:R-:W-:Y:S01]  /*3150*/  IABS R0, R26 ;  /* 0x0000001a00007213 */ /* 0x001fe20000000000 */
[----:B------:R-:W-:Y:S01]  /*3160*/  IMAD R5, R29, R6, R5 ;  /* 0x000000061d057224 */ /* 0x000fe200078e0205 */
[----:B-1----:R-:W-:Y:S02]  /*3170*/  IABS R4, R27 ;  /* 0x0000001b00047213 */ /* 0x002fe40000000000 */
[----:B------:R-:W-:-:S03]  /*3180*/  IABS R2, R20 ;  /* 0x0000001400027213 */ /* 0x000fc60000000000 */
[----:B------:R-:W-:-:S04]  /*3190*/  IMAD.HI.U32 R6, R28, R4, RZ ;  /* 0x000000041c067227 */ /* 0x000fc800078e00ff */
[----:B------:R-:W-:-:S04]  /*31a0*/  IMAD.MOV R6, RZ, RZ, -R6 ;  /* 0x000000ffff067224 */ /* 0x000fc800078e0a06 */
[----:B------:R-:W-:Y:S01]  /*31b0*/  IMAD R4, R29, R6, R4 ;  /* 0x000000061d047224 */ /* 0x000fe200078e0204 */
[----:B--2---:R-:W-:-:S05]  /*31c0*/  IABS R3, R3 ;  /* 0x0000000300037213 */ /* 0x004fca0000000000 */
[----:B------:R-:W-:-:S04]  /*31d0*/  IMAD.HI.U32 R8, R28, R3, RZ ;  /* 0x000000031c087227 */ /* 0x000fc800078e00ff */
[----:B------:R-:W-:-:S04]  /*31e0*/  IMAD.MOV R8, RZ, RZ, -R8 ;  /* 0x000000ffff087224 */ /* 0x000fc800078e0a08 */
[----:B------:R-:W-:Y:S02]  /*31f0*/  IMAD R8, R29, R8, R3 ;  /* 0x000000081d087224 */ /* 0x000fe400078e0203 */
[----:B------:R-:W-:-:S03]  /*3200*/  IMAD.HI.U32 R3, R28, R0, RZ ;  /* 0x000000001c037227 */ /* 0x000fc600078e00ff */
[----:B------:R0:W-:Y:S01]  /*3210*/  STL [R1+0x60], R8 ;  /* 0x0000600801007387 */ /* 0x0001e20000100800 */
[----:B------:R-:W-:-:S03]  /*3220*/  IMAD.MOV R3, RZ, RZ, -R3 ;  /* 0x000000ffff037224 */ /* 0x000fc600078e0a03 */
[----:B------:R-:W-:Y:S04]  /*3230*/  STL [R1+0x5c], R7 ;  /* 0x00005c0701007387 */ /* 0x000fe80000100800 */
[----:B------:R1:W-:Y:S01]  /*3240*/  STL [R1+0x58], R5 ;  /* 0x0000580501007387 */ /* 0x0003e20000100800 */
[----:B------:R-:W-:Y:S01]  /*3250*/  IMAD R0, R29, R3, R0 ;  /* 0x000000031d007224 */ /* 0x000fe200078e0200 */
[----:B------:R-:W-:Y:S01]  /*3260*/  IABS R3, R22 ;  /* 0x0000001600037213 */ /* 0x000fe20000000000 */
[----:B0-----:R-:W-:Y:S01]  /*3270*/  IMAD.HI.U32 R8, R28, R2, RZ ;  /* 0x000000021c087227 */ /* 0x001fe200078e00ff */
[----:B-1----:R-:W-:-:S03]  /*3280*/  IABS R5, R21 ;  /* 0x0000001500057213 */ /* 0x002fc60000000000 */
[----:B------:R-:W-:Y:S02]  /*3290*/  IMAD.MOV R8, RZ, RZ, -R8 ;  /* 0x000000ffff087224 */ /* 0x000fe400078e0a08 */
[C---:B------:R-:W-:Y:S01]  /*32a0*/  IMAD.HI.U32 R7, R28.reuse, R5, RZ ;  /* 0x000000051c077227 */ /* 0x040fe200078e00ff */
[----:B------:R0:W-:Y:S03]  /*32b0*/  STL [R1+0x54], R0 ;  /* 0x0000540001007387 */ /* 0x0001e60000100800 */
[----:B------:R-:W-:Y:S01]  /*32c0*/  IMAD.HI.U32 R6, R28, R3, RZ ;  /* 0x000000031c067227 */ /* 0x000fe200078e00ff */
[----:B------:R1:W-:Y:S03]  /*32d0*/  STL [R1+0x50], R4 ;  /* 0x0000500401007387 */ /* 0x0003e60000100800 */
[----:B------:R-:W-:-:S02]  /*32e0*/  IMAD.MOV R7, RZ, RZ, -R7 ;  /* 0x000000ffff077224 */ /* 0x000fc400078e0a07 */
[C---:B------:R-:W-:Y:S01]  /*32f0*/  IMAD R8, R29.reuse, R8, R2 ;  /* 0x000000081d087224 */ /* 0x040fe200078e0202 */
[----:B0-----:R-:W-:Y:S01]  /*3300*/  IABS R0, R23 ;  /* 0x0000001700007213 */ /* 0x001fe20000000000 */
[----:B------:R-:W-:Y:S02]  /*3310*/  IMAD.MOV R6, RZ, RZ, -R6 ;  /* 0x000000ffff067224 */ /* 0x000fe400078e0a06 */
[C---:B------:R-:W-:Y:S01]  /*3320*/  IMAD R7, R29.reuse, R7, R5 ;  /* 0x000000071d077224 */ /* 0x040fe200078e0205 */
[----:B-1----:R-:W-:Y:S02]  /*3330*/  IABS R4, R16 ;  /* 0x0000001000047213 */ /* 0x002fe40000000000 */
[----:B------:R-:W-:Y:S01]  /*3340*/  IABS R5, R17 ;  /* 0x0000001100057213 */ /* 0x000fe20000000000 */
[----:B------:R-:W-:Y:S01]  /*3350*/  IMAD.HI.U32 R2, R28, R0, RZ ;  /* 0x000000001c027227 */ /* 0x000fe200078e00ff */
[----:B------:R0:W-:Y:S03]  /*3360*/  STL [R1+0x4c], R8 ;  /* 0x00004c0801007387 */ /* 0x0001e60000100800 */
[----:B------:R-:W-:-:S02]  /*3370*/  IMAD R3, R29, R6, R3 ;  /* 0x000000061d037224 */ /* 0x000fc400078e0203 */
[----:B------:R-:W-:-:S04]  /*3380*/  IMAD.HI.U32 R6, R28, R4, RZ ;  /* 0x000000041c067227 */ /* 0x000fc800078e00ff */
[----:B0-----:R-:W-:-:S04]  /*3390*/  IMAD.HI.U32 R8, R28, R5, RZ ;  /* 0x000000051c087227 */ /* 0x001fc800078e00ff */
[----:B------:R-:W-:Y:S02]  /*33a0*/  IMAD.MOV R2, RZ, RZ, -R2 ;  /* 0x000000ffff027224 */ /* 0x000fe400078e0a02 */
[----:B------:R-:W-:Y:S02]  /*33b0*/  IMAD.MOV R6, RZ, RZ, -R6 ;  /* 0x000000ffff067224 */ /* 0x000fe400078e0a06 */
[----:B------:R-:W-:Y:S02]  /*33c0*/  IMAD.MOV R8, RZ, RZ, -R8 ;  /* 0x000000ffff087224 */ /* 0x000fe400078e0a08 */
[C---:B------:R-:W-:Y:S02]  /*33d0*/  IMAD R0, R29.reuse, R2, R0 ;  /* 0x000000021d007224 */ /* 0x040fe400078e0200 */
[C---:B------:R-:W-:Y:S01]  /*33e0*/  IMAD R4, R29.reuse, R6, R4 ;  /* 0x000000061d047224 */ /* 0x040fe200078e0204 */
[----:B------:R-:W-:Y:S01]  /*33f0*/  STL [R1+0x48], R7 ;  /* 0x0000480701007387 */ /* 0x000fe20000100800 */
[----:B------:R-:W-:-:S03]  /*3400*/  IMAD R8, R29, R8, R5 ;  /* 0x000000081d087224 */ /* 0x000fc600078e0205 */
[----:B------:R0:W-:Y:S01]  /*3410*/  STL [R1+0x44], R3 ;  /* 0x0000440301007387 */ /* 0x0001e20000100800 */
[----:B------:R-:W-:-:S03]  /*3420*/  IABS R2, R19 ;  /* 0x0000001300027213 */ /* 0x000fc60000000000 */
[----:B------:R-:W-:Y:S04]  /*3430*/  STL [R1+0x40], R0 ;  /* 0x0000400001007387 */ /* 0x000fe80000100800 */
[----:B------:R1:W-:Y:S01]  /*3440*/  STL [R1+0x3c], R4 ;  /* 0x00003c0401007387 */ /* 0x0003e20000100800 */
[----:B0-----:R-:W-:-:S03]  /*3450*/  IABS R3, R18 ;  /* 0x0000001200037213 */ /* 0x001fc60000000000 */
[----:B------:R-:W-:Y:S01]  /*3460*/  STL [R1+0x38], R8 ;  /* 0x0000380801007387 */ /* 0x000fe20000100800 */
[----:B-1----:R-:W-:-:S03]  /*3470*/  IABS R4, R10 ;  /* 0x0000000a00047213 */ /* 0x002fc60000000000 */
[----:B------:R-:W2:Y:S01]  /*3480*/  LDL R10, [R1+0x1758] ;  /* 0x00175800010a7983 */ /* 0x000ea20000100800 */
[----:B------:R-:W-:Y:S01]  /*3490*/  IMAD.HI.U32 R7, R28, R3, RZ ;  /* 0x000000031c077227 */ /* 0x000fe200078e00ff */
[----:B------:R-:W-:-:S03]  /*34a0*/  IABS R0, R12 ;  /* 0x0000000c00007213 */ /* 0x000fc60000000000 */
[----:B------:R-:W-:-:S04]  /*34b0*/  IMAD.HI.U32 R6, R28, R2, RZ ;  /* 0x000000021c067227 */ /* 0x000fc800078e00ff */
[----:B------:R-:W-:Y:S02]  /*34c0*/  IMAD.MOV R7, RZ, RZ, -R7 ;  /* 0x000000ffff077224 */ /* 0x000fe400078e0a07 */
[----:B------:R-:W-:-:S04]  /*34d0*/  IMAD.HI.U32 R5, R28, R0, RZ ;  /* 0x000000001c057227 */ /* 0x000fc800078e00ff */
[----:B------:R-:W-:Y:S02]  /*34e0*/  IMAD.MOV R6, RZ, RZ, -R6 ;  /* 0x000000ffff067224 */ /* 0x000fe400078e0a06 */
[C---:B------:R-:W-:Y:S02]  /*34f0*/  IMAD R7, R29.reuse, R7, R3 ;  /* 0x000000071d077224 */ /* 0x040fe400078e0203 */
[----:B------:R-:W-:Y:S02]  /*3500*/  IMAD.MOV R5, RZ, RZ, -R5 ;  /* 0x000000ffff057224 */ /* 0x000fe400078e0a05 */
[C---:B------:R-:W-:Y:S01]  /*3510*/  IMAD R2, R29.reuse, R6, R2 ;  /* 0x000000061d027224 */ /* 0x040fe200078e0202 */
[----:B------:R-:W-:Y:S01]  /*3520*/  IABS R3, R14 ;  /* 0x0000000e00037213 */ /* 0x000fe20000000000 */
[----:B------:R-:W-:Y:S01]  /*3530*/  STL [R1+0x34], R7 ;  /* 0x0000340701007387 */ /* 0x000fe20000100800 */
[----:B------:R-:W-:-:S03]  /*3540*/  IMAD R0, R29, R5, R0 ;  /* 0x000000051d007224 */ /* 0x000fc600078e0200 */
[----:B------:R-:W3:Y:S04]  /*3550*/  LDL R14, [R1+0x1754] ;  /* 0x00175400010e7983 */ /* 0x000ee80000100800 */
[----:B------:R0:W-:Y:S01]  /*3560*/  STL [R1+0x30], R2 ;  /* 0x0000300201007387 */ /* 0x0001e20000100800 */
[----:B------:R-:W-:Y:S02]  /*3570*/  IABS R5, R9 ;  /* 0x0000000900057213 */ /* 0x000fe40000000000 */
[----:B0-----:R-:W-:Y:S02]  /*3580*/  IABS R2, R15 ;  /* 0x0000000f00027213 */ /* 0x001fe40000000000 */
[----:B------:R-:W4:Y:S04]  /*3590*/  LDL R15, [R1+0x1750] ;  /* 0x00175000010f7983 */ /* 0x000f280000100800 */
[----:B------:R0:W-:Y:S04]  /*35a0*/  STL [R1+0x2c], R0 ;  /* 0x00002c0001007387 */ /* 0x0001e80000100800 */
[----:B------:R-:W5:Y:S01]  /*35b0*/  LDL R9, [R1+0x174c] ;  /* 0x00174c0001097983 */ /* 0x000f620000100800 */
[----:B------:R-:W-:-:S04]  /*35c0*/  IMAD.HI.U32 R6, R28, R4, RZ ;  /* 0x000000041c067227 */ /* 0x000fc800078e00ff */
[----:B------:R-:W-:-:S04]  /*35d0*/  IMAD.HI.U32 R8, R28, R3, RZ ;  /* 0x000000031c087227 */ /* 0x000fc800078e00ff */
[----:B------:R-:W-:Y:S02]  /*35e0*/  IMAD.MOV R6, RZ, RZ, -R6 ;  /* 0x000000ffff067224 */ /* 0x000fe400078e0a06 */
[----:B------:R-:W-:Y:S02]  /*35f0*/  IMAD.MOV R8, RZ, RZ, -R8 ;  /* 0x000000ffff087224 */ /* 0x000fe400078e0a08 */
[C---:B------:R-:W-:Y:S02]  /*3600*/  IMAD R4, R29.reuse, R6, R4 ;  /* 0x000000061d047224 */ /* 0x040fe400078e0204 */
[----:B------:R-:W-:Y:S01]  /*3610*/  IMAD.HI.U32 R7, R28, R2, RZ ;  /* 0x000000021c077227 */ /* 0x000fe200078e00ff */
[----:B0-----:R-:W-:Y:S02]  /*3620*/  IABS R0, R13 ;  /* 0x0000000d00007213 */ /* 0x001fe40000000000 */
[----:B------:R-:W5:Y:S01]  /*3630*/  LDL R13, [R1+0x1748] ;  /* 0x00174800010d7983 */ /* 0x000f620000100800 */
[----:B------:R-:W-:-:S02]  /*3640*/  IMAD R8, R29, R8, R3 ;  /* 0x000000081d087224 */ /* 0x000fc400078e0203 */
[----:B------:R-:W-:Y:S01]  /*3650*/  IMAD.MOV R7, RZ, RZ, -R7 ;  /* 0x000000ffff077224 */ /* 0x000fe200078e0a07 */
[----:B------:R0:W-:Y:S04]  /*3660*/  STL [R1+0x28], R4 ;  /* 0x0000280401007387 */ /* 0x0001e80000100800 */
[----:B------:R-:W-:Y:S01]  /*3670*/  STL [R1+0x24], R8 ;  /* 0x0000240801007387 */ /* 0x000fe20000100800 */
[----:B------:R-:W-:Y:S01]  /*3680*/  IMAD R7, R29, R7, R2 ;  /* 0x000000071d077224 */ /* 0x000fe200078e0202 */
[----:B0-----:R-:W-:Y:S02]  /*3690*/  IABS R4, R11 ;  /* 0x0000000b00047213 */ /* 0x001fe40000000000 */
[----:B------:R-:W5:Y:S01]  /*36a0*/  LDL R11, [R1+0x1744] ;  /* 0x00174400010b7983 */ /* 0x000f620000100800 */
[----:B------:R-:W-:-:S03]  /*36b0*/  IMAD.HI.U32 R6, R28, R5, RZ ;  /* 0x000000051c067227 */ /* 0x000fc600078e00ff */
[----:B------:R-:W-:Y:S01]  /*36c0*/  STL [R1+0x20], R7 ;  /* 0x0000200701007387 */ /* 0x000fe20000100800 */
[----:B------:R-:W-:-:S04]  /*36d0*/  IMAD.HI.U32 R3, R28, R0, RZ ;  /* 0x000000001c037227 */ /* 0x000fc800078e00ff */
[----:B------:R-:W-:Y:S02]  /*36e0*/  IMAD.MOV R6, RZ, RZ, -R6 ;  /* 0x000000ffff067224 */ /* 0x000fe400078e0a06 */
[----:B------:R-:W-:Y:S02]  /*36f0*/  IMAD.MOV R3, RZ, RZ, -R3 ;  /* 0x000000ffff037224 */ /* 0x000fe400078e0a03 */
[C---:B------:R-:W-:Y:S02]  /*3700*/  IMAD R5, R29.reuse, R6, R5 ;  /* 0x000000061d057224 */ /* 0x040fe400078e0205 */
[----:B------:R-:W-:Y:S01]  /*3710*/  IMAD R0, R29, R3, R0 ;  /* 0x000000031d007224 */ /* 0x000fe200078e0200 */
[----:B--2---:R-:W-:Y:S02]  /*3720*/  IABS R2, R10 ;  /* 0x0000000a00027213 */ /* 0x004fe40000000000 */
[----:B------:R-:W2:Y:S04]  /*3730*/  LDL R10, [R1+0x1740] ;  /* 0x00174000010a7983 */ /* 0x000ea80000100800 */
[----:B------:R3:W-:Y:S02]  /*3740*/  STL [R1+0x1c], R5 ;  /* 0x00001c0501007387 */ /* 0x0007e40000100800 */
[----:B---3--:R-:W-:-:S02]  /*3750*/  IABS R5, R14 ;  /* 0x0000000e00057213 */ /* 0x008fc40000000000 */
[----:B------:R-:W3:Y:S04]  /*3760*/  LDL R14, [R1+0x173c] ;  /* 0x00173c00010e7983 */ /* 0x000ee80000100800 */
[----:B------:R5:W-:Y:S01]  /*3770*/  STL [R1+0x38c], R0 ;  /* 0x00038c0001007387 */ /* 0x000be20000100800 */
[----:B----4-:R-:W-:-:S03]  /*3780*/  IABS R3, R15 ;  /* 0x0000000f00037213 */ /* 0x010fc60000000000 */
[----:B------:R-:W4:Y:S01]  /*3790*/  LDL R15, [R1+0x1738] ;  /* 0x00173800010f7983 */ /* 0x000f220000100800 */
[----:B-----5:R-:W-:-:S03]  /*37a0*/  IABS R0, R9 ;  /* 0x0000000900007213 */ /* 0x020fc60000000000 */
[----:B------:R-:W5:Y:S01]  /*37b0*/  LDL R9, [R1+0x1730] ;  /* 0x0017300001097983 */ /* 0x000f620000100800 */
[----:B------:R-:W-:-:S04]  /*37c0*/  IMAD.HI.U32 R6, R28, R4, RZ ;  /* 0x000000041c067227 */ /* 0x000fc800078e00ff */
[----:B------:R-:W-:-:S04]  /*37d0*/  IMAD.HI.U32 R8, R28, R2, RZ ;  /* 0x000000021c087227 */ /* 0x000fc800078e00ff */
[----:B------:R-:W-:Y:S02]  /*37e0*/  IMAD.MOV R6, RZ, RZ, -R6 ;  /* 0x000000ffff067224 */ /* 0x000fe400078e0a06 */
[----:B------:R-:W-:-:S04]  /*37f0*/  IMAD.HI.U32 R7, R28, R5, RZ ;  /* 0x000000051c077227 */ /* 0x000fc800078e00ff */
[----:B------:R-:W-:Y:S02]  /*3800*/  IMAD.MOV R8, RZ, RZ, -R8 ;  /* 0x000000ffff087224 */ /* 0x000fe400078e0a08 */
[C---:B------:R-:W-:Y:S02]  /*3810*/  IMAD R4, R29.reuse, R6, R4 ;  /* 0x000000061d047224 */ /* 0x040fe400078e0204 */
[----:B------:R-:W-:Y:S02]  /*3820*/  IMAD.MOV R7, RZ, RZ, -R7 ;  /* 0x000000ffff077224 */ /* 0x000fe400078e0a07 */
[C---:B------:R-:W-:Y:S02]  /*3830*/  IMAD R8, R29.reuse, R8, R2 ;  /* 0x000000081d087224 */ /* 0x040fe400078e0202 */
[----:B------:R-:W-:Y:S01]  /*3840*/  IMAD.HI.U32 R6, R28, R3, RZ ;  /* 0x000000031c067227 */ /* 0x000fe200078e00ff */
[----:B------:R0:W-:Y:S03]  /*3850*/  STL [R1+0x390], R4 ;  /* 0x0003900401007387 */ /* 0x0001e60000100800 */
[----:B------:R-:W-:Y:S01]  /*3860*/  IMAD R7, R29, R7, R5 ;  /* 0x000000071d077224 */ /* 0x000fe200078e0205 */
[----:B------:R1:W-:Y:S01]  /*3870*/  STL [R1+0x374], R8 ;  /* 0x0003740801007387 */ /* 0x0003e20000100800 */
[----:B------:R-:W-:Y:S01]  /*3880*/  IMAD.MOV R6, RZ, RZ, -R6 ;  /* 0x000000ffff067224 */ /* 0x000fe200078e0a06 */
[----:B0-----:R-:W-:-:S02]  /*3890*/  IABS R4, R13 ;  /* 0x0000000d00047213 */ /* 0x001fc40000000000 */
[----:B------:R-:W5:Y:S01]  /*38a0*/  LDL R13, [R1+0x1734] ;  /* 0x00173400010d7983 */ /* 0x000f620000100800 */
[----:B------:R-:W-:Y:S01]  /*38b0*/  IABS R5, R11 ;  /* 0x0000000b00057213 */ /* 0x000fe20000000000 */
[----:B------:R-:W-:Y:S02]  /*38c0*/  IMAD R3, R29, R6, R3 ;  /* 0x000000061d037224 */ /* 0x000fe400078e0203 */
[----:B------:R-:W-:Y:S04]  /*38d0*/  STL [R1+0x380], R7 ;  /* 0x0003800701007387 */ /* 0x000fe80000100800 */
[----:B------:R-:W5:Y:S04]  /*38e0*/  LDL R11, [R1+0x1728] ;  /* 0x00172800010b7983 */ /* 0x000f680000100800 */
[----:B------:R2:W-:Y:S01]  /*38f0*/  STL [R1+0x388], R3 ;  /* 0x0003880301007387 */ /* 0x0005e20000100800 */
[----:B------:R-:W-:-:S04]  /*3900*/  IMAD.HI.U32 R2, R28, R0, RZ ;  /* 0x000000001c027227 */ /* 0x000fc800078e00ff */
[----:B------:R-:W-:Y:S02]  /*3910*/  IMAD.MOV R2, RZ, RZ, -R2 ;  /* 0x000000ffff027224 */ /* 0x000fe400078e0a02 */
[----:B------:R-:W-:-:S04]  /*3920*/  IMAD.HI.U32 R6, R28, R4, RZ ;  /* 0x000000041c067227 */ /* 0x000fc800078e00ff */
[----:B-1----:R-:W-:-:S04]  /*3930*/  IMAD.HI.U32 R8, R28, R5, RZ ;  /* 0x000000051c087227 */ /* 0x002fc800078e00ff */
[C---:B------:R-:W-:Y:S02]  /*3940*/  IMAD R0, R29.reuse, R2, R0 ;  /* 0x000000021d007224 */ /* 0x040fe400078e0200 */
[----:B------:R-:W-:Y:S02]  /*3950*/  IMAD.MOV R6, RZ, RZ, -R6 ;  /* 0x000000ffff067224 */ /* 0x000fe400078e0a06 */
[----:B------:R-:W-:Y:S02]  /*3960*/  IMAD.MOV R8, RZ, RZ, -R8 ;  /* 0x000000ffff087224 */ /* 0x000fe400078e0a08 */
[C---:B------:R-:W-:Y:S02]  /*3970*/  IMAD R4, R29.reuse, R6, R4 ;  /* 0x000000061d047224 */ /* 0x040fe400078e0204 */
[----:B------:R-:W-:Y:S01]  /*3980*/  IMAD R8, R29, R8, R5 ;  /* 0x000000081d087224 */ /* 0x000fe200078e0205 */
[----:B--2---:R-:W-:Y:S02]  /*3990*/  IABS R3, R10 ;  /* 0x0000000a00037213 */ /* 0x004fe40000000000 */
[----:B------:R-:W2:Y:S04]  /*39a0*/  LDL R10, [R1+0x172c] ;  /* 0x00172c00010a7983 */ /* 0x000ea80000100800 */
[----:B------:R4:W-:Y:S01]  /*39b0*/  STL [R1+0x384], R0 ;  /* 0x0003840001007387 */ /* 0x0009e20000100800 */
[----:B---3--:R-:W-:-:S03]  /*39c0*/  IABS R2, R14 ;  /* 0x0000000e00027213 */ /* 0x008fc60000000000 */
[----:B------:R-:W3:Y:S01]  /*39d0*/  LDL R14, [R1+0x1724] ;  /* 0x00172400010e7983 */ /* 0x000ee20000100800 */
[----:B----4-:R-:W-:-:S03]  /*39e0*/  IABS R0, R15 ;  /* 0x0000000f00007213 */ /* 0x010fc60000000000 */
[----:B------:R-:W4:Y:S04]  /*39f0*/  LDL R15, [R1+0x1720] ;  /* 0x00172000010f7983 */ /* 0x000f280000100800 */
[----:B------:R5:W-:Y:S04]  /*3a00*/  STL [R1+0x37c], R4 ;  /* 0x00037c0401007387 */ /* 0x000be80000100800 */
[----:B------:R-:W-:Y:S01]  /*3a10*/  STL [R1+0x378], R8 ;  /* 0x0003780801007387 */ /* 0x000fe20000100800 */
[----:B-----5:R-:W-:-:S03]  /*3a20*/  IABS R4, R9 ;  /* 0x0000000900047213 */ /* 0x020fc60000000000 */
[----:B------:R-:W5:Y:S01]  /*3a30*/  LDL R9, [R1+0x171c] ;  /* 0x00171c0001097983 */ /* 0x000f620000100800 */
[----:B------:R-:W-:-:S04]  /*3a40*/  IMAD.HI.U32 R7, R28, R3, RZ ;  /* 0x000000031c077227 */ /* 0x000fc800078e00ff */
[----:B------:R-:W-:-:S04]  /*3a50*/  IMAD.HI.U32 R6, R28, R2, RZ ;  /* 0x000000021c067227 */ /* 0x000fc800078e00ff */
[----:B------:R-:W-:Y:S02]  /*3a60*/  IMAD.MOV R7, RZ, RZ, -R7 ;  /* 0x000000ffff077224 */ /* 0x000fe400078e0a07 */
[----:B------:R-:W-:Y:S02]  /*3a70*/  IMAD.MOV R6, RZ, RZ, -R6 ;  /* 0x000000ffff067224 */ /* 0x000fe400078e0a06 */
[C---:B------:R-:W-:Y:S02]  /*3a80*/  IMAD R7, R29.reuse, R7, R3 ;  /* 0x000000071d077224 */ /* 0x040fe400078e0203 */
[----:B------:R-:W-:Y:S02]  /*3a90*/  IMAD R2, R29, R6, R2 ;  /* 0x000000061d027224 */ /* 0x000fe400078e0202 */
[----:B------:R-:W-:Y:S01]  /*3aa0*/  IMAD.HI.U32 R5, R28, R0, RZ ;  /* 0x000000001c057227 */ /* 0x000fe200078e00ff */
[----:B------:R-:W-:Y:S03]  /*3ab0*/  STL [R1+0x360], R7 ;  /* 0x0003600701007387 */ /* 0x000fe60000100800 */
[----:B------:R-:W-:Y:S01]  /*3ac0*/  IMAD.MOV R5, RZ, RZ, -R5 ;  /* 0x000000ffff057224 */ /* 0x000fe200078e0a05 */
[----:B------:R-:W-:-:S02]  /*3ad0*/  IABS R3, R13 ;  /* 0x0000000d00037213 */ /* 0x000fc40000000000 */
[----:B------:R-:W5:Y:S04]  /*3ae0*/  LDL R13, [R1+0x1718] ;  /* 0x00171800010d7983 */ /* 0x000f680000100800 */
[----:B------:R0:W-:Y:S01]  /*3af0*/  STL [R1+0x36c], R2 ;  /* 0x00036c0201007387 */ /* 0x0001e20000100800 */
[----:B------:R-:W-:Y:S01]  /*3b00*/  IMAD R0, R29, R5, R0 ;  /* 0x000000051d007224 */ /* 0x000fe200078e0200 */
[----:B0-----:R-:W-:Y:S02]  /*3b10*/  IABS R2, R11 ;  /* 0x0000000b00027213 */ /* 0x001fe40000000000 */
[----:B------:R-:W5:Y:S04]  /*3b20*/  LDL R11, [R1+0x1714] ;  /* 0x00171400010b7983 */ /* 0x000f680000100800 */
[----:B------:R3:W-:Y:S01]  /*3b30*/  STL [R1+0x370], R0 ;  /* 0x0003700001007387 */ /* 0x0007e20000100800 */
        /* <DEDUP_REMOVED lines=8> */
[----:B------:R-:W-:Y:S01]  /*3bc0*/  IMAD R7, R29, R7, R2 ;  /* 0x000000071d077224 */ /* 0x000fe200078e0202 */
[----:B--2---:R-:W-:Y:S02]  /*3bd0*/  IABS R5, R10 ;  /* 0x0000000a00057213 */ /* 0x004fe40000000000 */
[----:B------:R-:W2:Y:S01]  /*3be0*/  LDL R10, [R1+0x1710] ;  /* 0x00171000010a7983 */ /* 0x000ea20000100800 */
[----:B---3--:R-:W-:-:S03]  /*3bf0*/  IABS R0, R14 ;  /* 0x0000000e00007213 */ /* 0x008fc60000000000 */
[----:B------:R-:W3:Y:S04]  /*3c00*/  LDL R14, [R1+0x170c] ;  /* 0x00170c00010e7983 */ /* 0x000ee80000100800 */
[----:B------:R4:W-:Y:S04]  /*3c10*/  STL [R1+0x368], R4 ;  /* 0x0003680401007387 */ /* 0x0009e80000100800 */
[----:B------:R-:W-:Y:S01]  /*3c20*/  STL [R1+0x364], R8 ;  /* 0x0003640801007387 */ /* 0x000fe20000100800 */
[----:B----4-:R-:W-:-:S03]  /*3c30*/  IABS R4, R15 ;  /* 0x0000000f00047213 */ /* 0x010fc60000000000 */
[----:B------:R-:W4:Y:S04]  /*3c40*/  LDL R15, [R1+0x1708] ;  /* 0x00170800010f7983 */ /* 0x000f280000100800 */
        /* <DEDUP_REMOVED lines=8> */
[----:B------:R-:W-:-:S03]  /*3cd0*/  IMAD R0, R29, R3, R0 ;  /* 0x000000031d007224 */ /* 0x000fc600078e0200 */
[----:B------:R0:W-:Y:S02]  /*3ce0*/  STL [R1+0x358], R5 ;  /* 0x0003580501007387 */ /* 0x0001e40000100800 */
[----:B0-----:R-:W-:Y:S02]  /*3cf0*/  IABS R5, R13 ;  /* 0x0000000d00057213 */ /* 0x001fe40000000000 */
[----:B------:R-:W5:Y:S04]  /*3d00*/  LDL R13, [R1+0x1700] ;  /* 0x00170000010d7983 */ /* 0x000f680000100800 */
[----:B------:R2:W-:Y:S01]  /*3d10*/  STL [R1+0x35c], R0 ;  /* 0x00035c0001007387 */ /* 0x0005e20000100800 */
[----:B------:R-:W-:-:S03]  /*3d20*/  IABS R3, R11 ;  /* 0x0000000b00037213 */ /* 0x000fc60000000000 */
[----:B------:R-:W5:Y:S01]  /*3d30*/  LDL R11, [R1+0x16fc] ;  /* 0x0016fc00010b7983 */ /* 0x000f620000100800 */
[----:B------:R-:W-:-:S04]  /*3d40*/  IMAD.HI.U32 R6, R28, R4, RZ ;  /* 0x000000041c067227 */ /* 0x000fc800078e00ff */
[----:B------:R-:W-:Y:S02]  /*3d50*/  IMAD.MOV R6, RZ, RZ, -R6 ;  /* 0x000000ffff067224 */ /* 0x000fe400078e0a06 */
[----:B------:R-:W-:-:S04]  /*3d60*/  IMAD.HI.U32 R8, R28, R2, RZ ;  /* 0x000000021c087227 */ /* 0x000fc800078e00ff */
[----:B------:R-:W-:-:S04]  /*3d70*/  IMAD.HI.U32 R7, R28, R5, RZ ;  /* 0x000000051c077227 */ /* 0x000fc800078e00ff */
[----:B------:R-:W-:Y:S02]  /*3d80*/  IMAD R4, R29, R6, R4 ;  /* 0x000000061d047224 */ /* 0x000fe400078e0204 */
        /* <DEDUP_REMOVED lines=8> */
[----:B------:R-:W2:Y:S04]  /*3e10*/  LDL R10, [R1+0x16f8] ;  /* 0x0016f800010a7983 */ /* 0x000ea80000100800 */
[----:B------:R3:W-:Y:S04]  /*3e20*/  STL [R1+0x354], R4 ;  /* 0x0003540401007387 */ /* 0x0007e80000100800 */
[----:B------:R-:W-:Y:S01]  /*3e30*/  STL [R1+0x350], R8 ;  /* 0x0003500801007387 */ /* 0x000fe20000100800 */
[----:B---3--:R-:W-:-:S03]  /*3e40*/  IABS R4, R14 ;  /* 0x0000000e00047213 */ /* 0x008fc60000000000 */
[----:B------:R-:W3:Y:S04]  /*3e50*/  LDL R14, [R1+0x16f4] ;  /* 0x0016f400010e7983 */ /* 0x000ee80000100800 */
[----:B------:R-:W-:Y:S01]  /*3e60*/  STL [R1+0x338], R7 ;  /* 0x0003380701007387 */ /* 0x000fe20000100800 */
[----:B----4-:R-:W-:-:S03]  /*3e70*/  IABS R5, R15 ;  /* 0x0000000f00057213 */ /* 0x010fc60000000000 */
[----:B------:R-:W4:Y:S04]  /*3e80*/  LDL R15, [R1+0x16f0] ;  /* 0x0016f000010f7983 */ /* 0x000f280000100800 */
[----:B------:R5:W-:Y:S02]  /*3e90*/  STL [R1+0x344], R3 ;  /* 0x0003440301007387 */ /* 0x000be40000100800 */
[----:B-----5:R-:W-:Y:S02]  /*3ea0*/  IABS R3, R9 ;  /* 0x0000000900037213 */ /* 0x020fe40000000000 */
[----:B------:R-:W5:Y:S01]  /*3eb0*/  LDL R9, [R1+0x16ec] ;  /* 0x0016ec0001097983 */ /* 0x000f620000100800 */
[----:B------:R-:W-:-:S04]  /*3ec0*/  IMAD.HI.U32 R2, R28, R0, RZ ;  /* 0x000000001c027227 */ /* 0x000fc800078e00ff */
[----:B------:R-:W-:Y:S02]  /*3ed0*/  IMAD.MOV R2, RZ, RZ, -R2 ;  /* 0x000000ffff027224 */ /* 0x000fe400078e0a02 */
[----:B------:R-:W-:-:S04]  /*3ee0*/  IMAD.HI.U32 R6, R28, R4, RZ ;  /* 0x000000041c067227 */ /* 0x000fc800078e00ff */
[----:B------:R-:W-:Y:S02]  /*3ef0*/  IMAD R0, R29, R2, R0 ;  /* 0x000000021d007224 */ /* 0x000fe400078e0200 */
[----:B------:R-:W-:-:S03]  /*3f00*/  IMAD.HI.U32 R8, R28, R5, RZ ;  /* 0x000000051c087227 */ /* 0x000fc600078e00ff */
[----:B------:R0:W-:Y:S01]  /*3f10*/  STL [R1+0x348], R0 ;  /* 0x0003480001007387 */ /* 0x0001e20000100800 */
[----:B------:R-:W-:Y:S02]  /*3f20*/  IMAD.MOV R6, RZ, RZ, -R6 ;  /* 0x000000ffff067224 */ /* 0x000fe400078e0a06 */
[----:B------:R-:W-:Y:S02]  /*3f30*/  IMAD.MOV R8, RZ, RZ, -R8 ;  /* 0x000000ffff087224 */ /* 0x000fe400078e0a08 */
[C---:B------:R-:W-:Y:S01]  /*3f40*/  IMAD R4, R29.reuse, R6, R4 ;  /* 0x000000061d047224 */ /* 0x040fe200078e0204 */
[----:B------:R-:W-:Y:S02]  /*3f50*/  IABS R2, R13 ;  /* 0x0000000d00027213 */ /* 0x000fe40000000000 */
[----:B------:R-:W5:Y:S01]  /*3f60*/  LDL R13, [R1+0x16e8] ;  /* 0x0016e800010d7983 */ /* 0x000f620000100800 */
[----:B------:R-:W-:Y:S01]  /*3f70*/  IMAD R8, R29, R8, R5 ;  /* 0x000000081d087224 */ /* 0x000fe200078e0205 */
[----:B0-----:R-:W-:-:S02]  /*3f80*/  IABS R0, R11 ;  /* 0x0000000b00007213 */ /* 0x001fc40000000000 */
[----:B------:R-:W5:Y:S04]  /*3f90*/  LDL R11, [R1+0x16e4] ;  /* 0x0016e400010b7983 */ /* 0x000f680000100800 */
[----:B------:R2:W-:Y:S04]  /*3fa0*/  STL [R1+0x340], R4 ;  /* 0x0003400401007387 */ /* 0x0005e80000100800 */
[----:B------:R-:W-:Y:S01]  /*3fb0*/  STL [R1+0x33c], R8 ;  /* 0x00033c0801007387 */ /* 0x000fe20000100800 */
        /* <DEDUP_REMOVED lines=11> */
[----:B------:R-:W-:Y:S01]  /*4070*/  STL [R1+0x324], R7 ;  /* 0x0003240701007387 */ /* 0x000fe20000100800 */
[----:B---3--:R-:W-:-:S03]  /*4080*/  IABS R3, R14 ;  /* 0x0000000e00037213 */ /* 0x008fc60000000000 */
[----:B------:R-:W3:Y:S04]  /*4090*/  LDL R14, [R1+0x16dc] ;  /* 0x0016dc00010e7983 */ /* 0x000ee80000100800 */
[----:B------:R4:W-:Y:S02]  /*40a0*/  STL [R1+0x330], R2 ;  /* 0x0003300201007387 */ /* 0x0009e40000100800 */
[----:B----4-:R-:W-:Y:S02]  /*40b0*/  IABS R2, R15 ;  /* 0x0000000f00027213 */ /* 0x010fe40000000000 */
[----:B------:R-:W4:Y:S04]  /*40c0*/  LDL R15, [R1+0x16d8] ;  /* 0x0016d800010f7983 */ /* 0x000f280000100800 */
[----:B------:R0:W-:Y:S01]  /*40d0*/  STL [R1+0x334], R0 ;  /* 0x0003340001007387 */ /* 0x0001e20000100800 */
[----:B-----5:R-:W-:-:S03]  /*40e0*/  IABS R5, R9 ;  /* 0x0000000900057213 */ /* 0x020fc60000000000 */
[----:B------:R-:W5:Y:S01]  /*40f0*/  LDL R9, [R1+0x16d4] ;  /* 0x0016d40001097983 */ /* 0x000f620000100800 */
[----:B------:R-:W-:-:S04]  /*4100*/  IMAD.HI.U32 R6, R28, R4, RZ ;  /* 0x000000041c067227 */ /* 0x000fc800078e00ff */
[----:B------:R-:W-:-:S04]  /*4110*/  IMAD.HI.U32 R8, R28, R3, RZ ;  /* 0x000000031c087227 */ /* 0x000fc800078e00ff */
[----:B------:R-:W-:Y:S02]  /*4120*/  IMAD.MOV R6, RZ, RZ, -R6 ;  /* 0x000000ffff067224 */ /* 0x000fe400078e0a06 */
[----:B------:R-:W-:Y:S02]  /*4130*/  IMAD.MOV R8, RZ, RZ, -R8 ;  /* 0x000000ffff087224 */ /* 0x000fe400078e0a08 */
[----:B------:R-:W-:Y:S02]  /*4140*/  IMAD R4, R29, R6, R4 ;  /* 0x000000061d047224 */ /* 0x000fe400078e0204 */
[----:B------:R-:W-:-:S04]  /*4150*/  IMAD.HI.U32 R7, R28, R2, RZ ;  /* 0x000000021c077227 */ /* 0x000fc800078e00ff */
[C---:B------:R-:W-:Y:S02]  /*4160*/  IMAD R8, R29.reuse, R8, R3 ;  /* 0x000000081d087224 */ /* 0x040fe400078e0203 */
[----:B------:R-:W-:Y:S01]  /*4170*/  IMAD.MOV R7, RZ, RZ, -R7 ;  /* 0x000000ffff077224 */ /* 0x000fe200078e0a07 */
[----:B0-----:R-:W-:Y:S02]  /*4180*/  IABS R0, R13 ;  /* 0x0000000d00007213 */ /* 0x001fe40000000000 */
[----:B------:R-:W5:Y:S04]  /*4190*/  LDL R13, [R1+0x16d0] ;  /* 0x0016d000010d7983 */ /* 0x000f680000100800 */
[----:B------:R0:W-:Y:S01]  /*41a0*/  STL [R1+0x32c], R4 ;  /* 0x00032c0401007387 */ /* 0x0001e20000100800 */
[----:B------:R-:W-:-:S03]  /*41b0*/  IMAD R7, R29, R7, R2 ;  /* 0x000000071d077224 */ /* 0x000fc600078e0202 */
[----:B------:R-:W-:Y:S01]  /*41c0*/  STL [R1+0x328], R8 ;  /* 0x0003280801007387 */ /* 0x000fe20000100800 */
[----:B0-----:R-:W-:-:S03]  /*41d0*/  IABS R4, R11 ;  /* 0x0000000b00047213 */ /* 0x001fc60000000000 */
        /* <DEDUP_REMOVED lines=33> */
[----:B------:R-:W-:-:S03]  /*43f0*/  IMAD R3, R29, R6, R3 ;  /* 0x000000061d037224 */ /* 0x000fc600078e0203 */
[----:B------:R-:W-:Y:S01]  /*4400*/  STL [R1+0x2fc], R7 ;  /* 0x0002fc0701007387 */ /* 0x000fe20000100800 */
[----:B------:R-:W-:-:S03]  /*4410*/  IABS R5, R11 ;  /* 0x0000000b00057213 */ /* 0x000fc60000000000 */
        /* <DEDUP_REMOVED lines=30> */
[----:B------:R-:W-:-:S04]  /*4600*/  IMAD.MOV R5, RZ, RZ, -R5 ;  /* 0x000000ffff057224 */ /* 0x000fc800078e0a05 */
[----:B------:R-:W-:Y:S01]  /*4610*/  IMAD R0, R29, R5, R0 ;  /* 0x000000051d007224 */ /* 0x000fe200078e0200 */
[----:B------:R-:W-:Y:S02]  /*4620*/  IABS R3, R13 ;  /* 0x0000000d00037213 */ /* 0x000fe40000000000 */
[----:B------:R-:W5:Y:S04]  /*4630*/  LDL R13, [R1+0x16a0] ;  /* 0x0016a000010d7983 */ /* 0x000f680000100800 */
[----:B------:R0:W-:Y:S02]  /*4640*/  STL [R1+0x2f4], R2 ;  /* 0x0002f40201007387 */ /* 0x0001e40000100800 */
        /* <DEDUP_REMOVED lines=29> */
[----:B------:R0:W-:Y:S01]  /*4820*/  STL [R1+0x2e0], R5 ;  /* 0x0002e00501007387 */ /* 0x0001e20000100800 */
[----:B------:R-:W-:Y:S01]  /*4830*/  IMAD.HI.U32 R6, R28, R4, RZ ;  /* 0x000000041c067227 */ /* 0x000fe200078e00ff */
[----:B0-----:R-:W-:Y:S02]  /*4840*/  IABS R5, R13 ;  /* 0x0000000d00057213 */ /* 0x001fe40000000000 */
[----:B------:R-:W5:Y:S04]  /*4850*/  LDL R13, [R1+0x1688] ;  /* 0x00168800010d7983 */ /* 0x000f680000100800 */
[----:B------:R2:W-:Y:S01]  /*4860*/  STL [R1+0x2e4], R0 ;  /* 0x0002e40001007387 */ /* 0x0005e20000100800 */
[----:B------:R-:W-:-:S03]  /*4870*/  IABS R3, R11 ;  /* 0x0000000b00037213 */ /* 0x000fc60000000000 */
[----:B------:R-:W5:Y:S01]  /*4880*/  LDL R11, [R1+0x1684] ;  /* 0x00168400010b7983 */ /* 0x000f620000100800 */
        /* <DEDUP_REMOVED lines=31> */
[C---:B------:R-:W-:Y:S02]  /*4a80*/  IMAD R4, R29.reuse, R6, R4 ;  /* 0x000000061d047224 */ /* 0x040fe400078e0204 */
[----:B------:R-:W-:Y:S01]  /*4a90*/  IMAD R8, R29, R8, R5 ;  /* 0x000000081d087224 */ /* 0x000fe200078e0205 */
[----:B------:R-:W-:Y:S02]  /*4aa0*/  IABS R2, R13 ;  /* 0x0000000d00027213 */ /* 0x000fe40000000000 */
[----:B------:R-:W5:Y:S01]  /*4ab0*/  LDL R13, [R1+0x1670] ;  /* 0x00167000010d7983 */ /* 0x000f620000100800 */
[----:B------:R-:W-:Y:S01]  /*4ac0*/  IMAD.HI.U32 R7, R28, R3, RZ ;  /* 0x000000031c077227 */ /* 0x000fe200078e00ff */
[----:B0-----:R-:W-:-:S02]  /*4ad0*/  IABS R0, R11 ;  /* 0x0000000b00007213 */ /* 0x001fc40000000000 */
[----:B------:R-:W5:Y:S04]  /*4ae0*/  LDL R11, [R1+0x166c] ;  /* 0x00166c00010b7983 */ /* 0x000f680000100800 */
[----:B------:R2:W-:Y:S04]  /*4af0*/  STL [R1+0x2c8], R4 ;  /* 0x0002c80401007387 */ /* 0x0005e80000100800 */
[----:B------:R-:W-:Y:S01]  /*4b00*/  STL [R1+0x2c4], R8 ;  /* 0x0002c40801007387 */ /* 0x000fe20000100800 */
        /* <DEDUP_REMOVED lines=25> */
[----:B------:R-:W-:Y:S02]  /*4ca0*/  IMAD R8, R29, R8, R3 ;  /* 0x000000081d087224 */ /* 0x000fe400078e0203 */
[----:B------:R-:W-:-:S04]  /*4cb0*/  IMAD.MOV R7, RZ, RZ, -R7 ;  /* 0x000000ffff077224 */ /* 0x000fc800078e0a07 */
[----:B------:R-:W-:Y:S01]  /*4cc0*/  IMAD R7, R29, R7, R2 ;  /* 0x000000071d077224 */ /* 0x000fe200078e0202 */
[----:B0-----:R-:W-:Y:S02]  /*4cd0*/  IABS R0, R13 ;  /* 0x0000000d00007213 */ /* 0x001fe40000000000 */
[----:B------:R-:W5:Y:S04]  /*4ce0*/  LDL R13, [R1+0x1658] ;  /* 0x00165800010d7983 */ /* 0x000f680000100800 */
[----:B------:R0:W-:Y:S04]  /*4cf0*/  STL [R1+0x2b4], R4 ;  /* 0x0002b40401007387 */ /* 0x0001e80000100800 */
        /* <DEDUP_REMOVED lines=856> */
[----:B------:R-:W-:-:S03]  /*8280*/  IMAD.MOV R5, RZ, RZ, -R5 ;  /* 0x000000ffff057224 */ /* 0x000fc600078e0a05 */
[----:B------:R0:W-:Y:S01]  /*8290*/  STL [R1+0xdc], R0 ;  /* 0x0000dc0001007387 */ /* 0x0001e20000100800 */
[----:B------:R-:W-:Y:S02]  /*82a0*/  IMAD R4, R29, R5, R4 ;  /* 0x000000051d047224 */ /* 0x000fe400078e0204 */
[----:B------:R-:W-:-:S04]  /*82b0*/  IMAD.HI.U32 R8, R28, R6, RZ ;  /* 0x000000061c087227 */ /* 0x000fc800078e00ff */
[C---:B------:R-:W-:Y:S01]  /*82c0*/  IMAD.HI.U32 R7, R28.reuse, R3, RZ ;  /* 0x000000031c077227 */ /* 0x040fe200078e00ff */
[----:B------:R-:W-:Y:S02]  /*82d0*/  IABS R2, R13 ;  /* 0x0000000d00027213 */ /* 0x000fe40000000000 */
[----:B------:R-:W5:Y:S01]  /*82e0*/  LDL R13, [R1+0x1418] ;  /* 0x00141800010d7983 */ /* 0x000f620000100800 */
[----:B------:R-:W-:Y:S01]  /*82f0*/  IMAD.MOV R8, RZ, RZ, -R8 ;  /* 0x000000ffff087224 */ /* 0x000fe200078e0a08 */
[----:B0-----:R-:W-:Y:S02]  /*8300*/  IABS R0, R11 ;  /* 0x0000000b00007213 */ /* 0x001fe40000000000 */
[----:B------:R-:W5:Y:S04]  /*8310*/  LDL R11, [R1+0x1414] ;  /* 0x00141400010b7983 */ /* 0x000f680000100800 */
[----:B------:R2:W-:Y:S01]  /*8320*/  STL [R1+0xcc], R4 ;  /* 0x0000cc0401007387 */ /* 0x0005e20000100800 */
[----:B------:R-:W-:-:S04]  /*8330*/  IMAD.HI.U32 R5, R28, R2, RZ ;  /* 0x000000021c057227 */ /* 0x000fc800078e00ff */
[----:B------:R-:W-:Y:S02]  /*8340*/  IMAD.MOV R7, RZ, RZ, -R7 ;  /* 0x000000ffff077224 */ /* 0x000fe400078e0a07 */
[----:B------:R-:W-:Y:S02]  /*8350*/  IMAD R8, R29, R8, R6 ;  /* 0x000000081d087224 */ /* 0x000fe400078e0206 */
        /* <DEDUP_REMOVED lines=8> */
[----:B------:R-:W-:Y:S04]  /*83e0*/  STL [R1+0xc4], R8 ;  /* 0x0000c40801007387 */ /* 0x000fe80000100800 */
        /* <DEDUP_REMOVED lines=10> */
[----:B------:R-:W-:Y:S02]  /*8490*/  IMAD.MOV R5, RZ, RZ, -R5 ;  /* 0x000000ffff057224 */ /* 0x000fe400078e0a05 */
[----:B0-----:R-:W-:-:S04]  /*84a0*/  IMAD.HI.U32 R6, R28, R3, RZ ;  /* 0x000000031c067227 */ /* 0x001fc800078e00ff */
[C---:B------:R-:W-:Y:S02]  /*84b0*/  IMAD R5, R29.reuse, R5, R4 ;  /* 0x000000051d057224 */ /* 0x040fe400078e0204 */
[----:B------:R-:W-:Y:S02]  /*84c0*/  IMAD.MOV R4, RZ, RZ, -R6 ;  /* 0x000000ffff047224 */ /* 0x000fe400078e0a06 */
[----:B------:R-:W-:Y:S01]  /*84d0*/  IMAD.HI.U32 R7, R28, R2, RZ ;  /* 0x000000021c077227 */ /* 0x000fe200078e00ff */
[----:B------:R0:W-:Y:S03]  /*84e0*/  STL [R1+0xc], R5 ;  /* 0x00000c0501007387 */ /* 0x0001e60000100800 */
[----:B------:R-:W-:Y:S02]  /*84f0*/  IMAD R4, R29, R4, R3 ;  /* 0x000000041d047224 */ /* 0x000fe400078e0203 */
[----:B------:R-:W-:-:S02]  /*8500*/  IMAD.MOV R7, RZ, RZ, -R7 ;  /* 0x000000ffff077224 */ /* 0x000fc400078e0a07 */
[----:B0-----:R-:W-:Y:S01]  /*8510*/  IMAD.HI.U32 R5, R28, R0, RZ ;  /* 0x000000001c057227 */ /* 0x001fe200078e00ff */
[----:B------:R-:W-:Y:S02]  /*8520*/  IABS R27, R13 ;  /* 0x0000000d001b7213 */ /* 0x000fe40000000000 */
[----:B------:R-:W-:Y:S02]  /*8530*/  IABS R26, R11 ;  /* 0x0000000b001a7213 */ /* 0x000fe40000000000 */
[----:B------:R-:W4:Y:S04]  /*8540*/  LDL R11, [R1+0x1400] ;  /* 0x00140000010b7983 */ /* 0x000f280000100800 */
[----:B------:R0:W-:Y:S02]  /*8550*/  STL [R1+0x8], R4 ;  /* 0x0000080401007387 */ /* 0x0001e40000100800 */
[----:B0-----:R-:W-:-:S05]  /*8560*/  IMAD R4, R29, R7, R2 ;  /* 0x000000071d047224 */ /* 0x001fca00078e0202 */
        /* <DEDUP_REMOVED lines=8> */
[----:B------:R0:W-:Y:S01]  /*85f0*/  STL [R1], R3 ;  /* 0x0000000301007387 */ /* 0x0001e20000100800 */
[----:B---3--:R-:W-:-:S03]  /*8600*/  IABS R24, R14 ;  /* 0x0000000e00187213 */ /* 0x008fc60000000000 */
[----:B------:R-:W3:Y:S04]  /*8610*/  LDL R14, [R1+0x13f8] ;  /* 0x0013f800010e7983 */ /* 0x000ee80000100800 */
[----:B------:R1:W-:Y:S01]  /*8620*/  STL [R1+0x1998], R27 ;  /* 0x0019981b01007387 */ /* 0x0003e20000100800 */
[----:B-----5:R-:W-:-:S03]  /*8630*/  IABS R22, R9 ;  /* 0x0000000900167213 */ /* 0x020fc60000000000 */
[----:B------:R-:W5:Y:S01]  /*8640*/  LDL R9, [R1+0x13f0] ;  /* 0x0013f00001097983 */ /* 0x000f620000100800 */
[C---:B------:R-:W-:Y:S01]  /*8650*/  IMAD.HI.U32 R0, R28.reuse, R26, RZ ;  /* 0x0000001a1c007227 */ /* 0x040fe200078e00ff */
[----:B----4-:R-:W-:Y:S02]  /*8660*/  IABS R23, R15 ;  /* 0x0000000f00177213 */ /* 0x010fe40000000000 */
[----:B------:R-:W4:Y:S01]  /*8670*/  LDL R15, [R1+0x13f4] ;  /* 0x0013f400010f7983 */ /* 0x000f220000100800 */
[----:B------:R-:W-:Y:S02]  /*8680*/  IMAD.MOV R0, RZ, RZ, -R0 ;  /* 0x000000ffff007224 */ /* 0x000fe400078e0a00 */
[----:B------:R-:W-:-:S04]  /*8690*/  IMAD.HI.U32 R2, R28, R25, RZ ;  /* 0x000000191c027227 */ /* 0x000fc800078e00ff */
[----:B0-----:R-:W-:-:S04]  /*86a0*/  IMAD.HI.U32 R3, R28, R24, RZ ;  /* 0x000000181c037227 */ /* 0x001fc800078e00ff */
[C---:B------:R-:W-:Y:S02]  /*86b0*/  IMAD R26, R29.reuse, R0, R26 ;  /* 0x000000001d1a7224 */ /* 0x040fe400078e021a */
[----:B------:R-:W-:Y:S02]  /*86c0*/  IMAD.MOV R0, RZ, RZ, -R2 ;  /* 0x000000ffff007224 */ /* 0x000fe400078e0a02 */
[----:B------:R-:W-:Y:S01]  /*86d0*/  IMAD.MOV R3, RZ, RZ, -R3 ;  /* 0x000000ffff037224 */ /* 0x000fe200078e0a03 */
[----:B------:R0:W-:Y:S01]  /*86e0*/  STL [R1+0x199c], R26 ;  /* 0x00199c1a01007387 */ /* 0x0001e20000100800 */
[C---:B------:R-:W-:Y:S02]  /*86f0*/  IMAD R25, R29.reuse, R0, R25 ;  /* 0x000000001d197224 */ /* 0x040fe400078e0219 */
[----:B------:R-:W-:Y:S02]  /*8700*/  IMAD R24, R29, R3, R24 ;  /* 0x000000031d187224 */ /* 0x000fe400078e0218 */
[----:B------:R-:W-:-:S04]  /*8710*/  IMAD.HI.U32 R2, R28, R23, RZ ;  /* 0x000000171c027227 */ /* 0x000fc800078e00ff */
[----:B------:R-:W-:Y:S01]  /*8720*/  IMAD.HI.U32 R0, R28, R22, RZ ;  /* 0x000000161c007227 */ /* 0x000fe200078e00ff */
[----:B------:R-:W-:Y:S02]  /*8730*/  IABS R21, R11 ;  /* 0x0000000b00157213 */ /* 0x000fe40000000000 */
[----:B------:R-:W4:Y:S04]  /*8740*/  LDL R11, [R1+0x13ec] ;  /* 0x0013ec00010b7983 */ /* 0x000f280000100800 */
[----:B------:R0:W-:Y:S04]  /*8750*/  STL [R1+0x1978], R25 ;  /* 0x0019781901007387 */ /* 0x0001e80000100800 */
[----:B------:R-:W-:Y:S01]  /*8760*/  STL [R1+0x1974], R24 ;  /* 0x0019741801007387 */ /* 0x000fe20000100800 */
[----:B------:R-:W-:-:S02]  /*8770*/  IMAD.MOV R2, RZ, RZ, -R2 ;  /* 0x000000ffff027224 */ /* 0x000fc400078e0a02 */
        /* <DEDUP_REMOVED lines=8> */
[----:B------:R-:W-:Y:S01]  /*8800*/  STL [R1+0x196c], R22 ;  /* 0x00196c1601007387 */ /* 0x000fe20000100800 */
[----:B-----5:R-:W-:Y:S01]  /*8810*/  IABS R17, R9 ;  /* 0x0000000900117213 */ /* 0x020fe20000000000 */
[C---:B------:R-:W-:Y:S02]  /*8820*/  IMAD.HI.U32 R2, R28.reuse, R21, RZ ;  /* 0x000000151c027227 */ /* 0x040fe400078e00ff */
[----:B------:R-:W5:Y:S02]  /*8830*/  LDL R9, [R1+0x13dc] ;  /* 0x0013dc0001097983 */ /* 0x000f640000100800 */
[----:B------:R-:W-:Y:S01]  /*8840*/  IMAD.MOV R0, RZ, RZ, -R2 ;  /* 0x000000ffff007224 */ /* 0x000fe200078e0a02 */
[----:B----4-:R-:W-:Y:S01]  /*8850*/  IABS R18, R15 ;  /* 0x0000000f00127213 */ /* 0x010fe20000000000 */
[----:B------:R-:W-:Y:S01]  /*8860*/  IMAD.HI.U32 R2, R28, R20, RZ ;  /* 0x000000141c027227 */ /* 0x000fe200078e00ff */
[----:B------:R-:W4:Y:S03]  /*8870*/  LDL R13, [R1+0x13e0] ;  /* 0x0013e000010d7983 */ /* 0x000f260000100800 */
[----:B------:R-:W-:-:S02]  /*8880*/  IMAD R21, R29, R0, R21 ;  /* 0x000000001d157224 */ /* 0x000fc400078e0215 */
[----:B------:R-:W-:Y:S02]  /*8890*/  IMAD.MOV R0, RZ, RZ, -R2 ;  /* 0x000000ffff007224 */ /* 0x000fe400078e0a02 */
[----:B------:R-:W-:-:S04]  /*88a0*/  IMAD.HI.U32 R3, R28, R19, RZ ;  /* 0x000000131c037227 */ /* 0x000fc800078e00ff */
[C---:B------:R-:W-:Y:S01]  /*88b0*/  IMAD.HI.U32 R2, R28.reuse, R18, RZ ;  /* 0x000000121c027227 */ /* 0x040fe200078e00ff */
[----:B------:R-:W-:Y:S03]  /*88c0*/  STL [R1+0x1968], R21 ;  /* 0x0019681501007387 */ /* 0x000fe60000100800 */
        /* <DEDUP_REMOVED lines=8> */
[----:B------:R-:W-:Y:S02]  /*8950*/  IABS R16, R11 ;  /* 0x0000000b00107213 */ /* 0x000fe40000000000 */
[----:B------:R-:W4:Y:S04]  /*8960*/  LDL R11, [R1+0x13d8] ;  /* 0x0013d800010b7983 */ /* 0x000f280000100800 */
[----:B------:R-:W-:Y:S04]  /*8970*/  STL [R1+0x197c], R20 ;  /* 0x00197c1401007387 */ /* 0x000fe80000100800 */
[----:B------:R-:W-:Y:S01]  /*8980*/  STL [R1+0x1980], R19 ;  /* 0x0019801301007387 */ /* 0x000fe20000100800 */
[----:B--2---:R-:W-:-:S03]  /*8990*/  IABS R15, R10 ;  /* 0x0000000a000f7213 */ /* 0x004fc60000000000 */
[----:B------:R-:W2:Y:S04]  /*89a0*/  LDL R10, [R1+0x13d4] ;  /* 0x0013d400010a7983 */ /* 0x000ea80000100800 */
[----:B------:R-:W-:Y:S04]  /*89b0*/  STL [R1+0x1984], R18 ;  /* 0x0019841201007387 */ /* 0x000fe80000100800 */
[----:B-1----:R-:W2:Y:S04]  /*89c0*/  LDL.LU R27, [R1+0x438] ;  /* 0x00043800011b7983 */ /* 0x002ea80000300800 */
[----:B------:R-:W-:Y:S04]  /*89d0*/  STL [R1+0x1988], R17 ;  /* 0x0019881101007387 */ /* 0x000fe80000100800 */
[----:B------:R-:W2:Y:S04]  /*89e0*/  LDL R6, [R1+0x13c8] ;  /* 0x0013c80001067983 */ /* 0x000ea80000100800 */
[----:B------:R-:W2:Y:S01]  /*89f0*/  LDL R8, [R1+0x13cc] ;  /* 0x0013cc0001087983 */ /* 0x000ea20000100800 */
[----:B-----5:R-:W-:-:S03]  /*8a00*/  IABS R12, R9 ;  /* 0x00000009000c7213 */ /* 0x020fc60000000000 */
[----:B------:R-:W5:Y:S01]  /*8a10*/  LDL R9, [R1+0x13d0] ;  /* 0x0013d00001097983 */ /* 0x000f620000100800 */
[----:B------:R-:W-:Y:S01]  /*8a20*/  IMAD.HI.U32 R2, R28, R16, RZ ;  /* 0x000000101c027227 */ /* 0x000fe200078e00ff */
[----:B---3--:R-:W-:-:S03]  /*8a30*/  IABS R14, R14 ;  /* 0x0000000e000e7213 */ /* 0x008fc60000000000 */
[----:B------:R-:W-:Y:S02]  /*8a40*/  IMAD.MOV R0, RZ, RZ, -R2 ;  /* 0x000000ffff007224 */ /* 0x000fe400078e0a02 */
[----:B------:R-:W-:Y:S01]  /*8a50*/  IMAD.HI.U32 R2, R28, R15, RZ ;  /* 0x0000000f1c027227 */ /* 0x000fe200078e00ff */
[----:B----4-:R-:W-:-:S03]  /*8a60*/  IABS R13, R13 ;  /* 0x0000000d000d7213 */ /* 0x010fc60000000000 */
[----:B------:R-:W-:Y:S02]  /*8a70*/  IMAD R16, R29, R0, R16 ;  /* 0x000000001d107224 */ /* 0x000fe400078e0210 */
        /* <DEDUP_REMOVED lines=8> */
[----:B------:R-:W-:Y:S01]  /*8b00*/  IMAD.MOV R0, RZ, RZ, -R0 ;  /* 0x000000ffff007224 */ /* 0x000fe200078e0a00 */
[----:B------:R-:W-:Y:S01]  /*8b10*/  STL [R1+0x198c], R16 ;  /* 0x00198c1001007387 */ /* 0x000fe20000100800 */
[C---:B------:R-:W-:Y:S02]  /*8b20*/  IMAD R13, R29.reuse, R2, R13 ;  /* 0x000000021d0d7224 */ /* 0x040fe400078e020d */
[----:B------:R-:W-:Y:S01]  /*8b30*/  IMAD R12, R29, R0, R12 ;  /* 0x000000001d0c7224 */ /* 0x000fe200078e020c */
[----:B------:R-:W-:Y:S04]  /*8b40*/  STL [R1+0x1990], R15 ;  /* 0x0019900f01007387 */ /* 0x000fe80000100800 */
[----:B------:R-:W-:Y:S04]  /*8b50*/  STL [R1+0x1994], R14 ;  /* 0x0019940e01007387 */ /* 0x000fe80000100800 */
[----:B0-----:R-:W3:Y:S01]  /*8b60*/  LDL.LU R26, [R1+0x60] ;  /* 0x00006000011a7983 */ /* 0x001ee20000300800 */
[----:B------:R-:W-:-:S03]  /*8b70*/  IABS R11, R11 ;  /* 0x0000000b000b7213 */ /* 0x000fc60000000000 */
[----:B------:R-:W4:Y:S02]  /*8b80*/  LDL.LU R5, [R1+0x5c] ;  /* 0x00005c0001057983 */ /* 0x000f240000300800 */
[----:B------:R-:W-:Y:S02]  /*8b90*/  IMAD.HI.U32 R2, R28, R11, RZ ;  /* 0x0000000b1c027227 */ /* 0x000fe400078e00ff */
[----:B------:R-:W-:Y:S02]  /*8ba0*/  STL [R1+0x19a0], R13 ;  /* 0x0019a00d01007387 */ /* 0x000fe40000100800 */
[----:B------:R-:W-:Y:S02]  /*8bb0*/  IMAD.MOV R0, RZ, RZ, -R2 ;  /* 0x000000ffff007224 */ /* 0x000fe400078e0a02 */
[----:B------:R0:W-:Y:S01]  /*8bc0*/  STL [R1+0x19a4], R12 ;  /* 0x0019a40c01007387 */ /* 0x0001e20000100800 */
[----:B------:R-:W-:Y:S01]  /*8bd0*/  IABS R25, c[0x0][0x178] ;  /* 0x00005e0000197a13 */ /* 0x000fe20000000000 */
[----:B------:R-:W-:-:S02]  /*8be0*/  IMAD R11, R29, R0, R11 ;  /* 0x000000001d0b7224 */ /* 0x000fc400078e020b */
[----:B0-----:R-:W3:Y:S01]  /*8bf0*/  LDL.LU R12, [R1+0x54] ;  /* 0x00005400010c7983 */ /* 0x001ee20000300800 */
[----:B--2---:R-:W-:Y:S02]  /*8c00*/  IABS R10, R10 ;  /* 0x0000000a000a7213 */ /* 0x004fe40000000000 */
[----:B------:R-:W-:Y:S02]  /*8c10*/  ISETP.GT.U32.AND P0, PT, R25, R27, PT ;  /* 0x0000001b1900720c */ /* 0x000fe40003f04070 */
[----:B------:R-:W-:Y:S02]  /*8c20*/  IABS R7, R6 ;  /* 0x0000000600077213 */ /* 0x000fe40000000000 */
[----:B------:R-:W2:Y:S04]  /*8c30*/  LDL R6, [R1+0x13c4] ;  /* 0x0013c40001067983 */ /* 0x000ea80000100800 */
[----:B------:R-:W2:Y:S04]  /*8c40*/  LDL.LU R19, [R1+0x50] ;  /* 0x0000500001137983 */ /* 0x000ea80000300800 */
[----:B------:R-:W2:Y:S04]  /*8c50*/  LDL.LU R20, [R1+0x4c] ;  /* 0x00004c0001147983 */ /* 0x000ea80000300800 */
[----:B------:R-:W2:Y:S04]  /*8c60*/  LDL.LU R22, [R1+0x48] ;  /* 0x0000480001167983 */ /* 0x000ea80000300800 */
[----:B------:R-:W2:Y:S04]  /*8c70*/  LDL.LU R24, [R1+0x44] ;  /* 0x0000440001187983 */ /* 0x000ea80000300800 */
[----:B------:R-:W2:Y:S04]  /*8c80*/  LDL.LU R4, [R1+0x40] ;  /* 0x0000400001047983 */ /* 0x000ea80000300800 */
[----:B------:R0:W-:Y:S01]  /*8c90*/  STL [R1+0x19a8], R11 ;  /* 0x0019a80b01007387 */ /* 0x0001e20000100800 */
[----:B------:R-:W-:-:S03]  /*8ca0*/  IMAD.HI.U32 R2, R28, R10, RZ ;  /* 0x0000000a1c027227 */ /* 0x000fc600078e00ff */
[----:B0-----:R-:W2:Y:S01]  /*8cb0*/  LDL.LU R11, [R1+0x58] ;  /* 0x00005800010b7983 */ /* 0x001ea20000300800 */
[----:B------:R-:W-:Y:S01]  /*8cc0*/  IABS R8, R8 ;  /* 0x0000000800087213 */ /* 0x000fe20000000000 */
[----:B------:R-:W-:Y:S02]  /*8cd0*/  @!P0 IMAD.IADD R27, R27, 0x1, -R25 ;  /* 0x000000011b1b8824 */ /* 0x000fe400078e0a19 */
[----:B------:R-:W-:Y:S01]  /*8ce0*/  IMAD.MOV R0, RZ, RZ, -R2 ;  /* 0x000000ffff007224 */ /* 0x000fe200078e0a02 */
[----:B-----5:R-:W-:-:S03]  /*8cf0*/  IABS R9, R9 ;  /* 0x0000000900097213 */ /* 0x020fc60000000000 */
[----:B------:R-:W-:Y:S01]  /*8d00*/  IMAD R10, R29, R0, R10 ;  /* 0x000000001d0a7224 */ /* 0x000fe200078e020a */
[----:B------:R-:W-:Y:S01]  /*8d10*/  ISETP.GT.U32.AND P5, PT, R25, R27, PT ;  /* 0x0000001b1900720c */ /* 0x000fe20003fa4070 */
[----:B------:R-:W-:-:S04]  /*8d20*/  IMAD.HI.U32 R2, R28, R8, RZ ;  /* 0x000000081c027227 */ /* 0x000fc800078e00ff */
[----:B------:R-:W-:-:S04]  /*8d30*/  IMAD.HI.U32 R3, R28, R9, RZ ;  /* 0x000000091c037227 */ /* 0x000fc800078e00ff */
[----:B------:R-:W-:-:S04]  /*8d40*/  IMAD.HI.U32 R0, R28, R7, RZ ;  /* 0x000000071c007227 */ /* 0x000fc800078e00ff */
[----:B------:R-:W-:Y:S02]  /*8d50*/  IMAD.MOV R3, RZ, RZ, -R3 ;  /* 0x000000ffff037224 */ /* 0x000fe400078e0a03 */
[----:B------:R-:W-:Y:S02]  /*8d60*/  IMAD.MOV R2, RZ, RZ, -R2 ;  /* 0x000000ffff027224 */ /* 0x000fe400078e0a02 */
[----:B------:R-:W-:Y:S02]  /*8d70*/  IMAD.MOV R0, RZ, RZ, -R0 ;  /* 0x000000ffff007224 */ /* 0x000fe400078e0a00 */
[C---:B------:R-:W-:Y:S02]  /*8d80*/  IMAD R9, R29.reuse, R3, R9 ;  /* 0x000000031d097224 */ /* 0x040fe400078e0209 */
[C---:B------:R-:W-:Y:S02]  /*8d90*/  IMAD R8, R29.reuse, R2, R8 ;  /* 0x000000021d087224 */ /* 0x040fe400078e0208 */
[----:B------:R-:W-:Y:S01]  /*8da0*/  IMAD R7, R29, R0, R7 ;  /* 0x000000001d077224 */ /* 0x000fe200078e0207 */
[----:B------:R-:W-:Y:S01]  /*8db0*/  STL [R1+0x19ac], R10 ;  /* 0x0019ac0a01007387 */ /* 0x000fe20000100800 */
[----:B------:R-:W-:-:S03]  /*8dc0*/  @!P5 IMAD.IADD R27, R27, 0x1, -R25 ;  /* 0x000000011b1bd824 */ /* 0x000fc600078e0a19 */
[----:B------:R-:W-:Y:S04]  /*8dd0*/  STL [R1+0x19b0], R9 ;  /* 0x0019b00901007387 */ /* 0x000fe80000100800 */
[----:B------:R-:W-:Y:S04]  /*8de0*/  STL [R1+0x19b4], R8 ;  /* 0x0019b40801007387 */ /* 0x000fe80000100800 */
[----:B------:R-:W-:Y:S04]  /*8df0*/  STL [R1+0x19b8], R7 ;  /* 0x0019b80701007387 */ /* 0x000fe80000100800 */
[----:B------:R-:W5:Y:S04]  /*8e00*/  LDL.LU R25, [R1+0x3c] ;  /* 0x00003c0001197983 */ /* 0x000f680000300800 */
[----:B------:R-:W5:Y:S04]  /*8e10*/  LDL.LU R13, [R1+0x38] ;  /* 0x00003800010d7983 */ /* 0x000f680000300800 */
[----:B------:R0:W-:Y:S04]  /*8e20*/  STL [R1+0x438], R27 ;  /* 0x0004381b01007387 */ /* 0x0001e80000100800 */
[----:B------:R-:W5:Y:S04]  /*8e30*/  LDL.LU R14, [R1+0x34] ;  /* 0x00003400010e7983 */ /* 0x000f680000300800 */
[----:B------:R-:W5:Y:S04]  /*8e40*/  LDL.LU R18, [R1+0x30] ;  /* 0x0000300001127983 */ /* 0x000f680000300800 */
[----:B------:R-:W5:Y:S04]  /*8e50*/  LDL.LU R21, [R1+0x2c] ;  /* 0x00002c0001157983 */ /* 0x000f680000300800 */
[----:B0-----:R-:W5:Y:S04]  /*8e60*/  LDL.LU R27, [R1+0x28] ;  /* 0x00002800011b7983 */ /* 0x001f680000300800 */
[----:B------:R-:W5:Y:S04]  /*8e70*/  LDL.LU R10, [R1+0x24] ;  /* 0x00002400010a7983 */ /* 0x000f680000300800 */
[----:B------:R-:W5:Y:S04]  /*8e80*/  LDL.LU R15, [R1+0x20] ;  /* 0x00002000010f7983 */ /* 0x000f680000300800 */
[----:B------:R-:W5:Y:S04]  /*8e90*/  LDL.LU R16, [R1+0x1c] ;  /* 0x00001c0001107983 */ /* 0x000f680000300800 */
[----:B------:R-:W5:Y:S01]  /*8ea0*/  LDL.LU R17, [R1+0x38c] ;  /* 0x00038c0001117983 */ /* 0x000f620000300800 */
[----:B---3--:R-:W-:-:S02]  /*8eb0*/  ISETP.GT.U32.AND P3, PT, R29, R26, PT ;  /* 0x0000001a1d00720c */ /* 0x008fc40003f64070 */
[C---:B----4-:R-:W-:Y:S02]  /*8ec0*/  ISETP.GT.U32.AND P0, PT, R29.reuse, R5, PT ;  /* 0x000000051d00720c */ /* 0x050fe40003f04070 */
[----:B------:R-:W-:-:S09]  /*8ed0*/  ISETP.GT.U32.AND P2, PT, R29, R12, PT ;  /* 0x0000000c1d00720c */ /* 0x000fd20003f44070 */
[--C-:B------:R-:W-:Y:S02]  /*8ee0*/  @!P3 IMAD.IADD R26, R26, 0x1, -R29.reuse ;  /* 0x000000011a1ab824 */ /* 0x100fe400078e0a1d */
[--C-:B------:R-:W-:Y:S02]  /*8ef0*/  @!P0 IMAD.IADD R5, R5, 0x1, -R29.reuse ;  /* 0x0000000105058824 */ /* 0x100fe400078e0a1d */
[----:B------:R-:W-:-:S03]  /*8f00*/  @!P2 IMAD.IADD R12, R12, 0x1, -R29 ;  /* 0x000000010c0ca824 */ /* 0x000fc600078e0a1d */
[----:B------:R-:W-:-:S13]  /*8f10*/  ISETP.GT.U32.AND P2, PT, R29, R5, PT ;  /* 0x000000051d00720c */ /* 0x000fda0003f44070 */
[----:B------:R-:W-:Y:S01]  /*8f20*/  @!P2 IMAD.IADD R5, R5, 0x1, -R29 ;  /* 0x000000010505a824 */ /* 0x000fe200078e0a1d */
[C---:B--2---:R-:W-:Y:S02]  /*8f30*/  ISETP.GT.U32.AND P4, PT, R29.reuse, R19, PT ;  /* 0x000000131d00720c */ /* 0x044fe40003f84070 */
[C---:B------:R-:W-:Y:S02]  /*8f40*/  ISETP.GT.U32.AND P5, PT, R29.reuse, R22, PT ;  /* 0x000000161d00720c */ /* 0x040fe40003fa4070 */
[C---:B------:R-:W-:Y:S02]  /*8f50*/  ISETP.GT.U32.AND P3, PT, R29.reuse, R24, PT ;  /* 0x000000181d00720c */ /* 0x040fe40003f64070 */
[C---:B------:R-:W-:Y:S02]  /*8f60*/  ISETP.GT.U32.AND P6, PT, R29.reuse, R20, PT ;  /* 0x000000141d00720c */ /* 0x040fe40003fc4070 */
[C---:B------:R-:W-:Y:S02]  /*8f70*/  ISETP.GT.U32.AND P0, PT, R29.reuse, R4, PT ;  /* 0x000000041d00720c */ /* 0x040fe40003f04070 */
[----:B------:R-:W-:-:S03]  /*8f80*/  ISETP.GT.U32.AND P1, PT, R29, R11, PT ;  /* 0x0000000b1d00720c */ /* 0x000fc60003f24070 */
[--C-:B------:R-:W-:Y:S02]  /*8f90*/  @!P4 IMAD.IADD R19, R19, 0x1, -R29.reuse ;  /* 0x000000011313c824 */ /* 0x100fe400078e0a1d */
[--C-:B------:R-:W-:Y:S01]  /*8fa0*/  @!P5 IMAD.IADD R22, R22, 0x1, -R29.reuse ;  /* 0x000000011616d824 */ /* 0x100fe200078e0a1d */
[----:B------:R-:W-:Y:S01]  /*8fb0*/  ISETP.GT.U32.AND P5, PT, R29, R12, PT ;  /* 0x0000000c1d00720c */ /* 0x000fe20003fa4070 */
[----:B------:R-:W-:-:S06]  /*8fc0*/  @!P3 IMAD.IADD R24, R24, 0x1, -R29 ;  /* 0x000000011818b824 */ /* 0x000fcc00078e0a1d */
[----:B------:R-:W-:Y:S01]  /*8fd0*/  @!P1 IMAD.IADD R11, R11, 0x1, -R29 ;  /* 0x000000010b0b9824 */ /* 0x000fe200078e0a1d */
[----:B------:R-:W-:-:S04]  /*8fe0*/  ISETP.GT.U32.AND P1, PT, R29, R26, PT ;  /* 0x0000001a1d00720c */ /* 0x000fc80003f24070 */
[C---:B------:R-:W-:Y:S02]  /*8ff0*/  ISETP.GT.U32.AND P4, PT, R29.reuse, R11, PT ;  /* 0x0000000b1d00720c */ /* 0x040fe40003f84070 */
[----:B------:R-:W-:Y:S01]  /*9000*/  ISETP.GT.U32.AND P3, PT, R29, R19, PT ;  /* 0x000000131d00720c */ /* 0x000fe20003f64070 */
[--C-:B------:R-:W-:Y:S02]  /*9010*/  @!P0 IMAD.IADD R4, R4, 0x1, -R29.reuse ;  /* 0x0000000104048824 */ /* 0x100fe400078e0a1d */
[----:B------:R-:W-:-:S03]  /*9020*/  @!P6 IMAD.IADD R20, R20, 0x1, -R29 ;  /* 0x000000011414e824 */ /* 0x000fc600078e0a1d */
[C---:B------:R-:W-:Y:S01]  /*9030*/  ISETP.GT.U32.AND P6, PT, R29.reuse, R4, PT ;  /* 0x000000041d00720c */ /* 0x040fe20003fc4070 */
[--C-:B------:R-:W-:Y:S01]  /*9040*/  @!P1 IMAD.IADD R26, R26, 0x1, -R29.reuse ;  /* 0x000000011a1a9824 */ /* 0x100fe200078e0a1d */
[----:B------:R-:W-:Y:S01]  /*9050*/  ISETP.GT.U32.AND P0, PT, R29, R20, PT ;  /* 0x000000141d00720c */ /* 0x000fe20003f04070 */
[--C-:B------:R-:W-:Y:S02]  /*9060*/  @!P5 IMAD.IADD R12, R12, 0x1, -R29.reuse ;  /* 0x000000010c0cd824 */ /* 0x100fe400078e0a1d */
[--C-:B------:R-:W-:Y:S01]  /*9070*/  @!P4 IMAD.IADD R11, R11, 0x1, -R29.reuse ;  /* 0x000000010b0bc824 */ /* 0x100fe200078e0a1d */
[----:B------:R0:W-:Y:S01]  /*9080*/  STL [R1+0x60], R26 ;  /* 0x0000601a01007387 */ /* 0x0001e20000100800 */
[----:B------:R-:W-:-:S03]  /*9090*/  @!P3 IMAD.IADD R19, R19, 0x1, -R29 ;  /* 0x000000011313b824 */ /* 0x000fc600078e0a1d */
[----:B------:R-:W2:Y:S04]  /*90a0*/  LDL.LU R23, [R1+0x390] ;  /* 0x0003900001177983 */ /* 0x000ea80000300800 */
[----:B0-----:R-:W3:Y:S01]  /*90b0*/  LDL.LU R26, [R1+0x374] ;  /* 0x00037400011a7983 */ /* 0x001ee20000300800 */
[C---:B-----5:R-:W-:Y:S02]  /*90c0*/  ISETP.GT.U32.AND P4, PT, R29.reuse, R25, PT ;  /* 0x000000191d00720c */ /* 0x060fe40003f84070 */
[C---:B------:R-:W-:Y:S01]  /*90d0*/  ISETP.GT.U32.AND P5, PT, R29.reuse, R13, PT ;  /* 0x0000000d1d00720c */ /* 0x040fe20003fa4070 */
[----:B------:R0:W-:Y:S01]  /*90e0*/  STL [R1+0x5c], R5 ;  /* 0x00005c0501007387 */ /* 0x0001e20000100800 */
[----:B------:R-:W-:-:S03]  /*90f0*/  ISETP.GT.U32.AND P3, PT, R29, R14, PT ;  /* 0x0000000e1d00720c */ /* 0x000fc60003f64070 */
[----:B0-----:R-:W4:Y:S01]  /*9100*/  LDL.LU R5, [R1+0x380] ;  /* 0x0003800001057983 */ /* 0x001f220000300800 */
[--C-:B------:R-:W-:Y:S01]  /*9110*/  @!P6 IMAD.IADD R4, R4, 0x1, -R29.reuse ;  /* 0x000000010404e824 */ /* 0x100fe200078e0a1d */
[C---:B------:R-:W-:Y:S01]  /*9120*/  ISETP.GT.U32.AND P1, PT, R29.reuse, R22, PT ;  /* 0x000000161d00720c */ /* 0x040fe20003f24070 */
[--C-:B------:R-:W-:Y:S01]  /*9130*/  @!P0 IMAD.IADD R20, R20, 0x1, -R29.reuse ;  /* 0x0000000114148824 */ /* 0x100fe200078e0a1d */
[----:B------:R-:W-:Y:S02]  /*9140*/  ISETP.GT.U32.AND P0, PT, R29, R18, PT ;  /* 0x000000121d00720c */ /* 0x000fe40003f04070 */
[--C-:B------:R-:W-:Y:S01]  /*9150*/  @!P4 IMAD.IADD R25, R25, 0x1, -R29.reuse ;  /* 0x000000011919c824 */ /* 0x100fe200078e0a1d */
[----:B------:R-:W-:Y:S01]  /*9160*/  ISETP.GT.U32.AND P2, PT, R29, R24, PT ;  /* 0x000000181d00720c */ /* 0x000fe20003f44070 */
[--C-:B------:R-:W-:Y:S01]  /*9170*/  @!P5 IMAD.IADD R13, R13, 0x1, -R29.reuse ;  /* 0x000000010d0dd824 */ /* 0x100fe200078e0a1d */
[C---:B------:R-:W-:Y:S01]  /*9180*/  ISETP.GT.U32.AND P6, PT, R29.reuse, R10, PT ;  /* 0x0000000a1d00720c */ /* 0x040fe20003fc4070 */
[----:B------:R-:W-:Y:S01]  /*9190*/  @!P3 IMAD.IADD R14, R14, 0x1, -R29 ;  /* 0x000000010e0eb824 */ /* 0x000fe200078e0a1d */
[----:B------:R-:W-:-:S02]  /*91a0*/  ISETP.GT.U32.AND P4, PT, R29, R15, PT ;  /* 0x0000000f1d00720c */ /* 0x000fc40003f84070 */
[C---:B------:R-:W-:Y:S02]  /*91b0*/  ISETP.GT.U32.AND P5, PT, R29.reuse, R16, PT ;  /* 0x000000101d00720c */ /* 0x040fe40003fa4070 */
[----:B------:R-:W-:-:S07]  /*91c0*/  ISETP.GT.U32.AND P3, PT, R29, R17, PT ;  /* 0x000000111d00720c */ /* 0x000fce0003f64070 */
[--C-:B------:R-:W-:Y:S01]  /*91d0*/  @!P6 IMAD.IADD R10, R10, 0x1, -R29.reuse ;  /* 0x000000010a0ae824 */ /* 0x100fe200078e0a1d */
[----:B------:R-:W-:Y:S01]  /*91e0*/  ISETP.GT.U32.AND P6, PT, R29, R25, PT ;  /* 0x000000191d00720c */ /* 0x000fe20003fc4070 */
[--C-:B------:R-:W-:Y:S01]  /*91f0*/  @!P1 IMAD.IADD R22, R22, 0x1, -R29.reuse ;  /* 0x0000000116169824 */ /* 0x100fe200078e0a1d */
[----:B------:R-:W-:Y:S01]  /*9200*/  STL [R1+0x58], R11 ;  /* 0x0000580b01007387 */ /* 0x000fe20000100800 */
[--C-:B------:R-:W-:Y:S02]  /*9210*/  @!P0 IMAD.IADD R18, R18, 0x1, -R29.reuse ;  /* 0x0000000112128824 */ /* 0x100fe400078e0a1d */
[--C-:B------:R-:W-:Y:S01]  /*9220*/  @!P4 IMAD.IADD R15, R15, 0x1, -R29.reuse ;  /* 0x000000010f0fc824 */ /* 0x100fe200078e0a1d */
[C---:B------:R-:W-:Y:S01]  /*9230*/  ISETP.GT.U32.AND P4, PT, R29.reuse, R13, PT ;  /* 0x0000000d1d00720c */ /* 0x040fe20003f84070 */
[----:B------:R-:W-:Y:S01]  /*9240*/  STL [R1+0x54], R12 ;  /* 0x0000540c01007387 */ /* 0x000fe20000100800 */
[--C-:B------:R-:W-:Y:S02]  /*9250*/  @!P2 IMAD.IADD R24, R24, 0x1, -R29.reuse ;  /* 0x000000011818a824 */ /* 0x100fe400078e0a1d */
[--C-:B------:R-:W-:Y:S01]  /*9260*/  @!P5 IMAD.IADD R16, R16, 0x1, -R29.reuse ;  /* 0x000000011010d824 */ /* 0x100fe200078e0a1d */
[----:B------:R-:W-:Y:S01]  /*9270*/  STL [R1+0x50], R19 ;  /* 0x0000501301007387 */ /* 0x000fe20000100800 */
[----:B------:R-:W-:Y:S01]  /*9280*/  ISETP.GT.U32.AND P5, PT, R29, R14, PT ;  /* 0x0000000e1d00720c */ /* 0x000fe20003fa4070 */
[--C-:B------:R-:W-:Y:S01]  /*9290*/  @!P3 IMAD.IADD R17, R17, 0x1, -R29.reuse ;  /* 0x000000011111b824 */ /* 0x100fe200078e0a1d */
[----:B------:R-:W-:Y:S01]  /*92a0*/  ISETP.GT.U32.AND P3, PT, R29, R18, PT ;  /* 0x000000121d00720c */ /* 0x000fe20003f64070 */
[----:B------:R-:W-:Y:S04]  /*92b0*/  STL [R1+0x4c], R20 ;  /* 0x00004c1401007387 */ /* 0x000fe80000100800 */
[----:B------:R-:W-:Y:S04]  /*92c0*/  STL [R1+0x48], R22 ;  /* 0x0000481601007387 */ /* 0x000fe80000100800 */
[----:B------:R0:W-:Y:S04]  /*92d0*/  STL [R1+0x40], R4 ;  /* 0x0000400401007387 */ /* 0x0001e80000100800 */
[----:B------:R1:W-:Y:S01]  /*92e0*/  STL [R1+0x44], R24 ;  /* 0x0000441801007387 */ /* 0x0003e20000100800 */
[----:B------:R-:W-:-:S03]  /*92f0*/  @!P6 IMAD.IADD R25, R25, 0x1, -R29 ;  /* 0x000000011919e824 */ /* 0x000fc600078e0a1d */
[----:B0-----:R-:W5:Y:S04]  /*9300*/  LDL.LU R4, [R1+0x388] ;  /* 0x0003880001047983 */ /* 0x001f680000300800 */
[----:B------:R-:W5:Y:S01]  /*9310*/  LDL.LU R19, [R1+0x384] ;  /* 0x0003840001137983 */ /* 0x000f620000300800 */
[----:B------:R-:W-:-:S03]  /*9320*/  @!P4 IMAD.IADD R13, R13, 0x1, -R29 ;  /* 0x000000010d0dc824 */ /* 0x000fc600078e0a1d */
[----:B------:R-:W5:Y:S01]  /*9330*/  LDL.LU R20, [R1+0x37c] ;  /* 0x00037c0001147983 */ /* 0x000f620000300800 */
[----:B------:R-:W-:-:S03]  /*9340*/  @!P5 IMAD.IADD R14, R14, 0x1, -R29 ;  /* 0x000000010e0ed824 */ /* 0x000fc600078e0a1d */
[----:B------:R-:W5:Y:S01]  /*9350*/  LDL.LU R22, [R1+0x378] ;  /* 0x0003780001167983 */ /* 0x000f620000300800 */
[----:B------:R-:W-:-:S03]  /*9360*/  @!P3 IMAD.IADD R18, R18, 0x1, -R29 ;  /* 0x000000011212b824 */ /* 0x000fc600078e0a1d */
[----:B-1----:R-:W5:Y:S04]  /*9370*/  LDL.LU R24, [R1+0x360] ;  /* 0x0003600001187983 */ /* 0x002f680000300800 */
[----:B------:R0:W-:Y:S04]  /*9380*/  STL [R1+0x3c], R25 ;  /* 0x00003c1901007387 */ /* 0x0001e80000100800 */
[----:B0-----:R-:W5:Y:S04]  /*9390*/  LDL.LU R25, [R1+0x36c] ;  /* 0x00036c0001197983 */ /* 0x001f680000300800 */
[----:B------:R0:W-:Y:S04]  /*93a0*/  STL [R1+0x38], R13 ;  /* 0x0000380d01007387 */ /* 0x0001e80000100800 */
[----:B------:R-:W5:Y:S04]  /*93b0*/  LDL.LU R11, [R1+0x370] ;  /* 0x00037000010b7983 */ /* 0x000f680000300800 */
[----:B------:R1:W-:Y:S04]  /*93c0*/  STL [R1+0x34], R14 ;  /* 0x0000340e01007387 */ /* 0x0003e80000100800 */
[----:B------:R-:W5:Y:S04]  /*93d0*/  LDL.LU R12, [R1+0x368] ;  /* 0x00036800010c7983 */ /* 0x000f680000300800 */
[----:B------:R2:W-:Y:S04]  /*93e0*/  STL [R1+0x30], R18 ;  /* 0x0000301201007387 */ /* 0x0005e80000100800 */
[----:B0-----:R-:W5:Y:S04]  /*93f0*/  LDL.LU R13, [R1+0x364] ;  /* 0x00036400010d7983 */ /* 0x001f680000300800 */
[----:B-1----:R-:W5:Y:S01]  /*9400*/  LDL.LU R14, [R1+0x34c] ;  /* 0x00034c00010e7983 */ /* 0x002f620000300800 */
[----:B------:R-:W-:-:S02]  /*9410*/  ISETP.GT.U32.AND P2, PT, R29, R27, PT ;  /* 0x0000001b1d00720c */ /* 0x000fc40003f44070 */
[----:B------:R-:W-:-:S11]  /*9420*/  ISETP.GT.U32.AND P1, PT, R29, R21, PT ;  /* 0x000000151d00720c */ /* 0x000fd60003f24070 */
[--C-:B------:R-:W-:Y:S02]  /*9430*/  @!P2 IMAD.IADD R27, R27, 0x1, -R29.reuse ;  /* 0x000000011b1ba824 */ /* 0x100fe400078e0a1d */
[----:B------:R-:W-:Y:S01]  /*9440*/  @!P1 IMAD.IADD R21, R21, 0x1, -R29 ;  /* 0x0000000115159824 */ /* 0x000fe200078e0a1d */
[C---:B------:R-:W-:Y:S02]  /*9450*/  ISETP.GT.U32.AND P4, PT, R29.reuse, R15, PT ;  /* 0x0000000f1d00720c */ /* 0x040fe40003f84070 */
[C---:B------:R-:W-:Y:S02]  /*9460*/  ISETP.GT.U32.AND P5, PT, R29.reuse, R16, PT ;  /* 0x000000101d00720c */ /* 0x040fe40003fa4070 */
[----:B------:R-:W-:-:S09]  /*9470*/  ISETP.GT.U32.AND P3, PT, R29, R17, PT ;  /* 0x000000111d00720c */ /* 0x000fd20003f64070 */
[--C-:B------:R-:W-:Y:S02]  /*9480*/  @!P4 IMAD.IADD R15, R15, 0x1, -R29.reuse ;  /* 0x000000010f0fc824 */ /* 0x100fe400078e0a1d */
[--C-:B------:R-:W-:Y:S02]  /*9490*/  @!P5 IMAD.IADD R16, R16, 0x1, -R29.reuse ;  /* 0x000000011010d824 */ /* 0x100fe400078e0a1d */
[----:B------:R-:W-:Y:S01]  /*94a0*/  @!P3 IMAD.IADD R17, R17, 0x1, -R29 ;  /* 0x000000011111b824 */ /* 0x000fe200078e0a1d */
[----:B------:R-:W-:-:S05]  /*94b0*/  IABS R6, R6 ;  /* 0x0000000600067213 */ /* 0x000fca0000000000 */
[----:B------:R-:W-:-:S04]  /*94c0*/  IMAD.HI.U32 R0, R28, R6, RZ ;  /* 0x000000061c007227 */ /* 0x000fc800078e00ff */
[----:B------:R-:W-:-:S04]  /*94d0*/  IMAD.MOV R0, RZ, RZ, -R0 ;  /* 0x000000ffff007224 */ /* 0x000fc800078e0a00 */
[C---:B------:R-:W-:Y:S01]  /*94e0*/  IMAD R6, R29.reuse, R0, R6 ;  /* 0x000000001d067224 */ /* 0x040fe200078e0206 */
[C---:B--2---:R-:W-:Y:S02]  /*94f0*/  ISETP.GT.U32.AND P0, PT, R29.reuse, R23, PT ;  /* 0x000000171d00720c */ /* 0x044fe40003f04070 */
[----:B---3--:R-:W-:-:S11]  /*9500*/  ISETP.GT.U32.AND P1, PT, R29, R26, PT ;  /* 0x0000001a1d00720c */ /* 0x008fd60003f24070 */
[--C-:B------:R-:W-:Y:S01]  /*9510*/  @!P0 IMAD.IADD R23, R23, 0x1, -R29.reuse ;  /* 0x0000000117178824 */ /* 0x100fe200078e0a1d */
[C---:B------:R-:W-:Y:S02]  /*9520*/  ISETP.GT.U32.AND P0, PT, R29.reuse, R21, PT ;  /* 0x000000151d00720c */ /* 0x040fe40003f04070 */
[C---:B----4-:R-:W-:Y:S01]  /*9530*/  ISETP.GT.U32.AND P2, PT, R29.reuse, R5, PT ;  /* 0x000000051d00720c */ /* 0x050fe20003f44070 */
[----:B------:R-:W-:Y:S01]  /*9540*/  @!P1 IMAD.IADD R26, R26, 0x1, -R29 ;  /* 0x000000011a1a9824 */ /* 0x000fe200078e0a1d */
[----:B------:R-:W-:-:S11]  /*9550*/  ISETP.GT.U32.AND P1, PT, R29, R27, PT ;  /* 0x0000001b1d00720c */ /* 0x000fd60003f24070 */
[--C-:B------:R-:W-:Y:S01]  /*9560*/  @!P2 IMAD.IADD R5, R5, 0x1, -R29.reuse ;  /* 0x000000010505a824 */ /* 0x100fe200078e0a1d */
[----:B------:R-:W-:Y:S01]  /*9570*/  ISETP.GT.U32.AND P2, PT, R29, R10, PT ;  /* 0x0000000a1d00720c */ /* 0x000fe20003f44070 */
[----:B------:R-:W-:-:S03]  /*9580*/  @!P0 IMAD.IADD R21, R21, 0x1, -R29 ;  /* 0x0000000115158824 */ /* 0x000fc600078e0a1d */
[----:B------:R-:W-:Y:S01]  /*9590*/  ISETP.GT.U32.AND P6, PT, R29, R5, PT ;  /* 0x000000051d00720c */ /* 0x000fe20003fc4070 */
[--C-:B------:R-:W-:Y:S01]  /*95a0*/  @!P1 IMAD.IADD R27, R27, 0x1, -R29.reuse ;  /* 0x000000011b1b9824 */ /* 0x100fe200078e0a1d */
[----:B------:R0:W-:Y:S04]  /*95b0*/  STL [R1+0x2c], R21 ;  /* 0x00002c1501007387 */ /* 0x0001e80000100800 */
[----:B------:R-:W2:Y:S03]  /*95c0*/  LDL.LU R18, [R1+0x358] ;  /* 0x0003580001127983 */ /* 0x000ea60000300800 */
[--C-:B------:R-:W-:Y:S01]  /*95d0*/  @!P2 IMAD.IADD R10, R10, 0x1, -R29.reuse ;  /* 0x000000010a0aa824 */ /* 0x100fe200078e0a1d */
[----:B0-----:R-:W3:Y:S04]  /*95e0*/  LDL.LU R21, [R1+0x35c] ;  /* 0x00035c0001157983 */ /* 0x001ee80000300800 */
[----:B------:R0:W-:Y:S01]  /*95f0*/  STL [R1+0x28], R27 ;  /* 0x0000281b01007387 */ /* 0x0001e20000100800 */
[----:B------:R-:W-:Y:S01]  /*9600*/  @!P6 IMAD.IADD R5, R5, 0x1, -R29 ;  /* 0x000000010505e824 */ /* 0x000fe200078e0a1d */
[----:B------:R-:W-:-:S02]  /*9610*/  ISETP.GT.U32.AND P0, PT, R29, R23, PT ;  /* 0x000000171d00720c */ /* 0x000fc40003f04070 */
[----:B0-----:R-:W4:Y:S01]  /*9620*/  LDL.LU R27, [R1+0x354] ;  /* 0x00035400011b7983 */ /* 0x001f220000300800 */
[C---:B------:R-:W-:Y:S02]  /*9630*/  ISETP.GT.U32.AND P1, PT, R29.reuse, R26, PT ;  /* 0x0000001a1d00720c */ /* 0x040fe40003f24070 */
[C---:B-----5:R-:W-:Y:S02]  /*9640*/  ISETP.GT.U32.AND P2, PT, R29.reuse, R4, PT ;  /* 0x000000041d00720c */ /* 0x060fe40003f44070 */
[C---:B------:R-:W-:Y:S02]  /*9650*/  ISETP.GT.U32.AND P4, PT, R29.reuse, R19, PT ;  /* 0x000000131d00720c */ /* 0x040fe40003f84070 */
[----:B------:R-:W-:-:S09]  /*9660*/  ISETP.GT.U32.AND P5, PT, R29, R20, PT ;  /* 0x000000141d00720c */ /* 0x000fd20003fa4070 */
[--C-:B------:R-:W-:Y:S01]  /*9670*/  @!P2 IMAD.IADD R4, R4, 0x1, -R29.reuse ;  /* 0x000000010404a824 */ /* 0x100fe200078e0a1d */
[----:B------:R-:W-:Y:S01]  /*9680*/  ISETP.GT.U32.AND P3, PT, R29, R22, PT ;  /* 0x000000161d00720c */ /* 0x000fe20003f64070 */
[--C-:B------:R-:W-:Y:S02]  /*9690*/  @!P4 IMAD.IADD R19, R19, 0x1, -R29.reuse ;  /* 0x000000011313c824 */ /* 0x100fe400078e0a1d */
[--C-:B------:R-:W-:Y:S01]  /*96a0*/  @!P5 IMAD.IADD R20, R20, 0x1, -R29.reuse ;  /* 0x000000011414d824 */ /* 0x100fe200078e0a1d */
[----:B------:R-:W-:Y:S01]  /*96b0*/  STL [R1+0x24], R10 ;  /* 0x0000240a01007387 */ /* 0x000fe20000100800 */
[----:B------:R-:W-:Y:S01]  /*96c0*/  @!P0 IMAD.IADD R23, R23, 0x1, -R29 ;  /* 0x0000000117178824 */ /* 0x000fe200078e0a1d */
[C---:B------:R-:W-:Y:S02]  /*96d0*/  ISETP.GT.U32.AND P6, PT, R29.reuse, R11, PT ;  /* 0x0000000b1d00720c */ /* 0x040fe40003fc4070 */
[C---:B------:R-:W-:Y:S02]  /*96e0*/  ISETP.GT.U32.AND P2, PT, R29.reuse, R12, PT ;  /* 0x0000000c1d00720c */ /* 0x040fe40003f44070 */
[----:B------:R-:W-:-:S02]  /*96f0*/  ISETP.GT.U32.AND P4, PT, R29, R13, PT ;  /* 0x0000000d1d00720c */ /* 0x000fc40003f84070 */
[----:B------:R-:W-:-:S07]  /*9700*/  ISETP.GT.U32.AND P5, PT, R29, R14, PT ;  /* 0x0000000e1d00720c */ /* 0x000fce0003fa4070 */
[--C-:B------:R-:W-:Y:S01]  /*9710*/  @!P6 IMAD.IADD R11, R11, 0x1, -R29.reuse ;  /* 0x000000010b0be824 */ /* 0x100fe200078e0a1d */
[C---:B------:R-:W-:Y:S01]  /*9720*/  ISETP.GT.U32.AND P6, PT, R29.reuse, R4, PT ;  /* 0x000000041d00720c */ /* 0x040fe20003fc4070 */
[--C-:B------:R-:W-:Y:S01]  /*9730*/  @!P2 IMAD.IADD R12, R12, 0x1, -R29.reuse ;  /* 0x000000010c0ca824 */ /* 0x100fe200078e0a1d */
[----:B------:R-:W-:Y:S01]  /*9740*/  STL [R1+0x20], R15 ;  /* 0x0000200f01007387 */ /* 0x000fe20000100800 */
[--C-:B------:R-:W-:Y:S01]  /*9750*/  @!P1 IMAD.IADD R26, R26, 0x1, -R29.reuse ;  /* 0x000000011a1a9824 */ /* 0x100fe200078e0a1d */
[----:B------:R-:W-:Y:S01]  /*9760*/  ISETP.GT.U32.AND P2, PT, R29, R19, PT ;  /* 0x000000131d00720c */ /* 0x000fe20003f44070 */
[--C-:B------:R-:W-:Y:S01]  /*9770*/  @!P3 IMAD.IADD R22, R22, 0x1, -R29.reuse ;  /* 0x000000011616b824 */ /* 0x100fe200078e0a1d */
[----:B------:R-:W-:Y:S01]  /*9780*/  STL [R1+0x1c], R16 ;  /* 0x00001c1001007387 */ /* 0x000fe20000100800 */
[--C-:B------:R-:W-:Y:S01]  /*9790*/  @!P4 IMAD.IADD R13, R13, 0x1, -R29.reuse ;  /* 0x000000010d0dc824 */ /* 0x100fe200078e0a1d */
[C---:B------:R-:W-:Y:S02]  /*97a0*/  ISETP.GT.U32.AND P4, PT, R29.reuse, R20, PT ;  /* 0x000000141d00720c */ /* 0x040fe40003f84070 */
[----:B------:R-:W-:Y:S01]  /*97b0*/  STL [R1+0x38c], R17 ;  /* 0x00038c1101007387 */ /* 0x000fe20000100800 */
[----:B------:R-:W-:Y:S01]  /*97c0*/  @!P5 IMAD.IADD R14, R14, 0x1, -R29 ;  /* 0x000000010e0ed824 */ /* 0x000fe200078e0a1d */
[----:B------:R-:W-:-:S02]  /*97d0*/  ISETP.GT.U32.AND P5, PT, R29, R22, PT ;  /* 0x000000161d00720c */ /* 0x000fc40003fa4070 */
[----:B------:R-:W-:Y:S04]  /*97e0*/  STL [R1+0x390], R23 ;  /* 0x0003901701007387 */ /* 0x000fe80000100800 */
[----:B------:R0:W-:Y:S04]  /*97f0*/  STL [R1+0x380], R5 ;  /* 0x0003800501007387 */ /* 0x0001e80000100800 */
[----:B------:R1:W-:Y:S01]  /*9800*/  STL [R1+0x374], R26 ;  /* 0x0003741a01007387 */ /* 0x0003e20000100800 */
[----:B------:R-:W-:-:S03]  /*9810*/  @!P6 IMAD.IADD R4, R4, 0x1, -R29 ;  /* 0x000000010404e824 */ /* 0x000fc600078e0a1d */
[----:B0-----:R-:W5:Y:S04]  /*9820*/  LDL R5, [R1+0x13c0] ;  /* 0x0013c00001057983 */ /* 0x001f680000100800 */
[----:B-1----:R-:W5:Y:S01]  /*9830*/  LDL.LU R26, [R1+0x350] ;  /* 0x00035000011a7983 */ /* 0x002f620000300800 */
[----:B------:R-:W-:-:S03]  /*9840*/  @!P2 IMAD.IADD R19, R19, 0x1, -R29 ;  /* 0x000000011313a824 */ /* 0x000fc600078e0a1d */
[----:B------:R-:W5:Y:S01]  /*9850*/  LDL.LU R15, [R1+0x338] ;  /* 0x00033800010f7983 */ /* 0x000f620000300800 */
[----:B------:R-:W-:-:S03]  /*9860*/  @!P4 IMAD.IADD R20, R20, 0x1, -R29 ;  /* 0x000000011414c824 */ /* 0x000fc600078e0a1d */
[----:B------:R-:W5:Y:S04]  /*9870*/  LDL.LU R16, [R1+0x344] ;  /* 0x0003440001107983 */ /* 0x000f680000300800 */
[----:B------:R-:W5:Y:S04]  /*9880*/  LDL.LU R17, [R1+0x348] ;  /* 0x0003480001117983 */ /* 0x000f680000300800 */
[----:B------:R-:W-:Y:S01]  /*9890*/  STL [R1+0x19bc], R6 ;  /* 0x0019bc0601007387 */ /* 0x000fe20000100800 */
[----:B------:R-:W-:-:S03]  /*98a0*/  @!P5 IMAD.IADD R22, R22, 0x1, -R29 ;  /* 0x000000011616d824 */ /* 0x000fc600078e0a1d */
[----:B------:R-:W5:Y:S04]  /*98b0*/  LDL.LU R23, [R1+0x340] ;  /* 0x0003400001177983 */ /* 0x000f680000300800 */
        /* <DEDUP_REMOVED lines=19> */
[C---:B--2---:R-:W-:Y:S02]  /*99f0*/  ISETP.GT.U32.AND P3, PT, R29.reuse, R18, PT ;  /* 0x000000121d00720c */ /* 0x044fe40003f64070 */
[C---:B---3--:R-:W-:Y:S02]  /*9a00*/  ISETP.GT.U32.AND P0, PT, R29.reuse, R21, PT ;  /* 0x000000151d00720c */ /* 0x048fe40003f04070 */
[----:B----4-:R-:W-:-:S09]  /*9a10*/  ISETP.GT.U32.AND P1, PT, R29, R27, PT ;  /* 0x0000001b1d00720c */ /* 0x010fd20003f24070 */
[--C-:B------:R-:W-:Y:S01]  /*9a20*/  @!P3 IMAD.IADD R18, R18, 0x1, -R29.reuse ;  /* 0x000000011212b824 */ /* 0x100fe200078e0a1d */
[----:B------:R-:W-:Y:S01]  /*9a30*/  ISETP.GT.U32.AND P3, PT, R29, R24, PT ;  /* 0x000000181d00720c */ /* 0x000fe20003f64070 */
[--C-:B------:R-:W-:Y:S01]  /*9a40*/  @!P0 IMAD.IADD R21, R21, 0x1, -R29.reuse ;  /* 0x0000000115158824 */ /* 0x100fe200078e0a1d */
[----:B------:R-:W-:Y:S01]  /*9a50*/  ISETP.GT.U32.AND P0, PT, R29, R25, PT ;  /* 0x000000191d00720c */ /* 0x000fe20003f04070 */
[----:B------:R-:W-:Y:S01]  /*9a60*/  @!P1 IMAD.IADD R27, R27, 0x1, -R29 ;  /* 0x000000011b1b9824 */ /* 0x000fe200078e0a1d */
[----:B------:R-:W-:-:S09]  /*9a70*/  ISETP.GT.U32.AND P1, PT, R29, R11, PT ;  /* 0x0000000b1d00720c */ /* 0x000fd20003f24070 */
[--C-:B------:R-:W-:Y:S01]  /*9a80*/  @!P3 IMAD.IADD R24, R24, 0x1, -R29.reuse ;  /* 0x000000011818b824 */ /* 0x100fe200078e0a1d */
[----:B------:R-:W-:Y:S01]  /*9a90*/  ISETP.GT.U32.AND P6, PT, R29, R27, PT ;  /* 0x0000001b1d00720c */ /* 0x000fe20003fc4070 */
[----:B------:R-:W-:-:S03]  /*9aa0*/  @!P0 IMAD.IADD R25, R25, 0x1, -R29 ;  /* 0x0000000119198824 */ /* 0x000fc600078e0a1d */
[----:B------:R0:W-:Y:S04]  /*9ab0*/  STL [R1+0x360], R24 ;  /* 0x0003601801007387 */ /* 0x0001e80000100800 */
[----:B------:R-:W2:Y:S01]  /*9ac0*/  LDL.LU R22, [R1+0x328] ;  /* 0x0003280001167983 */ /* 0x000ea20000300800 */
[----:B------:R-:W-:-:S03]  /*9ad0*/  @!P1 IMAD.IADD R11, R11, 0x1, -R29 ;  /* 0x000000010b0b9824 */ /* 0x000fc600078e0a1d */
[----:B0-----:R-:W3:Y:S04]  /*9ae0*/  LDL.LU R24, [R1+0x310] ;  /* 0x0003100001187983 */ /* 0x001ee80000300800 */
[----:B------:R0:W-:Y:S01]  /*9af0*/  STL [R1+0x36c], R25 ;  /* 0x00036c1901007387 */ /* 0x0001e20000100800 */
[----:B------:R-:W-:Y:S01]  /*9b00*/  @!P6 IMAD.IADD R27, R27, 0x1, -R29 ;  /* 0x000000011b1be824 */ /* 0x000fe200078e0a1d */
[C---:B------:R-:W-:Y:S02]  /*9b10*/  ISETP.GT.U32.AND P3, PT, R29.reuse, R18, PT ;  /* 0x000000121d00720c */ /* 0x040fe40003f64070 */
[----:B0-----:R-:W4:Y:S01]  /*9b20*/  LDL.LU R25, [R1+0x31c] ;  /* 0x00031c0001197983 */ /* 0x001f220000300800 */
[----:B------:R-:W-:-:S03]  /*9b30*/  ISETP.GT.U32.AND P0, PT, R29, R21, PT ;  /* 0x000000151d00720c */ /* 0x000fc60003f04070 */
[----:B------:R-:W-:Y:S07]  /*9b40*/  STL [R1+0x370], R11 ;  /* 0x0003700b01007387 */ /* 0x000fee0000100800 */
[--C-:B------:R-:W-:Y:S01]  /*9b50*/  @!P3 IMAD.IADD R18, R18, 0x1, -R29.reuse ;  /* 0x000000011212b824 */ /* 0x100fe200078e0a1d */
[----:B------:R-:W-:Y:S04]  /*9b60*/  STL [R1+0x368], R12 ;  /* 0x0003680c01007387 */ /* 0x000fe80000100800 */
[----:B------:R-:W-:Y:S01]  /*9b70*/  STL [R1+0x364], R13 ;  /* 0x0003640d01007387 */ /* 0x000fe20000100800 */
[----:B------:R-:W-:-:S03]  /*9b80*/  @!P0 IMAD.IADD R21, R21, 0x1, -R29 ;  /* 0x0000000115158824 */ /* 0x000fc600078e0a1d */
[----:B------:R-:W-:Y:S04]  /*9b90*/  STL [R1+0x34c], R14 ;  /* 0x00034c0e01007387 */ /* 0x000fe80000100800 */
[----:B------:R-:W-:Y:S04]  /*9ba0*/  STL [R1+0x358], R18 ;  /* 0x0003581201007387 */ /* 0x000fe80000100800 */
[----:B------:R0:W-:Y:S04]  /*9bb0*/  STL [R1+0x354], R27 ;  /* 0x0003541b01007387 */ /* 0x0001e80000100800 */
[----:B------:R1:W-:Y:S04]  /*9bc0*/  STL [R1+0x35c], R21 ;  /* 0x00035c1501007387 */ /* 0x0003e80000100800 */
[----:B0-----:R-:W4:Y:S04]  /*9bd0*/  LDL.LU R27, [R1+0x320] ;  /* 0x00032000011b7983 */ /* 0x001f280000300800 */
[----:B------:R-:W4:Y:S04]  /*9be0*/  LDL.LU R11, [R1+0x318] ;  /* 0x00031800010b7983 */ /* 0x000f280000300800 */
[----:B------:R-:W4:Y:S04]  /*9bf0*/  LDL.LU R13, [R1+0x314] ;  /* 0x00031400010d7983 */ /* 0x000f280000300800 */
[----:B------:R-:W4:Y:S04]  /*9c00*/  LDL.LU R18, [R1+0x2fc] ;  /* 0x0002fc0001127983 */ /* 0x000f280000300800 */
[----:B-1----:R-:W4:Y:S01]  /*9c10*/  LDL.LU R21, [R1+0x308] ;  /* 0x0003080001157983 */ /* 0x002f220000300800 */
[----:B-----5:R-:W-:-:S02]  /*9c20*/  ISETP.GT.U32.AND P1, PT, R29, R26, PT ;  /* 0x0000001a1d00720c */ /* 0x020fc40003f24070 */
[C---:B------:R-:W-:Y:S02]  /*9c30*/  ISETP.GT.U32.AND P2, PT, R29.reuse, R15, PT ;  /* 0x0000000f1d00720c */ /* 0x040fe40003f44070 */
[----:B------:R-:W-:-:S09]  /*9c40*/  ISETP.GT.U32.AND P4, PT, R29, R16, PT ;  /* 0x000000101d00720c */ /* 0x000fd20003f84070 */
[--C-:B------:R-:W-:Y:S01]  /*9c50*/  @!P1 IMAD.IADD R26, R26, 0x1, -R29.reuse ;  /* 0x000000011a1a9824 */ /* 0x100fe200078e0a1d */
[----:B------:R-:W-:Y:S01]  /*9c60*/  ISETP.GT.U32.AND P5, PT, R29, R17, PT ;  /* 0x000000111d00720c */ /* 0x000fe20003fa4070 */
[--C-:B------:R-:W-:Y:S02]  /*9c70*/  @!P2 IMAD.IADD R15, R15, 0x1, -R29.reuse ;  /* 0x000000010f0fa824 */ /* 0x100fe400078e0a1d */
[----:B------:R-:W-:Y:S01]  /*9c80*/  @!P4 IMAD.IADD R16, R16, 0x1, -R29 ;  /* 0x000000011010c824 */ /* 0x000fe200078e0a1d */
[C---:B------:R-:W-:Y:S02]  /*9c90*/  ISETP.GT.U32.AND P6, PT, R29.reuse, R3, PT ;  /* 0x000000031d00720c */ /* 0x040fe40003fc4070 */
[C---:B------:R-:W-:Y:S02]  /*9ca0*/  ISETP.GT.U32.AND P1, PT, R29.reuse, R10, PT ;  /* 0x0000000a1d00720c */ /* 0x040fe40003f24070 */
[C---:B------:R-:W-:Y:S02]  /*9cb0*/  ISETP.GT.U32.AND P2, PT, R29.reuse, R19, PT ;  /* 0x000000131d00720c */ /* 0x040fe40003f44070 */
[----:B------:R-:W-:-:S07]  /*9cc0*/  ISETP.GT.U32.AND P4, PT, R29, R20, PT ;  /* 0x000000141d00720c */ /* 0x000fce0003f84070 */
[--C-:B------:R-:W-:Y:S01]  /*9cd0*/  @!P6 IMAD.IADD R3, R3, 0x1, -R29.reuse ;  /* 0x000000010303e824 */ /* 0x100fe200078e0a1d */
[C---:B------:R-:W-:Y:S01]  /*9ce0*/  ISETP.GT.U32.AND P6, PT, R29.reuse, R26, PT ;  /* 0x0000001a1d00720c */ /* 0x040fe20003fc4070 */
[--C-:B------:R-:W-:Y:S01]  /*9cf0*/  @!P1 IMAD.IADD R10, R10, 0x1, -R29.reuse ;  /* 0x000000010a0a9824 */ /* 0x100fe200078e0a1d */
[----:B------:R-:W-:Y:S01]  /*9d00*/  ISETP.GT.U32.AND P1, PT, R29, R15, PT ;  /* 0x0000000f1d00720c */ /* 0x000fe20003f24070 */
[--C-:B------:R-:W-:Y:S02]  /*9d10*/  @!P5 IMAD.IADD R17, R17, 0x1, -R29.reuse ;  /* 0x000000011111d824 */ /* 0x100fe400078e0a1d */
[--C-:B------:R-:W-:Y:S01]  /*9d20*/  @!P2 IMAD.IADD R19, R19, 0x1, -R29.reuse ;  /* 0x000000011313a824 */ /* 0x100fe200078e0a1d */
[C---:B------:R-:W-:Y:S01]  /*9d30*/  ISETP.GT.U32.AND P2, PT, R29.reuse, R16, PT ;  /* 0x000000101d00720c */ /* 0x040fe20003f44070 */
[----:B------:R-:W-:Y:S01]  /*9d40*/  @!P4 IMAD.IADD R20, R20, 0x1, -R29 ;  /* 0x000000011414c824 */ /* 0x000fe200078e0a1d */
[----:B------:R-:W-:-:S05]  /*9d50*/  ISETP.GT.U32.AND P4, PT, R29, R17, PT ;  /* 0x000000111d00720c */ /* 0x000fca0003f84070 */
[--C-:B------:R-:W-:Y:S02]  /*9d60*/  @!P6 IMAD.IADD R26, R26, 0x1, -R29.reuse ;  /* 0x000000011a1ae824 */ /* 0x100fe400078e0a1d */
[----:B------:R-:W-:-:S03]  /*9d70*/  @!P1 IMAD.IADD R15, R15, 0x1, -R29 ;  /* 0x000000010f0f9824 */ /* 0x000fc600078e0a1d */
[----:B------:R0:W-:Y:S01]  /*9d80*/  STL [R1+0x350], R26 ;  /* 0x0003501a01007387 */ /* 0x0001e20000100800 */
[--C-:B------:R-:W-:Y:S02]  /*9d90*/  @!P2 IMAD.IADD R16, R16, 0x1, -R29.reuse ;  /* 0x000000011010a824 */ /* 0x100fe400078e0a1d */
[----:B------:R-:W-:Y:S01]  /*9da0*/  @!P4 IMAD.IADD R17, R17, 0x1, -R29 ;  /* 0x000000011111c824 */ /* 0x000fe200078e0a1d */
[----:B0-----:R-:W5:Y:S04]  /*9db0*/  LDL.LU R26, [R1+0x30c] ;  /* 0x00030c00011a7983 */ /* 0x001f680000300800 */
[----:B------:R0:W-:Y:S04]  /*9dc0*/  STL [R1+0x338], R15 ;  /* 0x0003380f01007387 */ /* 0x0001e80000100800 */
[----:B------:R-:W5:Y:S04]  /*9dd0*/  LDL.LU R12, [R1+0x304] ;  /* 0x00030400010c7983 */ /* 0x000f680000300800 */
[----:B------:R1:W-:Y:S04]  /*9de0*/  STL [R1+0x344], R16 ;  /* 0x0003441001007387 */ /* 0x0003e80000100800 */
[----:B------:R-:W5:Y:S04]  /*9df0*/  LDL.LU R14, [R1+0x300] ;  /* 0x00030000010e7983 */ /* 0x000f680000300800 */
[----:B------:R-:W-:Y:S04]  /*9e00*/  STL [R1+0x348], R17 ;  /* 0x0003481101007387 */ /* 0x000fe80000100800 */
[----:B0-----:R-:W5:Y:S04]  /*9e10*/  LDL.LU R15, [R1+0x2e8] ;  /* 0x0002e800010f7983 */ /* 0x001f680000300800 */
[----:B-1----:R-:W5:Y:S01]  /*9e20*/  LDL.LU R16, [R1+0x2f4] ;  /* 0x0002f40001107983 */ /* 0x002f620000300800 */
[----:B------:R-:W-:-:S02]  /*9e30*/  ISETP.GT.U32.AND P3, PT, R29, R23, PT ;  /* 0x000000171d00720c */ /* 0x000fc40003f64070 */
[----:B------:R-:W-:-:S11]  /*9e40*/  ISETP.GT.U32.AND P0, PT, R29, R4, PT ;  /* 0x000000041d00720c */ /* 0x000fd60003f04070 */
[--C-:B------:R-:W-:Y:S02]  /*9e50*/  @!P3 IMAD.IADD R23, R23, 0x1, -R29.reuse ;  /* 0x000000011717b824 */ /* 0x100fe400078e0a1d */
[----:B------:R-:W-:Y:S01]  /*9e60*/  @!P0 IMAD.IADD R4, R4, 0x1, -R29 ;  /* 0x0000000104048824 */ /* 0x000fe200078e0a1d */
[C---:B------:R-:W-:Y:S02]  /*9e70*/  ISETP.GT.U32.AND P1, PT, R29.reuse, R10, PT ;  /* 0x0000000a1d00720c */ /* 0x040fe40003f24070 */
[----:B------:R-:W-:-:S11]  /*9e80*/  ISETP.GT.U32.AND P2, PT, R29, R19, PT ;  /* 0x000000131d00720c */ /* 0x000fd60003f44070 */
[--C-:B------:R-:W-:Y:S01]  /*9e90*/  @!P1 IMAD.IADD R10, R10, 0x1, -R29.reuse ;  /* 0x000000010a0a9824 */ /* 0x100fe200078e0a1d */
[----:B------:R-:W-:Y:S01]  /*9ea0*/  ISETP.GT.U32.AND P4, PT, R29, R20, PT ;  /* 0x000000141d00720c */ /* 0x000fe20003f84070 */
[----:B------:R-:W-:Y:S01]  /*9eb0*/  @!P2 IMAD.IADD R19, R19, 0x1, -R29 ;  /* 0x000000011313a824 */ /* 0x000fe200078e0a1d */
[C---:B--2---:R-:W-:Y:S02]  /*9ec0*/  ISETP.GT.U32.AND P5, PT, R29.reuse, R22, PT ;  /* 0x000000161d00720c */ /* 0x044fe40003fa4070 */
[C---:B---3--:R-:W-:Y:S02]  /*9ed0*/  ISETP.GT.U32.AND P3, PT, R29.reuse, R24, PT ;  /* 0x000000181d00720c */ /* 0x048fe40003f64070 */
[----:B----4-:R-:W-:-:S09]  /*9ee0*/  ISETP.GT.U32.AND P0, PT, R29, R25, PT ;  /* 0x000000191d00720c */ /* 0x010fd20003f04070 */
[--C-:B------:R-:W-:Y:S01]  /*9ef0*/  @!P5 IMAD.IADD R22, R22, 0x1, -R29.reuse ;  /* 0x000000011616d824 */ /* 0x100fe200078e0a1d */
[C---:B------:R-:W-:Y:S01]  /*9f00*/  ISETP.GT.U32.AND P5, PT, R29.reuse, R23, PT ;  /* 0x000000171d00720c */ /* 0x040fe20003fa4070 */
[--C-:B------:R-:W-:Y:S01]  /*9f10*/  @!P3 IMAD.IADD R24, R24, 0x1, -R29.reuse ;  /* 0x000000011818b824 */ /* 0x100fe200078e0a1d */
[----:B------:R-:W-:Y:S01]  /*9f20*/  ISETP.GT.U32.AND P3, PT, R29, R4, PT ;  /* 0x000000041d00720c */ /* 0x000fe20003f64070 */
[----:B------:R-:W-:Y:S01]  /*9f30*/  @!P0 IMAD.IADD R25, R25, 0x1, -R29 ;  /* 0x0000000119198824 */ /* 0x000fe200078e0a1d */
[----:B------:R-:W-:-:S09]  /*9f40*/  ISETP.GT.U32.AND P0, PT, R29, R3, PT ;  /* 0x000000031d00720c */ /* 0x000fd20003f04070 */
[--C-:B------:R-:W-:Y:S02]  /*9f50*/  @!P5 IMAD.IADD R23, R23, 0x1, -R29.reuse ;  /* 0x000000011717d824 */ /* 0x100fe400078e0a1d */
[--C-:B------:R-:W-:Y:S01]  /*9f60*/  @!P3 IMAD.IADD R4, R4, 0x1, -R29.reuse ;  /* 0x000000010404b824 */ /* 0x100fe200078e0a1d */
[----:B------:R-:W-:Y:S02]  /*9f70*/  ISETP.GT.U32.AND P6, PT, R29, R25, PT ;  /* 0x000000191d00720c */ /* 0x000fe40003fc4070 */
[----:B------:R-:W-:Y:S04]  /*9f80*/  STL [R1+0x340], R23 ;  /* 0x0003401701007387 */ /* 0x000fe80000100800 */
[----:B------:R0:W-:Y:S01]  /*9f90*/  STL [R1+0x33c], R4 ;  /* 0x00033c0401007387 */ /* 0x0001e20000100800 */
[----:B------:R-:W-:Y:S01]  /*9fa0*/  @!P0 IMAD.IADD R3, R3, 0x1, -R29 ;  /* 0x0000000103038824 */ /* 0x000fe200078e0a1d */
[----:B------:R-:W-:-:S02]  /*9fb0*/  ISETP.GT.U32.AND P0, PT, R29, R27, PT ;  /* 0x0000001b1d00720c */ /* 0x000fc40003f04070 */
[----:B0-----:R-:W2:Y:S01]  /*9fc0*/  LDL.LU R4, [R1+0x2f8] ;  /* 0x0002f80001047983 */ /* 0x001ea20000300800 */
[----:B------:R-:W-:-:S03]  /*9fd0*/  ISETP.GT.U32.AND P1, PT, R29, R11, PT ;  /* 0x0000000b1d00720c */ /* 0x000fc60003f24070 */
[----:B------:R-:W3:Y:S04]  /*9fe0*/  LDL.LU R17, [R1+0x2f0] ;  /* 0x0002f00001117983 */ /* 0x000ee80000300800 */
[----:B------:R-:W4:Y:S01]  /*9ff0*/  LDL.LU R23, [R1+0x2ec] ;  /* 0x0002ec0001177983 */ /* 0x000f220000300800 */
[--C-:B------:R-:W-:Y:S01]  /*a000*/  @!P6 IMAD.IADD R25, R25, 0x1, -R29.reuse ;  /* 0x000000011919e824 */ /* 0x100fe200078e0a1d */
[C---:B------:R-:W-:Y:S02]  /*a010*/  ISETP.GT.U32.AND P2, PT, R29.reuse, R13, PT ;  /* 0x0000000d1d00720c */ /* 0x040fe40003f44070 */
[----:B------:R-:W-:Y:S01]  /*a020*/  ISETP.GT.U32.AND P5, PT, R29, R22, PT ;  /* 0x000000161d00720c */ /* 0x000fe20003fa4070 */
[--C-:B------:R-:W-:Y:S01]  /*a030*/  @!P0 IMAD.IADD R27, R27, 0x1, -R29.reuse ;  /* 0x000000011b1b8824 */ /* 0x100fe200078e0a1d */
[----:B------:R-:W-:Y:S01]  /*a040*/  ISETP.GT.U32.AND P3, PT, R29, R24, PT ;  /* 0x000000181d00720c */ /* 0x000fe20003f64070 */
[----:B------:R-:W-:-:S02]  /*a050*/  @!P1 IMAD.IADD R11, R11, 0x1, -R29 ;  /* 0x000000010b0b9824 */ /* 0x000fc400078e0a1d */
[--C-:B------:R-:W-:Y:S01]  /*a060*/  @!P4 IMAD.IADD R20, R20, 0x1, -R29.reuse ;  /* 0x000000011414c824 */ /* 0x100fe200078e0a1d */
[----:B------:R-:W-:Y:S05]  /*a070*/  STL [R1+0x324], R3 ;  /* 0x0003240301007387 */ /* 0x000fea0000100800 */
[--C-:B------:R-:W-:Y:S02]  /*a080*/  @!P2 IMAD.IADD R13, R13, 0x1, -R29.reuse ;  /* 0x000000010d0da824 */ /* 0x100fe400078e0a1d */
[--C-:B------:R-:W-:Y:S01]  /*a090*/  @!P5 IMAD.IADD R22, R22, 0x1, -R29.reuse ;  /* 0x000000011616d824 */ /* 0x100fe200078e0a1d */
[----:B------:R-:W-:Y:S01]  /*a0a0*/  STL [R1+0x330], R10 ;  /* 0x0003300a01007387 */ /* 0x000fe20000100800 */
[----:B------:R-:W-:Y:S01]  /*a0b0*/  @!P3 IMAD.IADD R24, R24, 0x1, -R29 ;  /* 0x000000011818b824 */ /* 0x000fe200078e0a1d */
[----:B------:R-:W-:-:S02]  /*a0c0*/  ISETP.GT.U32.AND P4, PT, R29, R18, PT ;  /* 0x000000121d00720c */ /* 0x000fc40003f84070 */
[----:B------:R-:W-:Y:S04]  /*a0d0*/  STL [R1+0x334], R19 ;  /* 0x0003341301007387 */ /* 0x000fe80000100800 */
[----:B------:R-:W-:Y:S04]  /*a0e0*/  STL [R1+0x32c], R20 ;  /* 0x00032c1401007387 */ /* 0x000fe80000100800 */
[----:B------:R-:W-:Y:S04]  /*a0f0*/  STL [R1+0x328], R22 ;  /* 0x0003281601007387 */ /* 0x000fe80000100800 */
[----:B------:R0:W-:Y:S04]  /*a100*/  STL [R1+0x310], R24 ;  /* 0x0003101801007387 */ /* 0x0001e80000100800 */
[----:B0-----:R-:W4:Y:S04]  /*a110*/  LDL.LU R24, [R1+0x2d4] ;  /* 0x0002d40001187983 */ /* 0x001f280000300800 */
[----:B------:R-:W4:Y:S04]  /*a120*/  LDL.LU R19, [R1+0x2e0] ;  /* 0x0002e00001137983 */ /* 0x000f280000300800 */
[----:B------:R-:W4:Y:S01]  /*a130*/  LDL.LU R20, [R1+0x2e4] ;  /* 0x0002e40001147983 */ /* 0x000f220000300800 */
[----:B------:R-:W-:-:S03]  /*a140*/  @!P4 IMAD.IADD R18, R18, 0x1, -R29 ;  /* 0x000000011212c824 */ /* 0x000fc600078e0a1d */
[----:B------:R0:W-:Y:S04]  /*a150*/  STL [R1+0x31c], R25 ;  /* 0x00031c1901007387 */ /* 0x0001e80000100800 */
[----:B------:R-:W4:Y:S04]  /*a160*/  LDL.LU R22, [R1+0x2dc] ;  /* 0x0002dc0001167983 */ /* 0x000f280000300800 */
[----:B0-----:R-:W4:Y:S01]  /*a170*/  LDL.LU R25, [R1+0x2d8] ;  /* 0x0002d80001197983 */ /* 0x001f220000300800 */
[C---:B-----5:R-:W-:Y:S02]  /*a180*/  ISETP.GT.U32.AND P6, PT, R29.reuse, R12, PT ;  /* 0x0000000c1d00720c */ /* 0x060fe40003fc4070 */
[----:B------:R-:W-:-:S02]  /*a190*/  ISETP.GT.U32.AND P0, PT, R29, R14, PT ;  /* 0x0000000e1d00720c */ /* 0x000fc40003f04070 */
[----:B------:R-:W-:-:S09]  /*a1a0*/  ISETP.GT.U32.AND P1, PT, R29, R15, PT ;  /* 0x0000000f1d00720c */ /* 0x000fd20003f24070 */
[--C-:B------:R-:W-:Y:S01]  /*a1b0*/  @!P6 IMAD.IADD R12, R12, 0x1, -R29.reuse ;  /* 0x000000010c0ce824 */ /* 0x100fe200078e0a1d */
[C---:B------:R-:W-:Y:S01]  /*a1c0*/  ISETP.GT.U32.AND P6, PT, R29.reuse, R27, PT ;  /* 0x0000001b1d00720c */ /* 0x040fe20003fc4070 */
[--C-:B------:R-:W-:Y:S01]  /*a1d0*/  @!P0 IMAD.IADD R14, R14, 0x1, -R29.reuse ;  /* 0x000000010e0e8824 */ /* 0x100fe200078e0a1d */
[C---:B------:R-:W-:Y:S02]  /*a1e0*/  ISETP.GT.U32.AND P0, PT, R29.reuse, R11, PT ;  /* 0x0000000b1d00720c */ /* 0x040fe40003f04070 */
[----:B------:R-:W-:Y:S01]  /*a1f0*/  ISETP.GT.U32.AND P2, PT, R29, R16, PT ;  /* 0x000000101d00720c */ /* 0x000fe20003f44070 */
[----:B------:R-:W-:Y:S01]  /*a200*/  @!P1 IMAD.IADD R15, R15, 0x1, -R29 ;  /* 0x000000010f0f9824 */ /* 0x000fe200078e0a1d */
[----:B------:R-:W-:-:S07]  /*a210*/  ISETP.GT.U32.AND P1, PT, R29, R13, PT ;  /* 0x0000000d1d00720c */ /* 0x000fce0003f24070 */
[--C-:B------:R-:W-:Y:S02]  /*a220*/  @!P6 IMAD.IADD R27, R27, 0x1, -R29.reuse ;  /* 0x000000011b1be824 */ /* 0x100fe400078e0a1d */
[----:B------:R-:W-:-:S03]  /*a230*/  @!P0 IMAD.IADD R11, R11, 0x1, -R29 ;  /* 0x000000010b0b8824 */ /* 0x000fc600078e0a1d */
[----:B------:R0:W-:Y:S01]  /*a240*/  STL [R1+0x320], R27 ;  /* 0x0003201b01007387 */ /* 0x0001e20000100800 */
[--C-:B------:R-:W-:Y:S01]  /*a250*/  @!P2 IMAD.IADD R16, R16, 0x1, -R29.reuse ;  /* 0x000000011010a824 */ /* 0x100fe200078e0a1d */
[----:B------:R-:W-:Y:S01]  /*a260*/  ISETP.GT.U32.AND P2, PT, R29, R18, PT ;  /* 0x000000121d00720c */ /* 0x000fe20003f44070 */
[--C-:B------:R-:W-:Y:S01]  /*a270*/  @!P1 IMAD.IADD R13, R13, 0x1, -R29.reuse ;  /* 0x000000010d0d9824 */ /* 0x100fe200078e0a1d */
[----:B0-----:R-:W5:Y:S04]  /*a280*/  LDL.LU R27, [R1+0x2c0] ;  /* 0x0002c000011b7983 */ /* 0x001f680000300800 */
[----:B------:R-:W5:Y:S04]  /*a290*/  LDL.LU R3, [R1+0x2cc] ;  /* 0x0002cc0001037983 */ /* 0x000f680000300800 */
[----:B------:R0:W-:Y:S04]  /*a2a0*/  STL [R1+0x318], R11 ;  /* 0x0003180b01007387 */ /* 0x0001e80000100800 */
[----:B------:R-:W5:Y:S04]  /*a2b0*/  LDL.LU R10, [R1+0x2d0] ;  /* 0x0002d000010a7983 */ /* 0x000f680000300800 */
[----:B------:R1:W-:Y:S04]  /*a2c0*/  STL [R1+0x314], R13 ;  /* 0x0003140d01007387 */ /* 0x0003e80000100800 */
[----:B0-----:R-:W5:Y:S04]  /*a2d0*/  LDL.LU R11, [R1+0x2c8] ;  /* 0x0002c800010b7983 */ /* 0x001f680000300800 */
[----:B-1----:R-:W5:Y:S01]  /*a2e0*/  LDL.LU R13, [R1+0x2c4] ;  /* 0x0002c400010d7983 */ /* 0x002f620000300800 */
[----:B------:R-:W-:-:S05]  /*a2f0*/  @!P2 IMAD.IADD R18, R18, 0x1, -R29 ;  /* 0x000000011212a824 */ /* 0x000fca00078e0a1d */
[----:B------:R0:W-:Y:S04]  /*a300*/  STL [R1+0x2fc], R18 ;  /* 0x0002fc1201007387 */ /* 0x0001e80000100800 */
[----:B0-----:R-:W5:Y:S01]  /*a310*/  LDL.LU R18, [R1+0x2ac] ;  /* 0x0002ac0001127983 */ /* 0x001f620000300800 */
[C---:B------:R-:W-:Y:S02]  /*a320*/  ISETP.GT.U32.AND P3, PT, R29.reuse, R26, PT ;  /* 0x0000001a1d00720c */ /* 0x040fe40003f64070 */
        /* <DEDUP_REMOVED lines=17> */
[----:B------:R-:W-:-:S04]  /*a440*/  ISETP.GT.U32.AND P3, PT, R29, R12, PT ;  /* 0x0000000c1d00720c */ /* 0x000fc80003f64070 */
[----:B------:R-:W-:-:S05]  /*a450*/  ISETP.GT.U32.AND P6, PT, R29, R23, PT ;  /* 0x000000171d00720c */ /* 0x000fca0003fc4070 */
[--C-:B------:R-:W-:Y:S02]  /*a460*/  @!P4 IMAD.IADD R21, R21, 0x1, -R29.reuse ;  /* 0x000000011515c824 */ /* 0x100fe400078e0a1d */
[--C-:B------:R-:W-:Y:S02]  /*a470*/  @!P5 IMAD.IADD R26, R26, 0x1, -R29.reuse ;  /* 0x000000011a1ad824 */ /* 0x100fe400078e0a1d */
[--C-:B------:R-:W-:Y:S01]  /*a480*/  @!P3 IMAD.IADD R12, R12, 0x1, -R29.reuse ;  /* 0x000000010c0cb824 */ /* 0x100fe200078e0a1d */
[----:B------:R0:W-:Y:S01]  /*a490*/  STL [R1+0x308], R21 ;  /* 0x0003081501007387 */ /* 0x0001e20000100800 */
[----:B------:R-:W-:Y:S02]  /*a4a0*/  ISETP.GT.U32.AND P4, PT, R29, R4, PT ;  /* 0x000000041d00720c */ /* 0x000fe40003f84070 */
[----:B------:R-:W-:Y:S01]  /*a4b0*/  @!P6 IMAD.IADD R23, R23, 0x1, -R29 ;  /* 0x000000011717e824 */ /* 0x000fe200078e0a1d */
[----:B0-----:R-:W2:Y:S01]  /*a4c0*/  LDL.LU R21, [R1+0x2b8] ;  /* 0x0002b80001157983 */ /* 0x001ea20000300800 */
[----:B------:R-:W-:-:S02]  /*a4d0*/  ISETP.GT.U32.AND P3, PT, R29, R24, PT ;  /* 0x000000181d00720c */ /* 0x000fc40003f64070 */
[C---:B------:R-:W-:Y:S01]  /*a4e0*/  ISETP.GT.U32.AND P0, PT, R29.reuse, R19, PT ;  /* 0x000000131d00720c */ /* 0x040fe20003f04070 */
[----:B------:R0:W-:Y:S01]  /*a4f0*/  STL [R1+0x30c], R26 ;  /* 0x00030c1a01007387 */ /* 0x0001e20000100800 */
[----:B------:R-:W-:-:S03]  /*a500*/  ISETP.GT.U32.AND P1, PT, R29, R20, PT ;  /* 0x000000141d00720c */ /* 0x000fc60003f24070 */
[----:B0-----:R-:W3:Y:S06]  /*a510*/  LDL.LU R26, [R1+0x2bc] ;  /* 0x0002bc00011a7983 */ /* 0x001eec0000300800 */
[--C-:B------:R-:W-:Y:S01]  /*a520*/  @!P3 IMAD.IADD R24, R24, 0x1, -R29.reuse ;  /* 0x000000011818b824 */ /* 0x100fe200078e0a1d */
[----:B------:R-:W-:Y:S01]  /*a530*/  ISETP.GT.U32.AND P2, PT, R29, R22, PT ;  /* 0x000000161d00720c */ /* 0x000fe20003f44070 */
[--C-:B------:R-:W-:Y:S01]  /*a540*/  @!P0 IMAD.IADD R19, R19, 0x1, -R29.reuse ;  /* 0x0000000113138824 */ /* 0x100fe200078e0a1d */
[----:B------:R-:W-:Y:S01]  /*a550*/  ISETP.GT.U32.AND P5, PT, R29, R17, PT ;  /* 0x000000111d00720c */ /* 0x000fe20003fa4070 */
[----:B------:R-:W-:-:S02]  /*a560*/  @!P1 IMAD.IADD R20, R20, 0x1, -R29 ;  /* 0x0000000114149824 */ /* 0x000fc400078e0a1d */
[----:B------:R-:W-:Y:S01]  /*a570*/  @!P4 IMAD.IADD R4, R4, 0x1, -R29 ;  /* 0x000000010404c824 */ /* 0x000fe200078e0a1d */
[----:B------:R-:W-:Y:S01]  /*a580*/  STL [R1+0x304], R12 ;  /* 0x0003040c01007387 */ /* 0x000fe20000100800 */
[----:B------:R-:W-:-:S03]  /*a590*/  ISETP.GT.U32.AND P4, PT, R29, R25, PT ;  /* 0x000000191d00720c */ /* 0x000fc60003f84070 */
[----:B------:R-:W-:Y:S03]  /*a5a0*/  STL [R1+0x300], R14 ;  /* 0x0003000e01007387 */ /* 0x000fe60000100800 */
[--C-:B------:R-:W-:Y:S01]  /*a5b0*/  @!P2 IMAD.IADD R22, R22, 0x1, -R29.reuse ;  /* 0x000000011616a824 */ /* 0x100fe200078e0a1d */
[----:B------:R-:W-:Y:S01]  /*a5c0*/  STL [R1+0x2e8], R15 ;  /* 0x0002e80f01007387 */ /* 0x000fe20000100800 */
[----:B------:R-:W-:-:S03]  /*a5d0*/  @!P5 IMAD.IADD R17, R17, 0x1, -R29 ;  /* 0x000000011111d824 */ /* 0x000fc600078e0a1d */
[----:B------:R0:W-:Y:S04]  /*a5e0*/  STL [R1+0x2f8], R4 ;  /* 0x0002f80401007387 */ /* 0x0001e80000100800 */
[----:B------:R-:W-:Y:S04]  /*a5f0*/  STL [R1+0x2f4], R16 ;  /* 0x0002f41001007387 */ /* 0x000fe80000100800 */
[----:B0-----:R-:W4:Y:S04]  /*a600*/  LDL R4, [R1+0x13b0] ;  /* 0x0013b00001047983 */ /* 0x001f280000100800 */
[----:B------:R0:W-:Y:S04]  /*a610*/  STL [R1+0x2ec], R23 ;  /* 0x0002ec1701007387 */ /* 0x0001e80000100800 */
[----:B------:R-:W-:Y:S04]  /*a620*/  STL [R1+0x2f0], R17 ;  /* 0x0002f01101007387 */ /* 0x000fe80000100800 */
[----:B0-----:R-:W4:Y:S04]  /*a630*/  LDL.LU R23, [R1+0x2b4] ;  /* 0x0002b40001177983 */ /* 0x001f280000300800 */
[----:B------:R-:W4:Y:S04]  /*a640*/  LDL.LU R12, [R1+0x2b0] ;  /* 0x0002b000010c7983 */ /* 0x000f280000300800 */
[----:B------:R-:W4:Y:S01]  /*a650*/  LDL.LU R14, [R1+0x298] ;  /* 0x00029800010e7983 */ /* 0x000f220000300800 */
[----:B------:R-:W-:-:S03]  /*a660*/  @!P4 IMAD.IADD R25, R25, 0x1, -R29 ;  /* 0x000000011919c824 */ /* 0x000fc600078e0a1d */
[----:B------:R-:W4:Y:S04]  /*a670*/  LDL.LU R15, [R1+0x2a4] ;  /* 0x0002a400010f7983 */ /* 0x000f280000300800 */
[----:B------:R-:W4:Y:S01]  /*a680*/  LDL.LU R16, [R1+0x2a8] ;  /* 0x0002a80001107983 */ /* 0x000f220000300800 */
[C---:B-----5:R-:W-:Y:S02]  /*a690*/  ISETP.GT.U32.AND P6, PT, R29.reuse, R3, PT ;  /* 0x000000031d00720c */ /* 0x060fe40003fc4070 */
[C---:B------:R-:W-:Y:S02]  /*a6a0*/  ISETP.GT.U32.AND P3, PT, R29.reuse, R10, PT ;  /* 0x0000000a1d00720c */ /* 0x040fe40003f64070 */
[C---:B------:R-:W-:Y:S02]  /*a6b0*/  ISETP.GT.U32.AND P0, PT, R29.reuse, R11, PT ;  /* 0x0000000b1d00720c */ /* 0x040fe40003f04070 */
[----:B------:R-:W-:-:S07]  /*a6c0*/  ISETP.GT.U32.AND P1, PT, R29, R13, PT ;  /* 0x0000000d1d00720c */ /* 0x000fce0003f24070 */
[--C-:B------:R-:W-:Y:S01]  /*a6d0*/  @!P6 IMAD.IADD R3, R3, 0x1, -R29.reuse ;  /* 0x000000010303e824 */ /* 0x100fe200078e0a1d */
[C---:B------:R-:W-:Y:S01]  /*a6e0*/  ISETP.GT.U32.AND P6, PT, R29.reuse, R24, PT ;  /* 0x000000181d00720c */ /* 0x040fe20003fc4070 */
[--C-:B------:R-:W-:Y:S01]  /*a6f0*/  @!P3 IMAD.IADD R10, R10, 0x1, -R29.reuse ;  /* 0x000000010a0ab824 */ /* 0x100fe200078e0a1d */
[----:B------:R-:W-:Y:S01]  /*a700*/  ISETP.GT.U32.AND P3, PT, R29, R19, PT ;  /* 0x000000131d00720c */ /* 0x000fe20003f64070 */
[--C-:B------:R-:W-:Y:S01]  /*a710*/  @!P0 IMAD.IADD R11, R11, 0x1, -R29.reuse ;  /* 0x000000010b0b8824 */ /* 0x100fe200078e0a1d */
[----:B------:R-:W-:Y:S01]  /*a720*/  ISETP.GT.U32.AND P0, PT, R29, R20, PT ;  /* 0x000000141d00720c */ /* 0x000fe20003f04070 */
[----:B------:R-:W-:Y:S01]  /*a730*/  @!P1 IMAD.IADD R13, R13, 0x1, -R29 ;  /* 0x000000010d0d9824 */ /* 0x000fe200078e0a1d */
[C---:B------:R-:W-:Y:S02]  /*a740*/  ISETP.GT.U32.AND P1, PT, R29.reuse, R22, PT ;  /* 0x000000161d00720c */ /* 0x040fe40003f24070 */
[----:B------:R-:W-:-:S05]  /*a750*/  ISETP.GT.U32.AND P2, PT, R29, R18, PT ;  /* 0x000000121d00720c */ /* 0x000fca0003f44070 */
[--C-:B------:R-:W-:Y:S02]  /*a760*/  @!P6 IMAD.IADD R24, R24, 0x1, -R29.reuse ;  /* 0x000000011818e824 */ /* 0x100fe400078e0a1d */
[--C-:B------:R-:W-:Y:S02]  /*a770*/  @!P3 IMAD.IADD R19, R19, 0x1, -R29.reuse ;  /* 0x000000011313b824 */ /* 0x100fe400078e0a1d */
[--C-:B------:R-:W-:Y:S01]  /*a780*/  @!P0 IMAD.IADD R20, R20, 0x1, -R29.reuse ;  /* 0x0000000114148824 */ /* 0x100fe200078e0a1d */
[----:B------:R0:W-:Y:S01]  /*a790*/  STL [R1+0x2d4], R24 ;  /* 0x0002d41801007387 */ /* 0x0001e20000100800 */
[--C-:B------:R-:W-:Y:S02]  /*a7a0*/  @!P1 IMAD.IADD R22, R22, 0x1, -R29.reuse ;  /* 0x0000000116169824 */ /* 0x100fe400078e0a1d */
[----:B------:R-:W-:Y:S01]  /*a7b0*/  @!P2 IMAD.IADD R18, R18, 0x1, -R29 ;  /* 0x000000011212a824 */ /* 0x000fe200078e0a1d */
[----:B0-----:R-:W5:Y:S01]  /*a7c0*/  LDL.LU R24, [R1+0x2a0] ;  /* 0x0002a00001187983 */ /* 0x001f620000300800 */
[----:B------:R-:W-:-:S03]  /*a7d0*/  ISETP.GT.U32.AND P2, PT, R29, R25, PT ;  /* 0x000000191d00720c */ /* 0x000fc60003f44070 */
[----:B------:R0:W-:Y:S04]  /*a7e0*/  STL [R1+0x2e0], R19 ;  /* 0x0002e01301007387 */ /* 0x0001e80000100800 */
        /* <DEDUP_REMOVED lines=8> */
[----:B------:R-:W5:Y:S01]  /*a870*/  LDL.LU R22, [R1+0x28c] ;  /* 0x00028c0001167983 */ /* 0x000f620000300800 */
[C---:B------:R-:W-:Y:S02]  /*a880*/  ISETP.GT.U32.AND P5, PT, R29.reuse, R27, PT ;  /* 0x0000001b1d00720c */ /* 0x040fe40003fa4070 */
[C---:B------:R-:W-:Y:S02]  /*a890*/  ISETP.GT.U32.AND P3, PT, R29.reuse, R10, PT ;  /* 0x0000000a1d00720c */ /* 0x040fe40003f64070 */
[----:B------:R-:W-:Y:S01]  /*a8a0*/  ISETP.GT.U32.AND P0, PT, R29, R11, PT ;  /* 0x0000000b1d00720c */ /* 0x000fe20003f04070 */
[----:B0-----:R-:W5:Y:S08]  /*a8b0*/  LDL.LU R25, [R1+0x288] ;  /* 0x0002880001197983 */ /* 0x001f700000300800 */
[--C-:B------:R-:W-:Y:S01]  /*a8c0*/  @!P5 IMAD.IADD R27, R27, 0x1, -R29.reuse ;  /* 0x000000011b1bd824 */ /* 0x100fe200078e0a1d */
[----:B------:R-:W-:Y:S01]  /*a8d0*/  ISETP.GT.U32.AND P1, PT, R29, R13, PT ;  /* 0x0000000d1d00720c */ /* 0x000fe20003f24070 */
[----:B------:R-:W-:-:S02]  /*a8e0*/  @!P3 IMAD.IADD R10, R10, 0x1, -R29 ;  /* 0x000000010a0ab824 */ /* 0x000fc400078e0a1d */
[----:B------:R-:W-:Y:S01]  /*a8f0*/  @!P0 IMAD.IADD R11, R11, 0x1, -R29 ;  /* 0x000000010b0b8824 */ /* 0x000fe200078e0a1d */
[----:B------:R-:W-:-:S09]  /*a900*/  ISETP.GT.U32.AND P2, PT, R29, R18, PT ;  /* 0x000000121d00720c */ /* 0x000fd20003f44070 */
[----:B------:R-:W-:Y:S01]  /*a910*/  @!P1 IMAD.IADD R13, R13, 0x1, -R29 ;  /* 0x000000010d0d9824 */ /* 0x000fe200078e0a1d */
[C---:B--2---:R-:W-:Y:S02]  /*a920*/  ISETP.GT.U32.AND P4, PT, R29.reuse, R21, PT ;  /* 0x000000151d00720c */ /* 0x044fe40003f84070 */
[----:B---3--:R-:W-:-:S11]  /*a930*/  ISETP.GT.U32.AND P5, PT, R29, R26, PT ;  /* 0x0000001a1d00720c */ /* 0x008fd60003fa4070 */
[--C-:B------:R-:W-:Y:S01]  /*a940*/  @!P4 IMAD.IADD R21, R21, 0x1, -R29.reuse ;  /* 0x000000011515c824 */ /* 0x100fe200078e0a1d */
[C---:B------:R-:W-:Y:S01]  /*a950*/  ISETP.GT.U32.AND P4, PT, R29.reuse, R27, PT ;  /* 0x0000001b1d00720c */ /* 0x040fe20003f84070 */
[----:B------:R-:W-:Y:S01]  /*a960*/  @!P5 IMAD.IADD R26, R26, 0x1, -R29 ;  /* 0x000000011a1ad824 */ /* 0x000fe200078e0a1d */
[----:B------:R-:W-:-:S11]  /*a970*/  ISETP.GT.U32.AND P5, PT, R29, R3, PT ;  /* 0x000000031d00720c */ /* 0x000fd60003fa4070 */
[----:B------:R-:W-:Y:S01]  /*a980*/  @!P4 IMAD.IADD R27, R27, 0x1, -R29 ;  /* 0x000000011b1bc824 */ /* 0x000fe200078e0a1d */
[----:B------:R-:W-:-:S04]  /*a990*/  ISETP.GT.U32.AND P6, PT, R29, R26, PT ;  /* 0x0000001a1d00720c */ /* 0x000fc80003fc4070 */
[----:B------:R0:W-:Y:S01]  /*a9a0*/  STL [R1+0x2c0], R27 ;  /* 0x0002c01b01007387 */ /* 0x0001e20000100800 */
[----:B------:R-:W-:-:S03]  /*a9b0*/  @!P5 IMAD.IADD R3, R3, 0x1, -R29 ;  /* 0x000000010303d824 */ /* 0x000fc600078e0a1d */
[----:B0-----:R-:W2:Y:S05]  /*a9c0*/  LDL.LU R27, [R1+0x270] ;  /* 0x00027000011b7983 */ /* 0x001eaa0000300800 */
[----:B------:R-:W-:Y:S01]  /*a9d0*/  @!P6 IMAD.IADD R26, R26, 0x1, -R29 ;  /* 0x000000011a1ae824 */ /* 0x000fe200078e0a1d */
[C---:B----4-:R-:W-:Y:S02]  /*a9e0*/  ISETP.GT.U32.AND P5, PT, R29.reuse, R23, PT ;  /* 0x000000171d00720c */ /* 0x050fe40003fa4070 */
[C---:B------:R-:W-:Y:S02]  /*a9f0*/  ISETP.GT.U32.AND P3, PT, R29.reuse, R12, PT ;  /* 0x0000000c1d00720c */ /* 0x040fe40003f64070 */
[----:B------:R-:W-:-:S02]  /*aa00*/  ISETP.GT.U32.AND P0, PT, R29, R14, PT ;  /* 0x0000000e1d00720c */ /* 0x000fc40003f04070 */
[C---:B------:R-:W-:Y:S02]  /*aa10*/  ISETP.GT.U32.AND P4, PT, R29.reuse, R21, PT ;  /* 0x000000151d00720c */ /* 0x040fe40003f84070 */
[----:B------:R-:W-:-:S05]  /*aa20*/  ISETP.GT.U32.AND P1, PT, R29, R15, PT ;  /* 0x0000000f1d00720c */ /* 0x000fca0003f24070 */
[--C-:B------:R-:W-:Y:S02]  /*aa30*/  @!P5 IMAD.IADD R23, R23, 0x1, -R29.reuse ;  /* 0x000000011717d824 */ /* 0x100fe400078e0a1d */
[--C-:B------:R-:W-:Y:S02]  /*aa40*/  @!P3 IMAD.IADD R12, R12, 0x1, -R29.reuse ;  /* 0x000000010c0cb824 */ /* 0x100fe400078e0a1d */
[--C-:B------:R-:W-:Y:S01]  /*aa50*/  @!P0 IMAD.IADD R14, R14, 0x1, -R29.reuse ;  /* 0x000000010e0e8824 */ /* 0x100fe200078e0a1d */
[----:B------:R-:W-:Y:S01]  /*aa60*/  STL [R1+0x2cc], R3 ;  /* 0x0002cc0301007387 */ /* 0x000fe20000100800 */
[--C-:B------:R-:W-:Y:S01]  /*aa70*/  @!P2 IMAD.IADD R18, R18, 0x1, -R29.reuse ;  /* 0x000000011212a824 */ /* 0x100fe200078e0a1d */
[----:B------:R-:W-:Y:S01]  /*aa80*/  ISETP.GT.U32.AND P2, PT, R29, R16, PT ;  /* 0x000000101d00720c */ /* 0x000fe20003f44070 */
[--C-:B------:R-:W-:Y:S01]  /*aa90*/  @!P1 IMAD.IADD R15, R15, 0x1, -R29.reuse ;  /* 0x000000010f0f9824 */ /* 0x100fe200078e0a1d */
[----:B------:R-:W-:Y:S01]  /*aaa0*/  STL [R1+0x2d0], R10 ;  /* 0x0002d00a01007387 */ /* 0x000fe20000100800 */
[----:B------:R-:W-:-:S03]  /*aab0*/  @!P4 IMAD.IADD R21, R21, 0x1, -R29 ;  /* 0x000000011515c824 */ /* 0x000fc600078e0a1d */
[----:B------:R-:W-:Y:S04]  /*aac0*/  STL [R1+0x2c8], R11 ;  /* 0x0002c80b01007387 */ /* 0x000fe80000100800 */
[----:B------:R-:W-:Y:S04]  /*aad0*/  STL [R1+0x2c4], R13 ;  /* 0x0002c40d01007387 */ /* 0x000fe80000100800 */
[----:B------:R-:W-:Y:S04]  /*aae0*/  STL [R1+0x2ac], R18 ;  /* 0x0002ac1201007387 */ /* 0x000fe80000100800 */
[----:B------:R0:W-:Y:S04]  /*aaf0*/  STL [R1+0x2bc], R26 ;  /* 0x0002bc1a01007387 */ /* 0x0001e80000100800 */
[----:B------:R1:W-:Y:S04]  /*ab00*/  STL [R1+0x2b8], R21 ;  /* 0x0002b81501007387 */ /* 0x0003e80000100800 */
[----:B0-----:R-:W3:Y:S04]  /*ab10*/  LDL.LU R26, [R1+0x27c] ;  /* 0x00027c00011a7983 */ /* 0x001ee80000300800 */
[----:B------:R-:W4:Y:S01]  /*ab20*/  LDL.LU R3, [R1+0x280] ;  /* 0x0002800001037983 */ /* 0x000f220000300800 */
[----:B------:R-:W-:-:S03]  /*ab30*/  @!P2 IMAD.IADD R16, R16, 0x1, -R29 ;  /* 0x000000011010a824 */ /* 0x000fc600078e0a1d */
[----:B------:R-:W4:Y:S04]  /*ab40*/  LDL.LU R13, [R1+0x278] ;  /* 0x00027800010d7983 */ /* 0x000f280000300800 */
[----:B------:R-:W4:Y:S04]  /*ab50*/  LDL.LU R18, [R1+0x274] ;  /* 0x0002740001127983 */ /* 0x000f280000300800 */
[----:B-1----:R-:W4:Y:S01]  /*ab60*/  LDL.LU R21, [R1+0x25c] ;  /* 0x00025c0001157983 */ /* 0x002f220000300800 */
[C---:B-----5:R-:W-:Y:S02]  /*ab70*/  ISETP.GT.U32.AND P6, PT, R29.reuse, R9, PT ;  /* 0x000000091d00720c */ /* 0x060fe40003fc4070 */
[----:B------:R-:W-:-:S02]  /*ab80*/  ISETP.GT.U32.AND P5, PT, R29, R17, PT ;  /* 0x000000111d00720c */ /* 0x000fc40003fa4070 */
[C---:B------:R-:W-:Y:S02]  /*ab90*/  ISETP.GT.U32.AND P3, PT, R29.reuse, R19, PT ;  /* 0x000000131d00720c */ /* 0x040fe40003f64070 */
[----:B------:R-:W-:-:S07]  /*aba0*/  ISETP.GT.U32.AND P0, PT, R29, R20, PT ;  /* 0x000000141d00720c */ /* 0x000fce0003f04070 */
[--C-:B------:R-:W-:Y:S01]  /*abb0*/  @!P6 IMAD.IADD R9, R9, 0x1, -R29.reuse ;  /* 0x000000010909e824 */ /* 0x100fe200078e0a1d */
[----:B------:R-:W-:Y:S01]  /*abc0*/  ISETP.GT.U32.AND P6, PT, R29, R23, PT ;  /* 0x000000171d00720c */ /* 0x000fe20003fc4070 */
[--C-:B------:R-:W-:Y:S01]  /*abd0*/  @!P5 IMAD.IADD R17, R17, 0x1, -R29.reuse ;  /* 0x000000011111d824 */ /* 0x100fe200078e0a1d */
[----:B------:R-:W-:Y:S01]  /*abe0*/  ISETP.GT.U32.AND P5, PT, R29, R12, PT ;  /* 0x0000000c1d00720c */ /* 0x000fe20003fa4070 */
[--C-:B------:R-:W-:Y:S01]  /*abf0*/  @!P3 IMAD.IADD R19, R19, 0x1, -R29.reuse ;  /* 0x000000011313b824 */ /* 0x100fe200078e0a1d */
[C---:B------:R-:W-:Y:S02]  /*ac00*/  ISETP.GT.U32.AND P3, PT, R29.reuse, R14, PT ;  /* 0x0000000e1d00720c */ /* 0x040fe40003f64070 */
[C---:B------:R-:W-:Y:S01]  /*ac10*/  ISETP.GT.U32.AND P1, PT, R29.reuse, R22, PT ;  /* 0x000000161d00720c */ /* 0x040fe20003f24070 */
[----:B------:R-:W-:Y:S01]  /*ac20*/  @!P0 IMAD.IADD R20, R20, 0x1, -R29 ;  /* 0x0000000114148824 */ /* 0x000fe200078e0a1d */
[----:B------:R-:W-:-:S05]  /*ac30*/  ISETP.GT.U32.AND P0, PT, R29, R15, PT ;  /* 0x0000000f1d00720c */ /* 0x000fca0003f04070 */
[--C-:B------:R-:W-:Y:S02]  /*ac40*/  @!P6 IMAD.IADD R23, R23, 0x1, -R29.reuse ;  /* 0x000000011717e824 */ /* 0x100fe400078e0a1d */
[----:B------:R-:W-:-:S03]  /*ac50*/  @!P5 IMAD.IADD R12, R12, 0x1, -R29 ;  /* 0x000000010c0cd824 */ /* 0x000fc600078e0a1d */
[----:B------:R0:W-:Y:S01]  /*ac60*/  STL [R1+0x2b4], R23 ;  /* 0x0002b41701007387 */ /* 0x0001e20000100800 */
[--C-:B------:R-:W-:Y:S02]  /*ac70*/  @!P3 IMAD.IADD R14, R14, 0x1, -R29.reuse ;  /* 0x000000010e0eb824 */ /* 0x100fe400078e0a1d */
[--C-:B------:R-:W-:Y:S01]  /*ac80*/  @!P1 IMAD.IADD R22, R22, 0x1, -R29.reuse ;  /* 0x0000000116169824 */ /* 0x100fe200078e0a1d */
[----:B------:R-:W-:Y:S01]  /*ac90*/  ISETP.GT.U32.AND P1, PT, R29, R16, PT ;  /* 0x000000101d00720c */ /* 0x000fe20003f24070 */
[--C-:B------:R-:W-:Y:S01]  /*aca0*/  @!P0 IMAD.IADD R15, R15, 0x1, -R29.reuse ;  /* 0x000000010f0f8824 */ /* 0x100fe200078e0a1d */
        /* <DEDUP_REMOVED lines=10> */
[----:B------:R-:W5:Y:S04]  /*ad50*/  LDL.LU R15, [R1+0x254] ;  /* 0x00025400010f7983 */ /* 0x000f680000300800 */
[----:B0-----:R-:W5:Y:S01]  /*ad60*/  LDL.LU R16, [R1+0x258] ;  /* 0x0002580001107983 */ /* 0x001f620000300800 */
[C---:B------:R-:W-:Y:S02]  /*ad70*/  ISETP.GT.U32.AND P4, PT, R29.reuse, R24, PT ;  /* 0x000000181d00720c */ /* 0x040fe40003f84070 */
[----:B------:R-:W-:-:S11]  /*ad80*/  ISETP.GT.U32.AND P2, PT, R29, R25, PT ;  /* 0x000000191d00720c */ /* 0x000fd60003f44070 */
[--C-:B------:R-:W-:Y:S01]  /*ad90*/  @!P4 IMAD.IADD R24, R24, 0x1, -R29.reuse ;  /* 0x000000011818c824 */ /* 0x100fe200078e0a1d */
[----:B------:R-:W-:Y:S01]  /*ada0*/  ISETP.GT.U32.AND P5, PT, R29, R17, PT ;  /* 0x000000111d00720c */ /* 0x000fe20003fa4070 */
[----:B------:R-:W-:-:S03]  /*adb0*/  @!P2 IMAD.IADD R25, R25, 0x1, -R29 ;  /* 0x000000011919a824 */ /* 0x000fc600078e0a1d */
[C---:B------:R-:W-:Y:S02]  /*adc0*/  ISETP.GT.U32.AND P2, PT, R29.reuse, R24, PT ;  /* 0x000000181d00720c */ /* 0x040fe40003f44070 */
[C---:B------:R-:W-:Y:S02]  /*add0*/  ISETP.GT.U32.AND P3, PT, R29.reuse, R19, PT ;  /* 0x000000131d00720c */ /* 0x040fe40003f64070 */
[C---:B------:R-:W-:Y:S02]  /*ade0*/  ISETP.GT.U32.AND P0, PT, R29.reuse, R20, PT ;  /* 0x000000141d00720c */ /* 0x040fe40003f04070 */
[----:B------:R-:W-:-:S03]  /*adf0*/  ISETP.GT.U32.AND P1, PT, R29, R22, PT ;  /* 0x000000161d00720c */ /* 0x000fc60003f24070 */
[----:B------:R-:W-:-:S04]  /*ae00*/  @!P5 IMAD.IADD R17, R17, 0x1, -R29 ;  /* 0x000000011111d824 */ /* 0x000fc800078e0a1d */
[----:B------:R-:W-:Y:S01]  /*ae10*/  @!P2 IMAD.IADD R24, R24, 0x1, -R29 ;  /* 0x000000011818a824 */ /* 0x000fe200078e0a1d */
[----:B--2---:R-:W-:-:S13]  /*ae20*/  ISETP.GT.U32.AND P4, PT, R29, R27, PT ;  /* 0x0000001b1d00720c */ /* 0x004fda0003f84070 */
[----:B------:R-:W-:Y:S01]  /*ae30*/  @!P4 IMAD.IADD R27, R27, 0x1, -R29 ;  /* 0x000000011b1bc824 */ /* 0x000fe200078e0a1d */
[----:B------:R-:W-:-:S04]  /*ae40*/  ISETP.GT.U32.AND P4, PT, R29, R9, PT ;  /* 0x000000091d00720c */ /* 0x000fc80003f84070 */
[----:B------:R-:W-:Y:S01]  /*ae50*/  ISETP.GT.U32.AND P6, PT, R29, R27, PT ;  /* 0x0000001b1d00720c */ /* 0x000fe20003fc4070 */
[--C-:B------:R-:W-:Y:S01]  /*ae60*/  @!P3 IMAD.IADD R19, R19, 0x1, -R29.reuse ;  /* 0x000000011313b824 */ /* 0x100fe200078e0a1d */
[----:B------:R0:W-:Y:S07]  /*ae70*/  STL [R1+0x2a0], R24 ;  /* 0x0002a01801007387 */ /* 0x0001ee0000100800 */
[--C-:B------:R-:W-:Y:S01]  /*ae80*/  @!P4 IMAD.IADD R9, R9, 0x1, -R29.reuse ;  /* 0x000000010909c824 */ /* 0x100fe200078e0a1d */
[----:B0-----:R-:W2:Y:S03]  /*ae90*/  LDL.LU R24, [R1+0x250] ;  /* 0x0002500001187983 */ /* 0x001ea60000300800 */
[--C-:B------:R-:W-:Y:S01]  /*aea0*/  @!P6 IMAD.IADD R27, R27, 0x1, -R29.reuse ;  /* 0x000000011b1be824 */ /* 0x100fe200078e0a1d */
[----:B------:R-:W-:Y:S01]  /*aeb0*/  ISETP.GT.U32.AND P2, PT, R29, R25, PT ;  /* 0x000000191d00720c */ /* 0x000fe20003f44070 */
[----:B------:R-:W-:-:S02]  /*aec0*/  @!P0 IMAD.IADD R20, R20, 0x1, -R29 ;  /* 0x0000000114148824 */ /* 0x000fc400078e0a1d */
[----:B------:R-:W-:Y:S01]  /*aed0*/  @!P1 IMAD.IADD R22, R22, 0x1, -R29 ;  /* 0x0000000116169824 */ /* 0x000fe200078e0a1d */
[----:B------:R-:W-:Y:S01]  /*aee0*/  STL [R1+0x29c], R9 ;  /* 0x00029c0901007387 */ /* 0x000fe20000100800 */
[C---:B---3--:R-:W-:Y:S02]  /*aef0*/  ISETP.GT.U32.AND P4, PT, R29.reuse, R26, PT ;  /* 0x0000001a1d00720c */ /* 0x048fe40003f84070 */
[C---:B----4-:R-:W-:Y:S02]  /*af00*/  ISETP.GT.U32.AND P5, PT, R29.reuse, R3, PT ;  /* 0x000000031d00720c */ /* 0x050fe40003fa4070 */
[----:B------:R-:W-:-:S09]  /*af10*/  ISETP.GT.U32.AND P3, PT, R29, R13, PT ;  /* 0x0000000d1d00720c */ /* 0x000fd20003f64070 */
[--C-:B------:R-:W-:Y:S01]  /*af20*/  @!P4 IMAD.IADD R26, R26, 0x1, -R29.reuse ;  /* 0x000000011a1ac824 */ /* 0x100fe200078e0a1d */
[----:B------:R-:W-:Y:S01]  /*af30*/  ISETP.GT.U32.AND P0, PT, R29, R18, PT ;  /* 0x000000121d00720c */ /* 0x000fe20003f04070 */
[--C-:B------:R-:W-:Y:S01]  /*af40*/  @!P5 IMAD.IADD R3, R3, 0x1, -R29.reuse ;  /* 0x000000010303d824 */ /* 0x100fe200078e0a1d */
[----:B------:R-:W-:Y:S01]  /*af50*/  ISETP.GT.U32.AND P1, PT, R29, R21, PT ;  /* 0x000000151d00720c */ /* 0x000fe20003f24070 */
[--C-:B------:R-:W-:Y:S01]  /*af60*/  @!P3 IMAD.IADD R13, R13, 0x1, -R29.reuse ;  /* 0x000000010d0db824 */ /* 0x100fe200078e0a1d */
[----:B------:R-:W-:Y:S01]  /*af70*/  STL [R1+0x284], R17 ;  /* 0x0002841101007387 */ /* 0x000fe20000100800 */
[----:B------:R-:W-:-:S03]  /*af80*/  @!P2 IMAD.IADD R25, R25, 0x1, -R29 ;  /* 0x000000011919a824 */ /* 0x000fc600078e0a1d */
[----:B------:R-:W-:Y:S05]  /*af90*/  STL [R1+0x290], R19 ;  /* 0x0002901301007387 */ /* 0x000fea0000100800 */
[--C-:B------:R-:W-:Y:S01]  /*afa0*/  @!P0 IMAD.IADD R18, R18, 0x1, -R29.reuse ;  /* 0x0000000112128824 */ /* 0x100fe200078e0a1d */
[----:B------:R-:W-:Y:S01]  /*afb0*/  STL [R1+0x294], R20 ;  /* 0x0002941401007387 */ /* 0x000fe20000100800 */
[----:B------:R-:W-:-:S03]  /*afc0*/  @!P1 IMAD.IADD R21, R21, 0x1, -R29 ;  /* 0x0000000115159824 */ /* 0x000fc600078e0a1d */
[----:B------:R-:W-:Y:S04]  /*afd0*/  STL [R1+0x28c], R22 ;  /* 0x00028c1601007387 */ /* 0x000fe80000100800 */
[----:B------:R0:W-:Y:S04]  /*afe0*/  STL [R1+0x270], R27 ;  /* 0x0002701b01007387 */ /* 0x0001e80000100800 */
[----:B------:R1:W-:Y:S04]  /*aff0*/  STL [R1+0x288], R25 ;  /* 0x0002881901007387 */ /* 0x0003e80000100800 */
[----:B0-----:R-:W3:Y:S04]  /*b000*/  LDL R27, [R1+0x13b4] ;  /* 0x0013b400011b7983 */ /* 0x001ee80000100800 */
[----:B-1----:R-:W4:Y:S04]  /*b010*/  LDL.LU R25, [R1+0x24c] ;  /* 0x00024c0001197983 */ /* 0x002f280000300800 */
[----:B------:R-:W3:Y:S04]  /*b020*/  LDL.LU R17, [R1+0x234] ;  /* 0x0002340001117983 */ /* 0x000ee80000300800 */
[----:B------:R-:W3:Y:S04]  /*b030*/  LDL.LU R19, [R1+0x240] ;  /* 0x0002400001137983 */ /* 0x000ee80000300800 */
[----:B------:R-:W3:Y:S04]  /*b040*/  LDL.LU R20, [R1+0x244] ;  /* 0x0002440001147983 */ /* 0x000ee80000300800 */
[----:B------:R-:W3:Y:S01]  /*b050*/  LDL.LU R22, [R1+0x23c] ;  /* 0x00023c0001167983 */ /* 0x000ee20000300800 */
[----:B-----5:R-:W-:-:S02]  /*b060*/  ISETP.GT.U32.AND P6, PT, R29, R10, PT ;  /* 0x0000000a1d00720c */ /* 0x020fc40003fc4070 */
[C---:B------:R-:W-:Y:S02]  /*b070*/  ISETP.GT.U32.AND P4, PT, R29.reuse, R11, PT ;  /* 0x0000000b1d00720c */ /* 0x040fe40003f84070 */
[C---:B------:R-:W-:Y:S02]  /*b080*/  ISETP.GT.U32.AND P5, PT, R29.reuse, R12, PT ;  /* 0x0000000c1d00720c */ /* 0x040fe40003fa4070 */
[----:B------:R-:W-:-:S07]  /*b090*/  ISETP.GT.U32.AND P3, PT, R29, R14, PT ;  /* 0x0000000e1d00720c */ /* 0x000fce0003f64070 */
[--C-:B------:R-:W-:Y:S01]  /*b0a0*/  @!P6 IMAD.IADD R10, R10, 0x1, -R29.reuse ;  /* 0x000000010a0ae824 */ /* 0x100fe200078e0a1d */
[----:B------:R-:W-:Y:S01]  /*b0b0*/  ISETP.GT.U32.AND P6, PT, R29, R26, PT ;  /* 0x0000001a1d00720c */ /* 0x000fe20003fc4070 */
[--C-:B------:R-:W-:Y:S01]  /*b0c0*/  @!P4 IMAD.IADD R11, R11, 0x1, -R29.reuse ;  /* 0x000000010b0bc824 */ /* 0x100fe200078e0a1d */
[C---:B------:R-:W-:Y:S02]  /*b0d0*/  ISETP.GT.U32.AND P2, PT, R29.reuse, R23, PT ;  /* 0x000000171d00720c */ /* 0x040fe40003f44070 */
[C---:B------:R-:W-:Y:S01]  /*b0e0*/  ISETP.GT.U32.AND P4, PT, R29.reuse, R3, PT ;  /* 0x000000031d00720c */ /* 0x040fe20003f84070 */
[--C-:B------:R-:W-:Y:S01]  /*b0f0*/  @!P5 IMAD.IADD R12, R12, 0x1, -R29.reuse ;  /* 0x000000010c0cd824 */ /* 0x100fe200078e0a1d */
[C---:B------:R-:W-:Y:S02]  /*b100*/  ISETP.GT.U32.AND P0, PT, R29.reuse, R15, PT ;  /* 0x0000000f1d00720c */ /* 0x040fe40003f04070 */
[C---:B------:R-:W-:Y:S01]  /*b110*/  ISETP.GT.U32.AND P5, PT, R29.reuse, R13, PT ;  /* 0x0000000d1d00720c */ /* 0x040fe20003fa4070 */
[----:B------:R-:W-:Y:S01]  /*b120*/  @!P3 IMAD.IADD R14, R14, 0x1, -R29 ;  /* 0x000000010e0eb824 */ /* 0x000fe200078e0a1d */
[----:B------:R-:W-:-:S02]  /*b130*/  ISETP.GT.U32.AND P3, PT, R29, R18, PT ;  /* 0x000000121d00720c */ /* 0x000fc40003f64070 */
[----:B------:R-:W-:Y:S01]  /*b140*/  ISETP.GT.U32.AND P1, PT, R29, R16, PT ;  /* 0x000000101d00720c */ /* 0x000fe20003f24070 */
[--C-:B------:R-:W-:Y:S02]  /*b150*/  @!P6 IMAD.IADD R26, R26, 0x1, -R29.reuse ;  /* 0x000000011a1ae824 */ /* 0x100fe400078e0a1d */
[--C-:B------:R-:W-:Y:S02]  /*b160*/  @!P2 IMAD.IADD R23, R23, 0x1, -R29.reuse ;  /* 0x000000011717a824 */ /* 0x100fe400078e0a1d */
[--C-:B------:R-:W-:Y:S01]  /*b170*/  @!P4 IMAD.IADD R3, R3, 0x1, -R29.reuse ;  /* 0x000000010303c824 */ /* 0x100fe200078e0a1d */
[----:B------:R0:W-:Y:S01]  /*b180*/  STL [R1+0x27c], R26 ;  /* 0x00027c1a01007387 */ /* 0x0001e20000100800 */
[--C-:B------:R-:W-:Y:S01]  /*b190*/  @!P0 IMAD.IADD R15, R15, 0x1, -R29.reuse ;  /* 0x000000010f0f8824 */ /* 0x100fe200078e0a1d */
[----:B------:R-:W-:Y:S01]  /*b1a0*/  ISETP.GT.U32.AND P0, PT, R29, R21, PT ;  /* 0x000000151d00720c */ /* 0x000fe20003f04070 */
[--C-:B------:R-:W-:Y:S02]  /*b1b0*/  @!P5 IMAD.IADD R13, R13, 0x1, -R29.reuse ;  /* 0x000000010d0dd824 */ /* 0x100fe400078e0a1d */
[----:B------:R-:W-:-:S02]  /*b1c0*/  @!P3 IMAD.IADD R18, R18, 0x1, -R29 ;  /* 0x000000011212b824 */ /* 0x000fc400078e0a1d */
[--C-:B------:R-:W-:Y:S01]  /*b1d0*/  @!P1 IMAD.IADD R16, R16, 0x1, -R29.reuse ;  /* 0x0000000110109824 */ /* 0x100fe200078e0a1d */
[----:B------:R-:W-:Y:S01]  /*b1e0*/  ISETP.GT.U32.AND P1, PT, R29, R23, PT ;  /* 0x000000171d00720c */ /* 0x000fe20003f24070 */
[----:B0-----:R-:W5:Y:S04]  /*b1f0*/  LDL.LU R26, [R1+0x238] ;  /* 0x00023800011a7983 */ /* 0x001f680000300800 */
[----:B------:R-:W-:Y:S04]  /*b200*/  STL [R1+0x280], R3 ;  /* 0x0002800301007387 */ /* 0x000fe80000100800 */
[----:B------:R-:W5:Y:S04]  /*b210*/  LDL.LU R2, [R1+0x220] ;  /* 0x0002200001027983 */ /* 0x000f680000300800 */
[----:B------:R0:W-:Y:S04]  /*b220*/  STL [R1+0x278], R13 ;  /* 0x0002780d01007387 */ /* 0x0001e80000100800 */
[----:B------:R-:W5:Y:S04]  /*b230*/  LDL.LU R9, [R1+0x22c] ;  /* 0x00022c0001097983 */ /* 0x000f680000300800 */
[----:B------:R1:W-:Y:S04]  /*b240*/  STL [R1+0x274], R18 ;  /* 0x0002741201007387 */ /* 0x0003e80000100800 */
[----:B0-----:R-:W5:Y:S01]  /*b250*/  LDL.LU R13, [R1+0x230] ;  /* 0x00023000010d7983 */ /* 0x001f620000300800 */
[----:B------:R-:W-:-:S03]  /*b260*/  @!P0 IMAD.IADD R21, R21, 0x1, -R29 ;  /* 0x0000000115158824 */ /* 0x000fc600078e0a1d */
[----:B-1----:R-:W5:Y:S01]  /*b270*/  LDL.LU R18, [R1+0x228] ;  /* 0x0002280001127983 */ /* 0x002f620000300800 */
[----:B------:R-:W-:-:S03]  /*b280*/  @!P1 IMAD.IADD R23, R23, 0x1, -R29 ;  /* 0x0000000117179824 */ /* 0x000fc600078e0a1d */
[----:B------:R0:W-:Y:S04]  /*b290*/  STL [R1+0x25c], R21 ;  /* 0x00025c1501007387 */ /* 0x0001e80000100800 */
[----:B0-----:R-:W5:Y:S04]  /*b2a0*/  LDL.LU R21, [R1+0x224] ;  /* 0x0002240001157983 */ /* 0x001f680000300800 */
[----:B------:R0:W-:Y:S04]  /*b2b0*/  STL [R1+0x268], R23 ;  /* 0x0002681701007387 */ /* 0x0001e80000100800 */
[----:B0-----:R-:W5:Y:S01]  /*b2c0*/  LDL.LU R23, [R1+0x20c] ;  /* 0x00020c0001177983 */ /* 0x001f620000300800 */
[----:B------:R-:W-:-:S02]  /*b2d0*/  ISETP.GT.U32.AND P4, PT, R29, R11, PT ;  /* 0x0000000b1d00720c */ /* 0x000fc40003f84070 */
[C---:B--2---:R-:W-:Y:S02]  /*b2e0*/  ISETP.GT.U32.AND P2, PT, R29.reuse, R24, PT ;  /* 0x000000181d00720c */ /* 0x044fe40003f44070 */
[----:B------:R-:W-:-:S11]  /*b2f0*/  ISETP.GT.U32.AND P5, PT, R29, R12, PT ;  /* 0x0000000c1d00720c */ /* 0x000fd60003fa4070 */
[----:B------:R-:W-:Y:S01]  /*b300*/  @!P2 IMAD.IADD R24, R24, 0x1, -R29 ;  /* 0x000000011818a824 */ /* 0x000fe200078e0a1d */
[----:B------:R-:W-:-:S04]  /*b310*/  ISETP.GT.U32.AND P2, PT, R29, R10, PT ;  /* 0x0000000a1d00720c */ /* 0x000fc80003f44070 */
[----:B------:R-:W-:Y:S01]  /*b320*/  ISETP.GT.U32.AND P6, PT, R29, R24, PT ;  /* 0x000000181d00720c */ /* 0x000fe20003fc4070 */
[----:B------:R-:W-:Y:S01]  /*b330*/  @!P4 IMAD.IADD R11, R11, 0x1, -R29 ;  /* 0x000000010b0bc824 */ /* 0x000fe200078e0a1d */
[C---:B------:R-:W-:Y:S02]  /*b340*/  ISETP.GT.U32.AND P3, PT, R29.reuse, R14, PT ;  /* 0x0000000e1d00720c */ /* 0x040fe40003f64070 */
[----:B------:R-:W-:-:S05]  /*b350*/  ISETP.GT.U32.AND P0, PT, R29, R15, PT ;  /* 0x0000000f1d00720c */ /* 0x000fca0003f04070 */
[--C-:B------:R-:W-:Y:S02]  /*b360*/  @!P2 IMAD.IADD R10, R10, 0x1, -R29.reuse ;  /* 0x000000010a0aa824 */ /* 0x100fe400078e0a1d */
[--C-:B------:R-:W-:Y:S01]  /*b370*/  @!P5 IMAD.IADD R12, R12, 0x1, -R29.reuse ;  /* 0x000000010c0cd824 */ /* 0x100fe200078e0a1d */
[----:B------:R-:W-:Y:S01]  /*b380*/  ISETP.GT.U32.AND P1, PT, R29, R16, PT ;  /* 0x000000101d00720c */ /* 0x000fe20003f24070 */
[--C-:B------:R-:W-:Y:S02]  /*b390*/  @!P6 IMAD.IADD R24, R24, 0x1, -R29.reuse ;  /* 0x000000011818e824 */ /* 0x100fe400078e0a1d */
[--C-:B------:R-:W-:Y:S02]  /*b3a0*/  @!P3 IMAD.IADD R14, R14, 0x1, -R29.reuse ;  /* 0x000000010e0eb824 */ /* 0x100fe400078e0a1d */
[----:B------:R-:W-:-:S08]  /*b3b0*/  @!P0 IMAD.IADD R15, R15, 0x1, -R29 ;  /* 0x000000010f0f8824 */ /* 0x000fd000078e0a1d */
[--C-:B------:R-:W-:Y:S01]  /*b3c0*/  @!P1 IMAD.IADD R16, R16, 0x1, -R29.reuse ;  /* 0x0000000110109824 */ /* 0x100fe200078e0a1d */
[C---:B----4-:R-:W-:Y:S02]  /*b3d0*/  ISETP.GT.U32.AND P2, PT, R29.reuse, R25, PT ;  /* 0x000000191d00720c */ /* 0x050fe40003f44070 */
[C---:B---3--:R-:W-:Y:S02]  /*b3e0*/  ISETP.GT.U32.AND P4, PT, R29.reuse, R17, PT ;  /* 0x000000111d00720c */ /* 0x048fe40003f84070 */
[----:B------:R-:W-:Y:S02]  /*b3f0*/  IABS R3, R27 ;  /* 0x0000001b00037213 */ /* 0x000fe40000000000 */
[----:B------:R-:W-:Y:S01]  /*b400*/  ISETP.GT.U32.AND P5, PT, R29, R19, PT ;  /* 0x000000131d00720c */ /* 0x000fe20003fa4070 */
[----:B------:R-:W2:Y:S06]  /*b410*/  LDL.LU R27, [R1+0x218] ;  /* 0x00021800011b7983 */ /* 0x000eac0000300800 */
[----:B------:R-:W-:Y:S01]  /*b420*/  @!P2 IMAD.IADD R25, R25, 0x1, -R29 ;  /* 0x000000011919a824 */ /* 0x000fe200078e0a1d */
[----:B------:R-:W-:-:S02]  /*b430*/  ISETP.GT.U32.AND P3, PT, R29, R20, PT ;  /* 0x000000141d00720c */ /* 0x000fc40003f64070 */
[----:B------:R-:W-:Y:S01]  /*b440*/  ISETP.GT.U32.AND P0, PT, R29, R22, PT ;  /* 0x000000161d00720c */ /* 0x000fe20003f04070 */
[--C-:B------:R-:W-:Y:S02]  /*b450*/  @!P4 IMAD.IADD R17, R17, 0x1, -R29.reuse ;  /* 0x000000011111c824 */ /* 0x100fe400078e0a1d */
[--C-:B------:R-:W-:Y:S01]  /*b460*/  @!P5 IMAD.IADD R19, R19, 0x1, -R29.reuse ;  /* 0x000000011313d824 */ /* 0x100fe200078e0a1d */
[----:B------:R-:W-:Y:S07]  /*b470*/  STL [R1+0x26c], R10 ;  /* 0x00026c0a01007387 */ /* 0x000fee0000100800 */
        /* <DEDUP_REMOVED lines=9> */
[----:B------:R-:W4:Y:S04]  /*b510*/  LDL.LU R12, [R1+0x214] ;  /* 0x00021400010c7983 */ /* 0x000f280000300800 */
[----:B------:R-:W4:Y:S04]  /*b520*/  LDL.LU R14, [R1+0x210] ;  /* 0x00021000010e7983 */ /* 0x000f280000300800 */
[----:B------:R-:W4:Y:S04]  /*b530*/  LDL.LU R15, [R1+0x1f8] ;  /* 0x0001f800010f7983 */ /* 0x000f280000300800 */
[----:B-1----:R-:W4:Y:S01]  /*b540*/  LDL.LU R16, [R1+0x204] ;  /* 0x0002040001107983 */ /* 0x002f220000300800 */
        /* <DEDUP_REMOVED lines=8> */
[----:B------:R-:W-:Y:S01]  /*b5d0*/  ISETP.GT.U32.AND P2, PT, R29, R17, PT ;  /* 0x000000111d00720c */ /* 0x000fe20003f44070 */
[--C-:B------:R-:W-:Y:S01]  /*b5e0*/  @!P4 IMAD.IADD R13, R13, 0x1, -R29.reuse ;  /* 0x000000010d0dc824 */ /* 0x100fe200078e0a1d */
[C---:B------:R-:W-:Y:S02]  /*b5f0*/  ISETP.GT.U32.AND P4, PT, R29.reuse, R19, PT ;  /* 0x000000131d00720c */ /* 0x040fe40003f84070 */
[C---:B------:R-:W-:Y:S01]  /*b600*/  ISETP.GT.U32.AND P3, PT, R29.reuse, R21, PT ;  /* 0x000000151d00720c */ /* 0x040fe20003f64070 */
[----:B------:R-:W-:Y:S01]  /*b610*/  @!P5 IMAD.IADD R18, R18, 0x1, -R29 ;  /* 0x000000011212d824 */ /* 0x000fe200078e0a1d */
[----:B------:R-:W-:-:S03]  /*b620*/  ISETP.GT.U32.AND P5, PT, R29, R20, PT ;  /* 0x000000141d00720c */ /* 0x000fc60003fa4070 */
[--C-:B------:R-:W-:Y:S02]  /*b630*/  @!P1 IMAD.IADD R26, R26, 0x1, -R29.reuse ;  /* 0x000000011a1a9824 */ /* 0x100fe400078e0a1d */
[--C-:B------:R-:W-:Y:S01]  /*b640*/  @!P6 IMAD.IADD R25, R25, 0x1, -R29.reuse ;  /* 0x000000011919e824 */ /* 0x100fe200078e0a1d */
[----:B------:R-:W-:Y:S01]  /*b650*/  ISETP.GT.U32.AND P0, PT, R29, R23, PT ;  /* 0x000000171d00720c */ /* 0x000fe20003f04070 */
[----:B------:R-:W-:-:S04]  /*b660*/  @!P2 IMAD.IADD R17, R17, 0x1, -R29 ;  /* 0x000000011111a824 */ /* 0x000fc800078e0a1d */
[--C-:B------:R-:W-:Y:S01]  /*b670*/  @!P3 IMAD.IADD R21, R21, 0x1, -R29.reuse ;  /* 0x000000011515b824 */ /* 0x100fe200078e0a1d */
[----:B------:R-:W-:Y:S01]  /*b680*/  ISETP.GT.U32.AND P3, PT, R29, R22, PT ;  /* 0x000000161d00720c */ /* 0x000fe20003f64070 */
[----:B------:R0:W-:Y:S01]  /*b690*/  STL [R1+0x24c], R25 ;  /* 0x00024c1901007387 */ /* 0x0001e20000100800 */
[--C-:B------:R-:W-:Y:S02]  /*b6a0*/  @!P4 IMAD.IADD R19, R19, 0x1, -R29.reuse ;  /* 0x000000011313c824 */ /* 0x100fe400078e0a1d */
[----:B------:R-:W-:-:S03]  /*b6b0*/  @!P5 IMAD.IADD R20, R20, 0x1, -R29 ;  /* 0x000000011414d824 */ /* 0x000fc600078e0a1d */
[--C-:B------:R-:W-:Y:S01]  /*b6c0*/  @!P0 IMAD.IADD R23, R23, 0x1, -R29.reuse ;  /* 0x0000000117178824 */ /* 0x100fe200078e0a1d */
[----:B------:R-:W-:Y:S01]  /*b6d0*/  ISETP.GT.U32.AND P0, PT, R29, R26, PT ;  /* 0x0000001a1d00720c */ /* 0x000fe20003f04070 */
[----:B0-----:R-:W5:Y:S04]  /*b6e0*/  LDL.LU R25, [R1+0x208] ;  /* 0x0002080001197983 */ /* 0x001f680000300800 */
[----:B------:R0:W-:Y:S04]  /*b6f0*/  STL [R1+0x234], R17 ;  /* 0x0002341101007387 */ /* 0x0001e80000100800 */
[----:B------:R-:W5:Y:S04]  /*b700*/  LDL.LU R10, [R1+0x200] ;  /* 0x00020000010a7983 */ /* 0x000f680000300800 */
[----:B------:R1:W-:Y:S04]  /*b710*/  STL [R1+0x240], R19 ;  /* 0x0002401301007387 */ /* 0x0003e80000100800 */
[----:B------:R-:W5:Y:S04]  /*b720*/  LDL.LU R11, [R1+0x1fc] ;  /* 0x0001fc00010b7983 */ /* 0x000f680000300800 */
[----:B------:R-:W-:Y:S04]  /*b730*/  STL [R1+0x244], R20 ;  /* 0x0002441401007387 */ /* 0x000fe80000100800 */
[----:B0-----:R-:W5:Y:S01]  /*b740*/  LDL.LU R17, [R1+0x1e4] ;  /* 0x0001e40001117983 */ /* 0x001f620000300800 */
[----:B------:R-:W-:-:S02]  /*b750*/  @!P3 IMAD.IADD R22, R22, 0x1, -R29 ;  /* 0x000000011616b824 */ /* 0x000fc400078e0a1d */
[----:B------:R-:W-:Y:S01]  /*b760*/  @!P0 IMAD.IADD R26, R26, 0x1, -R29 ;  /* 0x000000011a1a8824 */ /* 0x000fe200078e0a1d */
[----:B-1----:R-:W5:Y:S04]  /*b770*/  LDL.LU R19, [R1+0x1f0] ;  /* 0x0001f00001137983 */ /* 0x002f680000300800 */
[----:B------:R-:W-:Y:S04]  /*b780*/  STL [R1+0x23c], R22 ;  /* 0x00023c1601007387 */ /* 0x000fe80000100800 */
[----:B------:R0:W-:Y:S04]  /*b790*/  STL [R1+0x238], R26 ;  /* 0x0002381a01007387 */ /* 0x0001e80000100800 */
[----:B0-----:R-:W5:Y:S04]  /*b7a0*/  LDL.LU R26, [R1+0x1f4] ;  /* 0x0001f400011a7983 */ /* 0x001f680000300800 */
[----:B------:R-:W5:Y:S04]  /*b7b0*/  LDL.LU R20, [R1+0x1ec] ;  /* 0x0001ec0001147983 */ /* 0x000f680000300800 */
[----:B------:R-:W5:Y:S01]  /*b7c0*/  LDL.LU R22, [R1+0x1e8] ;  /* 0x0001e80001167983 */ /* 0x000f620000300800 */
[----:B------:R-:W-:-:S02]  /*b7d0*/  ISETP.GT.U32.AND P2, PT, R29, R9, PT ;  /* 0x000000091d00720c */ /* 0x000fc40003f44070 */
[C---:B------:R-:W-:Y:S02]  /*b7e0*/  ISETP.GT.U32.AND P4, PT, R29.reuse, R13, PT ;  /* 0x0000000d1d00720c */ /* 0x040fe40003f84070 */
[C---:B------:R-:W-:Y:S02]  /*b7f0*/  ISETP.GT.U32.AND P5, PT, R29.reuse, R18, PT ;  /* 0x000000121d00720c */ /* 0x040fe40003fa4070 */
[----:B------:R-:W-:-:S07]  /*b800*/  ISETP.GT.U32.AND P3, PT, R29, R21, PT ;  /* 0x000000151d00720c */ /* 0x000fce0003f64070 */
[----:B------:R-:W-:Y:S01]  /*b810*/  @!P2 IMAD.IADD R9, R9, 0x1, -R29 ;  /* 0x000000010909a824 */ /* 0x000fe200078e0a1d */
[----:B--2---:R-:W-:-:S13]  /*b820*/  ISETP.GT.U32.AND P1, PT, R29, R27, PT ;  /* 0x0000001b1d00720c */ /* 0x004fda0003f24070 */
[----:B------:R-:W-:Y:S01]  /*b830*/  @!P1 IMAD.IADD R27, R27, 0x1, -R29 ;  /* 0x000000011b1b9824 */ /* 0x000fe200078e0a1d */
[----:B------:R-:W-:-:S04]  /*b840*/  ISETP.GT.U32.AND P1, PT, R29, R2, PT ;  /* 0x000000021d00720c */ /* 0x000fc80003f24070 */
[----:B------:R-:W-:-:S09]  /*b850*/  ISETP.GT.U32.AND P6, PT, R29, R27, PT ;  /* 0x0000001b1d00720c */ /* 0x000fd20003fc4070 */
[--C-:B------:R-:W-:Y:S01]  /*b860*/  @!P1 IMAD.IADD R2, R2, 0x1, -R29.reuse ;  /* 0x0000000102029824 */ /* 0x100fe200078e0a1d */
[----:B------:R-:W-:Y:S01]  /*b870*/  ISETP.GT.U32.AND P0, PT, R29, R23, PT ;  /* 0x000000171d00720c */ /* 0x000fe20003f04070 */
[--C-:B------:R-:W-:Y:S02]  /*b880*/  @!P4 IMAD.IADD R13, R13, 0x1, -R29.reuse ;  /* 0x000000010d0dc824 */ /* 0x100fe400078e0a1d */
[--C-:B------:R-:W-:Y:S02]  /*b890*/  @!P6 IMAD.IADD R27, R27, 0x1, -R29.reuse ;  /* 0x000000011b1be824 */ /* 0x100fe400078e0a1d */
[----:B------:R-:W-:Y:S01]  /*b8a0*/  @!P5 IMAD.IADD R18, R18, 0x1, -R29 ;  /* 0x000000011212d824 */ /* 0x000fe200078e0a1d */
[C---:B---3--:R-:W-:Y:S02]  /*b8b0*/  ISETP.GT.U32.AND P1, PT, R29.reuse, R24, PT ;  /* 0x000000181d00720c */ /* 0x048fe40003f24070 */
[C---:B----4-:R-:W-:Y:S02]  /*b8c0*/  ISETP.GT.U32.AND P2, PT, R29.reuse, R12, PT ;  /* 0x0000000c1d00720c */ /* 0x050fe40003f44070 */
[----:B------:R-:W-:-:S02]  /*b8d0*/  ISETP.GT.U32.AND P4, PT, R29, R14, PT ;  /* 0x0000000e1d00720c */ /* 0x000fc40003f84070 */
[----:B------:R-:W-:-:S07]  /*b8e0*/  ISETP.GT.U32.AND P5, PT, R29, R15, PT ;  /* 0x0000000f1d00720c */ /* 0x000fce0003fa4070 */
[--C-:B------:R-:W-:Y:S02]  /*b8f0*/  @!P1 IMAD.IADD R24, R24, 0x1, -R29.reuse ;  /* 0x0000000118189824 */ /* 0x100fe400078e0a1d */
[--C-:B------:R-:W-:Y:S02]  /*b900*/  @!P2 IMAD.IADD R12, R12, 0x1, -R29.reuse ;  /* 0x000000010c0ca824 */ /* 0x100fe400078e0a1d */
[--C-:B------:R-:W-:Y:S01]  /*b910*/  @!P3 IMAD.IADD R21, R21, 0x1, -R29.reuse ;  /* 0x000000011515b824 */ /* 0x100fe200078e0a1d */
[----:B------:R-:W-:Y:S01]  /*b920*/  ISETP.GT.U32.AND P3, PT, R29, R16, PT ;  /* 0x000000101d00720c */ /* 0x000fe20003f64070 */
[--C-:B------:R-:W-:Y:S01]  /*b930*/  @!P0 IMAD.IADD R23, R23, 0x1, -R29.reuse ;  /* 0x0000000117178824 */ /* 0x100fe200078e0a1d */
[----:B------:R-:W-:Y:S01]  /*b940*/  STL [R1+0x220], R2 ;  /* 0x0002200201007387 */ /* 0x000fe20000100800 */
[--C-:B------:R-:W-:Y:S02]  /*b950*/  @!P4 IMAD.IADD R14, R14, 0x1, -R29.reuse ;  /* 0x000000010e0ec824 */ /* 0x100fe400078e0a1d */
[--C-:B------:R-:W-:Y:S01]  /*b960*/  @!P5 IMAD.IADD R15, R15, 0x1, -R29.reuse ;  /* 0x000000010f0fd824 */ /* 0x100fe200078e0a1d */
[----:B------:R-:W-:Y:S04]  /*b970*/  STL [R1+0x22c], R9 ;  /* 0x00022c0901007387 */ /* 0x000fe80000100800 */
[----:B------:R-:W-:Y:S04]  /*b980*/  STL [R1+0x230], R13 ;  /* 0x0002300d01007387 */ /* 0x000fe80000100800 */
[----:B------:R-:W-:Y:S04]  /*b990*/  STL [R1+0x228], R18 ;  /* 0x0002281201007387 */ /* 0x000fe80000100800 */
[----:B------:R-:W-:Y:S04]  /*b9a0*/  STL [R1+0x224], R21 ;  /* 0x0002241501007387 */ /* 0x000fe80000100800 */
[----:B------:R0:W-:Y:S01]  /*b9b0*/  STL [R1+0x218], R27 ;  /* 0x0002181b01007387 */ /* 0x0001e20000100800 */
[----:B------:R-:W-:-:S03]  /*b9c0*/  @!P3 IMAD.IADD R16, R16, 0x1, -R29 ;  /* 0x000000011010b824 */ /* 0x000fc600078e0a1d */
[----:B------:R1:W-:Y:S04]  /*b9d0*/  STL [R1+0x20c], R23 ;  /* 0x00020c1701007387 */ /* 0x0003e80000100800 */
[----:B0-----:R-:W2:Y:S04]  /*b9e0*/  LDL.LU R27, [R1+0x1d0] ;  /* 0x0001d000011b7983 */ /* 0x001ea80000300800 */
[----:B------:R-:W3:Y:S04]  /*b9f0*/  LDL.LU R13, [R1+0x1dc] ;  /* 0x0001dc00010d7983 */ /* 0x000ee80000300800 */
[----:B------:R-:W4:Y:S04]  /*ba00*/  LDL.LU R18, [R1+0x1e0] ;  /* 0x0001e00001127983 */ /* 0x000f280000300800 */
[----:B------:R-:W4:Y:S04]  /*ba10*/  LDL.LU R21, [R1+0x1d8] ;  /* 0x0001d80001157983 */ /* 0x000f280000300800 */
[----:B-1----:R-:W4:Y:S01]  /*ba20*/  LDL.LU R23, [R1+0x1d4] ;  /* 0x0001d40001177983 */ /* 0x002f220000300800 */
[----:B-----5:R-:W-:-:S02]  /*ba30*/  ISETP.GT.U32.AND P6, PT, R29, R10, PT ;  /* 0x0000000a1d00720c */ /* 0x020fc40003fc4070 */
[C---:B------:R-:W-:Y:S02]  /*ba40*/  ISETP.GT.U32.AND P1, PT, R29.reuse, R11, PT ;  /* 0x0000000b1d00720c */ /* 0x040fe40003f24070 */
[----:B------:R-:W-:-:S09]  /*ba50*/  ISETP.GT.U32.AND P2, PT, R29, R17, PT ;  /* 0x000000111d00720c */ /* 0x000fd20003f44070 */
[--C-:B------:R-:W-:Y:S01]  /*ba60*/  @!P6 IMAD.IADD R10, R10, 0x1, -R29.reuse ;  /* 0x000000010a0ae824 */ /* 0x100fe200078e0a1d */
[C---:B------:R-:W-:Y:S02]  /*ba70*/  ISETP.GT.U32.AND P0, PT, R29.reuse, R25, PT ;  /* 0x000000191d00720c */ /* 0x040fe40003f04070 */
[----:B------:R-:W-:Y:S01]  /*ba80*/  ISETP.GT.U32.AND P6, PT, R29, R24, PT ;  /* 0x000000181d00720c */ /* 0x000fe20003fc4070 */
[--C-:B------:R-:W-:Y:S01]  /*ba90*/  @!P1 IMAD.IADD R11, R11, 0x1, -R29.reuse ;  /* 0x000000010b0b9824 */ /* 0x100fe200078e0a1d */
[C---:B------:R-:W-:Y:S02]  /*baa0*/  ISETP.GT.U32.AND P4, PT, R29.reuse, R19, PT ;  /* 0x000000131d00720c */ /* 0x040fe40003f84070 */
[----:B------:R-:W-:Y:S01]  /*bab0*/  ISETP.GT.U32.AND P1, PT, R29, R12, PT ;  /* 0x0000000c1d00720c */ /* 0x000fe20003f24070 */
[----:B------:R-:W-:Y:S01]  /*bac0*/  @!P2 IMAD.IADD R17, R17, 0x1, -R29 ;  /* 0x000000011111a824 */ /* 0x000fe200078e0a1d */
[C---:B------:R-:W-:Y:S02]  /*bad0*/  ISETP.GT.U32.AND P2, PT, R29.reuse, R14, PT ;  /* 0x0000000e1d00720c */ /* 0x040fe40003f44070 */
[----:B------:R-:W-:-:S03]  /*bae0*/  ISETP.GT.U32.AND P5, PT, R29, R26, PT ;  /* 0x0000001a1d00720c */ /* 0x000fc60003fa4070 */
[--C-:B------:R-:W-:Y:S01]  /*baf0*/  @!P0 IMAD.IADD R25, R25, 0x1, -R29.reuse ;  /* 0x0000000119198824 */ /* 0x100fe200078e0a1d */
[C---:B------:R-:W-:Y:S01]  /*bb00*/  ISETP.GT.U32.AND P3, PT, R29.reuse, R20, PT ;  /* 0x000000141d00720c */ /* 0x040fe20003f64070 */
[--C-:B------:R-:W-:Y:S01]  /*bb10*/  @!P6 IMAD.IADD R24, R24, 0x1, -R29.reuse ;  /* 0x000000011818e824 */ /* 0x100fe200078e0a1d */
[----:B------:R-:W-:Y:S01]  /*bb20*/  ISETP.GT.U32.AND P0, PT, R29, R22, PT ;  /* 0x000000161d00720c */ /* 0x000fe20003f04070 */
[--C-:B------:R-:W-:Y:S01]  /*bb30*/  @!P4 IMAD.IADD R19, R19, 0x1, -R29.reuse ;  /* 0x000000011313c824 */ /* 0x100fe200078e0a1d */
[----:B------:R-:W-:Y:S01]  /*bb40*/  ISETP.GT.U32.AND P4, PT, R29, R15, PT ;  /* 0x0000000f1d00720c */ /* 0x000fe20003f84070 */
[----:B------:R-:W-:-:S04]  /*bb50*/  @!P1 IMAD.IADD R12, R12, 0x1, -R29 ;  /* 0x000000010c0c9824 */ /* 0x000fc800078e0a1d */
[--C-:B------:R-:W-:Y:S01]  /*bb60*/  @!P5 IMAD.IADD R26, R26, 0x1, -R29.reuse ;  /* 0x000000011a1ad824 */ /* 0x100fe200078e0a1d */
[C---:B------:R-:W-:Y:S01]  /*bb70*/  ISETP.GT.U32.AND P5, PT, R29.reuse, R16, PT ;  /* 0x000000101d00720c */ /* 0x040fe20003fa4070 */
[----:B------:R0:W-:Y:S01]  /*bb80*/  STL [R1+0x21c], R24 ;  /* 0x00021c1801007387 */ /* 0x0001e20000100800 */
[--C-:B------:R-:W-:Y:S02]  /*bb90*/  @!P2 IMAD.IADD R14, R14, 0x1, -R29.reuse ;  /* 0x000000010e0ea824 */ /* 0x100fe400078e0a1d */
[--C-:B------:R-:W-:Y:S01]  /*bba0*/  @!P3 IMAD.IADD R20, R20, 0x1, -R29.reuse ;  /* 0x000000011414b824 */ /* 0x100fe200078e0a1d */
[----:B------:R-:W-:Y:S01]  /*bbb0*/  ISETP.GT.U32.AND P3, PT, R29, R25, PT ;  /* 0x000000191d00720c */ /* 0x000fe20003f64070 */
[----:B0-----:R-:W5:Y:S04]  /*bbc0*/  LDL.LU R24, [R1+0x1bc] ;  /* 0x0001bc0001187983 */ /* 0x001f680000300800 */
[----:B------:R-:W5:Y:S04]  /*bbd0*/  LDL.LU R8, [R1+0x1c8] ;  /* 0x0001c80001087983 */ /* 0x000f680000300800 */
[----:B------:R0:W-:Y:S04]  /*bbe0*/  STL [R1+0x214], R12 ;  /* 0x0002140c01007387 */ /* 0x0001e80000100800 */
[----:B------:R-:W5:Y:S01]  /*bbf0*/  LDL.LU R9, [R1+0x1cc] ;  /* 0x0001cc0001097983 */ /* 0x000f620000300800 */
[----:B------:R-:W-:-:S03]  /*bc00*/  @!P0 IMAD.IADD R22, R22, 0x1, -R29 ;  /* 0x0000000116168824 */ /* 0x000fc600078e0a1d */
[----:B------:R1:W-:Y:S01]  /*bc10*/  STL [R1+0x210], R14 ;  /* 0x0002100e01007387 */ /* 0x0003e20000100800 */
[----:B------:R-:W-:-:S03]  /*bc20*/  ISETP.GT.U32.AND P0, PT, R29, R10, PT ;  /* 0x0000000a1d00720c */ /* 0x000fc60003f04070 */
[----:B0-----:R-:W5:Y:S01]  /*bc30*/  LDL.LU R12, [R1+0x1c4] ;  /* 0x0001c400010c7983 */ /* 0x001f620000300800 */
[C---:B------:R-:W-:Y:S01]  /*bc40*/  ISETP.GT.U32.AND P1, PT, R29.reuse, R11, PT ;  /* 0x0000000b1d00720c */ /* 0x040fe20003f24070 */
[--C-:B------:R-:W-:Y:S01]  /*bc50*/  @!P5 IMAD.IADD R16, R16, 0x1, -R29.reuse ;  /* 0x000000011010d824 */ /* 0x100fe200078e0a1d */
[----:B------:R-:W-:Y:S01]  /*bc60*/  ISETP.GT.U32.AND P2, PT, R29, R17, PT ;  /* 0x000000111d00720c */ /* 0x000fe20003f44070 */
[----:B-1----:R-:W5:Y:S01]  /*bc70*/  LDL.LU R14, [R1+0x1c0] ;  /* 0x0001c000010e7983 */ /* 0x002f620000300800 */
[--C-:B------:R-:W-:Y:S01]  /*bc80*/  @!P4 IMAD.IADD R15, R15, 0x1, -R29.reuse ;  /* 0x000000010f0fc824 */ /* 0x100fe200078e0a1d */
[C---:B------:R-:W-:Y:S02]  /*bc90*/  ISETP.GT.U32.AND P5, PT, R29.reuse, R26, PT ;  /* 0x0000001a1d00720c */ /* 0x040fe40003fa4070 */
[----:B------:R-:W-:Y:S01]  /*bca0*/  ISETP.GT.U32.AND P4, PT, R29, R19, PT ;  /* 0x000000131d00720c */ /* 0x000fe20003f84070 */
[--C-:B------:R-:W-:Y:S01]  /*bcb0*/  @!P3 IMAD.IADD R25, R25, 0x1, -R29.reuse ;  /* 0x000000011919b824 */ /* 0x100fe200078e0a1d */
[----:B------:R0:W-:Y:S01]  /*bcc0*/  STL [R1+0x1f8], R15 ;  /* 0x0001f80f01007387 */ /* 0x0001e20000100800 */
[----:B------:R-:W-:-:S03]  /*bcd0*/  @!P0 IMAD.IADD R10, R10, 0x1, -R29 ;  /* 0x000000010a0a8824 */ /* 0x000fc600078e0a1d */
[--C-:B------:R-:W-:Y:S02]  /*bce0*/  @!P1 IMAD.IADD R11, R11, 0x1, -R29.reuse ;  /* 0x000000010b0b9824 */ /* 0x100fe400078e0a1d */
[--C-:B------:R-:W-:Y:S01]  /*bcf0*/  @!P2 IMAD.IADD R17, R17, 0x1, -R29.reuse ;  /* 0x000000011111a824 */ /* 0x100fe200078e0a1d */
[----:B0-----:R-:W5:Y:S02]  /*bd00*/  LDL.LU R15, [R1+0x1a4] ;  /* 0x0001a400010f7983 */ /* 0x001f640000300800 */
[--C-:B------:R-:W-:Y:S02]  /*bd10*/  @!P5 IMAD.IADD R26, R26, 0x1, -R29.reuse ;  /* 0x000000011a1ad824 */ /* 0x100fe400078e0a1d */
[----:B------:R0:W-:Y:S01]  /*bd20*/  STL [R1+0x204], R16 ;  /* 0x0002041001007387 */ /* 0x0001e20000100800 */
[----:B------:R-:W-:-:S03]  /*bd30*/  @!P4 IMAD.IADD R19, R19, 0x1, -R29 ;  /* 0x000000011313c824 */ /* 0x000fc600078e0a1d */
[----:B0-----:R-:W5:Y:S04]  /*bd40*/  LDL.LU R16, [R1+0x1b0] ;  /* 0x0001b00001107983 */ /* 0x001f680000300800 */
[----:B------:R0:W-:Y:S04]  /*bd50*/  STL [R1+0x208], R25 ;  /* 0x0002081901007387 */ /* 0x0001e80000100800 */
[----:B0-----:R-:W5:Y:S04]  /*bd60*/  LDL.LU R25, [R1+0x1b4] ;  /* 0x0001b40001197983 */ /* 0x001f680000300800 */
[----:B------:R-:W-:Y:S04]  /*bd70*/  STL [R1+0x200], R10 ;  /* 0x0002000a01007387 */ /* 0x000fe80000100800 */
[----:B------:R-:W-:Y:S04]  /*bd80*/  STL [R1+0x1fc], R11 ;  /* 0x0001fc0b01007387 */ /* 0x000fe80000100800 */
[----:B------:R-:W-:Y:S04]  /*bd90*/  STL [R1+0x1e4], R17 ;  /* 0x0001e41101007387 */ /* 0x000fe80000100800 */
[----:B------:R0:W-:Y:S04]  /*bda0*/  STL [R1+0x1f4], R26 ;  /* 0x0001f41a01007387 */ /* 0x0001e80000100800 */
[----:B------:R1:W-:Y:S04]  /*bdb0*/  STL [R1+0x1f0], R19 ;  /* 0x0001f01301007387 */ /* 0x0003e80000100800 */
[----:B0-----:R-:W5:Y:S01]  /*bdc0*/  LDL R26, [R1+0x770] ;  /* 0x00077000011a7983 */ /* 0x001f620000100800 */
[----:B------:R-:W-:-:S02]  /*bdd0*/  ISETP.GT.U32.AND P6, PT, R29, R22, PT ;  /* 0x000000161d00720c */ /* 0x000fc40003fc4070 */
[C---:B------:R-:W-:Y:S01]  /*bde0*/  ISETP.GT.U32.AND P3, PT, R29.reuse, R20, PT ;  /* 0x000000141d00720c */ /* 0x040fe20003f64070 */
[----:B------:R-:W5:Y:S10]  /*bdf0*/  LDL.LU R17, [R1+0x1ac] ;  /* 0x0001ac0001117983 */ /* 0x000f740000300800 */
[----:B------:R-:W-:Y:S01]  /*be00*/  @!P6 IMAD.IADD R22, R22, 0x1, -R29 ;  /* 0x000000011616e824 */ /* 0x000fe200078e0a1d */
[----:B--2---:R-:W-:-:S02]  /*be10*/  ISETP.GT.U32.AND P0, PT, R29, R27, PT ;  /* 0x0000001b1d00720c */ /* 0x004fc40003f04070 */
[C---:B---3--:R-:W-:Y:S02]  /*be20*/  ISETP.GT.U32.AND P1, PT, R29.reuse, R13, PT ;  /* 0x0000000d1d00720c */ /* 0x048fe40003f24070 */
[C---:B----4-:R-:W-:Y:S02]  /*be30*/  ISETP.GT.U32.AND P2, PT, R29.reuse, R18, PT ;  /* 0x000000121d00720c */ /* 0x050fe40003f44070 */
[----:B------:R-:W-:-:S07]  /*be40*/  ISETP.GT.U32.AND P4, PT, R29, R21, PT ;  /* 0x000000151d00720c */ /* 0x000fce0003f84070 */
[--C-:B------:R-:W-:Y:S02]  /*be50*/  @!P0 IMAD.IADD R27, R27, 0x1, -R29.reuse ;  /* 0x000000011b1b8824 */ /* 0x100fe400078e0a1d */
[--C-:B------:R-:W-:Y:S02]  /*be60*/  @!P1 IMAD.IADD R13, R13, 0x1, -R29.reuse ;  /* 0x000000010d0d9824 */ /* 0x100fe400078e0a1d */
[--C-:B------:R-:W-:Y:S02]  /*be70*/  @!P2 IMAD.IADD R18, R18, 0x1, -R29.reuse ;  /* 0x000000011212a824 */ /* 0x100fe400078e0a1d */
[--C-:B------:R-:W-:Y:S02]  /*be80*/  @!P4 IMAD.IADD R21, R21, 0x1, -R29.reuse ;  /* 0x000000011515c824 */ /* 0x100fe400078e0a1d */
[----:B------:R-:W-:Y:S01]  /*be90*/  @!P3 IMAD.IADD R20, R20, 0x1, -R29 ;  /* 0x000000011414b824 */ /* 0x000fe200078e0a1d */
[----:B------:R-:W-:-:S04]  /*bea0*/  ISETP.GT.U32.AND P5, PT, R29, R23, PT ;  /* 0x000000171d00720c */ /* 0x000fc80003fa4070 */
[----:B------:R0:W-:Y:S04]  /*beb0*/  STL [R1+0x1ec], R20 ;  /* 0x0001ec1401007387 */ /* 0x0001e80000100800 */
[----:B-1----:R-:W2:Y:S04]  /*bec0*/  LDL.LU R19, [R1+0x1a8] ;  /* 0x0001a80001137983 */ /* 0x002ea80000300800 */
[----:B------:R1:W-:Y:S04]  /*bed0*/  STL [R1+0x1e8], R22 ;  /* 0x0001e81601007387 */ /* 0x0003e80000100800 */
[----:B0-----:R-:W3:Y:S04]  /*bee0*/  LDL.LU R20, [R1+0x18c] ;  /* 0x00018c0001147983 */ /* 0x001ee80000300800 */
[----:B-1----:R-:W4:Y:S01]  /*bef0*/  LDL.LU R22, [R1+0x19c] ;  /* 0x00019c0001167983 */ /* 0x002f220000300800 */
[----:B------:R-:W-:Y:S01]  /*bf00*/  @!P5 IMAD.IADD R23, R23, 0x1, -R29 ;  /* 0x000000011717d824 */ /* 0x000fe200078e0a1d */
[----:B-----5:R-:W-:-:S02]  /*bf10*/  ISETP.GT.U32.AND P6, PT, R29, R8, PT ;  /* 0x000000081d00720c */ /* 0x020fc40003fc4070 */
[C---:B------:R-:W-:Y:S02]  /*bf20*/  ISETP.GT.U32.AND P0, PT, R29.reuse, R9, PT ;  /* 0x000000091d00720c */ /* 0x040fe40003f04070 */
[C---:B------:R-:W-:Y:S02]  /*bf30*/  ISETP.GT.U32.AND P1, PT, R29.reuse, R12, PT ;  /* 0x0000000c1d00720c */ /* 0x040fe40003f24070 */
[----:B------:R-:W-:-:S07]  /*bf40*/  ISETP.GT.U32.AND P2, PT, R29, R14, PT ;  /* 0x0000000e1d00720c */ /* 0x000fce0003f44070 */
[--C-:B------:R-:W-:Y:S01]  /*bf50*/  @!P6 IMAD.IADD R8, R8, 0x1, -R29.reuse ;  /* 0x000000010808e824 */ /* 0x100fe200078e0a1d */
[----:B------:R-:W-:Y:S01]  /*bf60*/  ISETP.GT.U32.AND P6, PT, R29, R27, PT ;  /* 0x0000001b1d00720c */ /* 0x000fe20003fc4070 */
[--C-:B------:R-:W-:Y:S01]  /*bf70*/  @!P0 IMAD.IADD R9, R9, 0x1, -R29.reuse ;  /* 0x0000000109098824 */ /* 0x100fe200078e0a1d */
[C---:B------:R-:W-:Y:S01]  /*bf80*/  ISETP.GT.U32.AND P0, PT, R29.reuse, R13, PT ;  /* 0x0000000d1d00720c */ /* 0x040fe20003f04070 */
[--C-:B------:R-:W-:Y:S01]  /*bf90*/  @!P1 IMAD.IADD R12, R12, 0x1, -R29.reuse ;  /* 0x000000010c0c9824 */ /* 0x100fe200078e0a1d */
[C---:B------:R-:W-:Y:S01]  /*bfa0*/  ISETP.GT.U32.AND P1, PT, R29.reuse, R18, PT ;  /* 0x000000121d00720c */ /* 0x040fe20003f24070 */
[----:B------:R-:W-:Y:S01]  /*bfb0*/  @!P2 IMAD.IADD R14, R14, 0x1, -R29 ;  /* 0x000000010e0ea824 */ /* 0x000fe200078e0a1d */
[----:B------:R-:W-:-:S07]  /*bfc0*/  ISETP.GT.U32.AND P2, PT, R29, R21, PT ;  /* 0x000000151d00720c */ /* 0x000fce0003f44070 */
[--C-:B------:R-:W-:Y:S01]  /*bfd0*/  @!P6 IMAD.IADD R27, R27, 0x1, -R29.reuse ;  /* 0x000000011b1be824 */ /* 0x100fe200078e0a1d */
[----:B------:R-:W-:Y:S01]  /*bfe0*/  ISETP.GT.U32.AND P4, PT, R29, R15, PT ;  /* 0x0000000f1d00720c */ /* 0x000fe20003f84070 */
[--C-:B------:R-:W-:Y:S02]  /*bff0*/  @!P0 IMAD.IADD R13, R13, 0x1, -R29.reuse ;  /* 0x000000010d0d8824 */ /* 0x100fe400078e0a1d */
[--C-:B------:R-:W-:Y:S02]  /*c000*/  @!P1 IMAD.IADD R18, R18, 0x1, -R29.reuse ;  /* 0x0000000112129824 */ /* 0x100fe400078e0a1d */
[----:B------:R-:W-:-:S08]  /*c010*/  @!P2 IMAD.IADD R21, R21, 0x1, -R29 ;  /* 0x000000011515a824 */ /* 0x000fd000078e0a1d */
[----:B------:R-:W-:Y:S01]  /*c020*/  @!P4 IMAD.IADD R15, R15, 0x1, -R29 ;  /* 0x000000010f0fc824 */ /* 0x000fe200078e0a1d */
[----:B------:R-:W-:-:S13]  /*c030*/  ISETP.GT.U32.AND P4, PT, R29, R23, PT ;  /* 0x000000171d00720c */ /* 0x000fda0003f84070 */
[----:B------:R-:W-:Y:S01]  /*c040*/  @!P4 IMAD.IADD R23, R23, 0x1, -R29 ;  /* 0x000000011717c824 */ /* 0x000fe200078e0a1d */
[----:B------:R-:W-:Y:S02]  /*c050*/  IABS R2, R26 ;  /* 0x0000001a00027213 */ /* 0x000fe40000000000 */
        /* <DEDUP_REMOVED lines=9> */
[----:B-1----:R-:W5:Y:S04]  /*c0f0*/  LDL.LU R18, [R1+0x184] ;  /* 0x0001840001127983 */ /* 0x002f680000300800 */
[----:B------:R0:W-:Y:S04]  /*c100*/  STL [R1+0x1d4], R23 ;  /* 0x0001d41701007387 */ /* 0x0001e80000100800 */
[----:B------:R-:W5:Y:S01]  /*c110*/  LDL.LU R21, [R1+0x174] ;  /* 0x0001740001157983 */ /* 0x000f620000300800 */
[----:B------:R-:W-:-:S02]  /*c120*/  ISETP.GT.U32.AND P3, PT, R29, R24, PT ;  /* 0x000000181d00720c */ /* 0x000fc40003f64070 */
[C---:B------:R-:W-:Y:S02]  /*c130*/  ISETP.GT.U32.AND P5, PT, R29.reuse, R16, PT ;  /* 0x000000101d00720c */ /* 0x040fe40003fa4070 */
[C---:B------:R-:W-:Y:S01]  /*c140*/  ISETP.GT.U32.AND P0, PT, R29.reuse, R9, PT ;  /* 0x000000091d00720c */ /* 0x040fe20003f04070 */
[----:B0-----:R-:W5:Y:S08]  /*c150*/  LDL.LU R23, [R1+0x170] ;  /* 0x0001700001177983 */ /* 0x001f700000300800 */
[--C-:B------:R-:W-:Y:S01]  /*c160*/  @!P3 IMAD.IADD R24, R24, 0x1, -R29.reuse ;  /* 0x000000011818b824 */ /* 0x100fe200078e0a1d */
[----:B------:R-:W-:Y:S01]  /*c170*/  ISETP.GT.U32.AND P3, PT, R29, R25, PT ;  /* 0x000000191d00720c */ /* 0x000fe20003f64070 */
[----:B------:R-:W-:-:S03]  /*c180*/  @!P5 IMAD.IADD R16, R16, 0x1, -R29 ;  /* 0x000000011010d824 */ /* 0x000fc600078e0a1d */
[C---:B------:R-:W-:Y:S02]  /*c190*/  ISETP.GT.U32.AND P5, PT, R29.reuse, R24, PT ;  /* 0x000000181d00720c */ /* 0x040fe40003fa4070 */
[----:B------:R-:W-:-:S07]  /*c1a0*/  ISETP.GT.U32.AND P1, PT, R29, R12, PT ;  /* 0x0000000c1d00720c */ /* 0x000fce0003f24070 */
[--C-:B------:R-:W-:Y:S01]  /*c1b0*/  @!P3 IMAD.IADD R25, R25, 0x1, -R29.reuse ;  /* 0x000000011919b824 */ /* 0x100fe200078e0a1d */
[----:B------:R-:W-:Y:S01]  /*c1c0*/  ISETP.GT.U32.AND P3, PT, R29, R8, PT ;  /* 0x000000081d00720c */ /* 0x000fe20003f64070 */
[----:B------:R-:W-:-:S03]  /*c1d0*/  @!P0 IMAD.IADD R9, R9, 0x1, -R29 ;  /* 0x0000000109098824 */ /* 0x000fc600078e0a1d */
[C---:B------:R-:W-:Y:S01]  /*c1e0*/  ISETP.GT.U32.AND P6, PT, R29.reuse, R25, PT ;  /* 0x000000191d00720c */ /* 0x040fe20003fc4070 */
[----:B------:R-:W-:Y:S01]  /*c1f0*/  @!P5 IMAD.IADD R24, R24, 0x1, -R29 ;  /* 0x000000011818d824 */ /* 0x000fe200078e0a1d */
[C---:B------:R-:W-:Y:S02]  /*c200*/  ISETP.GT.U32.AND P2, PT, R29.reuse, R14, PT ;  /* 0x0000000e1d00720c */ /* 0x040fe40003f44070 */
[----:B--2---:R-:W-:-:S05]  /*c210*/  ISETP.GT.U32.AND P0, PT, R29, R19, PT ;  /* 0x000000131d00720c */ /* 0x004fca0003f04070 */
[--C-:B------:R-:W-:Y:S01]  /*c220*/  @!P3 IMAD.IADD R8, R8, 0x1, -R29.reuse ;  /* 0x000000010808b824 */ /* 0x100fe200078e0a1d */
[C---:B------:R-:W-:Y:S01]  /*c230*/  ISETP.GT.U32.AND P3, PT, R29.reuse, R17, PT ;  /* 0x000000111d00720c */ /* 0x040fe20003f64070 */
[--C-:B------:R-:W-:Y:S01]  /*c240*/  @!P1 IMAD.IADD R12, R12, 0x1, -R29.reuse ;  /* 0x000000010c0c9824 */ /* 0x100fe200078e0a1d */
[----:B---3--:R-:W-:Y:S01]  /*c250*/  ISETP.GT.U32.AND P1, PT, R29, R20, PT ;  /* 0x000000141d00720c */ /* 0x008fe20003f24070 */
[----:B------:R0:W-:Y:S01]  /*c260*/  STL [R1+0x1bc], R24 ;  /* 0x0001bc1801007387 */ /* 0x0001e20000100800 */
[--C-:B------:R-:W-:Y:S01]  /*c270*/  @!P6 IMAD.IADD R25, R25, 0x1, -R29.reuse ;  /* 0x000000011919e824 */ /* 0x100fe200078e0a1d */
[----:B------:R-:W-:Y:S01]  /*c280*/  ISETP.GT.U32.AND P4, PT, R29, R15, PT ;  /* 0x0000000f1d00720c */ /* 0x000fe20003f84070 */
[--C-:B------:R-:W-:Y:S01]  /*c290*/  @!P2 IMAD.IADD R14, R14, 0x1, -R29.reuse ;  /* 0x000000010e0ea824 */ /* 0x100fe200078e0a1d */
[----:B0-----:R-:W2:Y:S06]  /*c2a0*/  LDL.LU R24, [R1+0x158] ;  /* 0x0001580001187983 */ /* 0x001eac0000300800 */
[--C-:B------:R-:W-:Y:S01]  /*c2b0*/  @!P3 IMAD.IADD R17, R17, 0x1, -R29.reuse ;  /* 0x000000011111b824 */ /* 0x100fe200078e0a1d */
[----:B----4-:R-:W-:Y:S01]  /*c2c0*/  ISETP.GT.U32.AND P2, PT, R29, R22, PT ;  /* 0x000000161d00720c */ /* 0x010fe20003f44070 */
        /* <DEDUP_REMOVED lines=10> */
[----:B------:R-:W-:Y:S04]  /*c370*/  STL [R1+0x1a4], R15 ;  /* 0x0001a40f01007387 */ /* 0x000fe80000100800 */
[----:B------:R0:W-:Y:S04]  /*c380*/  STL [R1+0x1b4], R25 ;  /* 0x0001b41901007387 */ /* 0x0001e80000100800 */
[----:B------:R1:W-:Y:S04]  /*c390*/  STL [R1+0x1b0], R16 ;  /* 0x0001b01001007387 */ /* 0x0003e80000100800 */
[----:B0-----:R-:W3:Y:S04]  /*c3a0*/  LDL.LU R25, [R1+0x164] ;  /* 0x0001640001197983 */ /* 0x001ee80000300800 */
[----:B------:R-:W4:Y:S04]  /*c3b0*/  LDL.LU R12, [R1+0x168] ;  /* 0x00016800010c7983 */ /* 0x000f280000300800 */
[----:B------:R-:W3:Y:S04]  /*c3c0*/  LDL.LU R14, [R1+0x160] ;  /* 0x00016000010e7983 */ /* 0x000ee80000300800 */
[----:B------:R-:W3:Y:S04]  /*c3d0*/  LDL.LU R15, [R1+0x15c] ;  /* 0x00015c00010f7983 */ /* 0x000ee80000300800 */
[----:B-1----:R-:W3:Y:S01]  /*c3e0*/  LDL.LU R16, [R1+0x130] ;  /* 0x0001300001107983 */ /* 0x002ee20000300800 */
[----:B-----5:R-:W-:-:S02]  /*c3f0*/  ISETP.GT.U32.AND P4, PT, R29, R26, PT ;  /* 0x0000001a1d00720c */ /* 0x020fc40003f84070 */
[C---:B------:R-:W-:Y:S02]  /*c400*/  ISETP.GT.U32.AND P6, PT, R29.reuse, R10, PT ;  /* 0x0000000a1d00720c */ /* 0x040fe40003fc4070 */
[C---:B------:R-:W-:Y:S02]  /*c410*/  ISETP.GT.U32.AND P3, PT, R29.reuse, R11, PT ;  /* 0x0000000b1d00720c */ /* 0x040fe40003f64070 */
[C---:B------:R-:W-:Y:S02]  /*c420*/  ISETP.GT.U32.AND P0, PT, R29.reuse, R13, PT ;  /* 0x0000000d1d00720c */ /* 0x040fe40003f04070 */
[----:B------:R-:W-:-:S07]  /*c430*/  ISETP.GT.U32.AND P1, PT, R29, R18, PT ;  /* 0x000000121d00720c */ /* 0x000fce0003f24070 */
[--C-:B------:R-:W-:Y:S01]  /*c440*/  @!P6 IMAD.IADD R10, R10, 0x1, -R29.reuse ;  /* 0x000000010a0ae824 */ /* 0x100fe200078e0a1d */
[----:B------:R-:W-:Y:S01]  /*c450*/  ISETP.GT.U32.AND P6, PT, R29, R17, PT ;  /* 0x000000111d00720c */ /* 0x000fe20003fc4070 */
[--C-:B------:R-:W-:Y:S01]  /*c460*/  @!P3 IMAD.IADD R11, R11, 0x1, -R29.reuse ;  /* 0x000000010b0bb824 */ /* 0x100fe200078e0a1d */
[----:B------:R-:W-:Y:S01]  /*c470*/  ISETP.GT.U32.AND P3, PT, R29, R19, PT ;  /* 0x000000131d00720c */ /* 0x000fe20003f64070 */
[--C-:B------:R-:W-:Y:S01]  /*c480*/  @!P0 IMAD.IADD R13, R13, 0x1, -R29.reuse ;  /* 0x000000010d0d8824 */ /* 0x100fe200078e0a1d */
[C---:B------:R-:W-:Y:S01]  /*c490*/  ISETP.GT.U32.AND P0, PT, R29.reuse, R20, PT ;  /* 0x000000141d00720c */ /* 0x040fe20003f04070 */
[----:B------:R-:W-:Y:S01]  /*c4a0*/  @!P1 IMAD.IADD R18, R18, 0x1, -R29 ;  /* 0x0000000112129824 */ /* 0x000fe200078e0a1d */
[----:B------:R-:W-:-:S07]  /*c4b0*/  ISETP.GT.U32.AND P1, PT, R29, R22, PT ;  /* 0x000000161d00720c */ /* 0x000fce0003f24070 */
[--C-:B------:R-:W-:Y:S01]  /*c4c0*/  @!P6 IMAD.IADD R17, R17, 0x1, -R29.reuse ;  /* 0x000000011111e824 */ /* 0x100fe200078e0a1d */
[----:B------:R-:W-:Y:S01]  /*c4d0*/  ISETP.GT.U32.AND P2, PT, R29, R21, PT ;  /* 0x000000151d00720c */ /* 0x000fe20003f44070 */
[----:B------:R-:W-:-:S03]  /*c4e0*/  @!P3 IMAD.IADD R19, R19, 0x1, -R29 ;  /* 0x000000011313b824 */ /* 0x000fc600078e0a1d */
[----:B------:R0:W-:Y:S01]  /*c4f0*/  STL [R1+0x1ac], R17 ;  /* 0x0001ac1101007387 */ /* 0x0001e20000100800 */
[--C-:B------:R-:W-:Y:S02]  /*c500*/  @!P0 IMAD.IADD R20, R20, 0x1, -R29.reuse ;  /* 0x0000000114148824 */ /* 0x100fe400078e0a1d */
[--C-:B------:R-:W-:Y:S02]  /*c510*/  @!P4 IMAD.IADD R26, R26, 0x1, -R29.reuse ;  /* 0x000000011a1ac824 */ /* 0x100fe400078e0a1d */
[--C-:B------:R-:W-:Y:S01]  /*c520*/  @!P1 IMAD.IADD R22, R22, 0x1, -R29.reuse ;  /* 0x0000000116169824 */ /* 0x100fe200078e0a1d */
[----:B0-----:R-:W5:Y:S04]  /*c530*/  LDL.LU R17, [R1+0x148] ;  /* 0x0001480001117983 */ /* 0x001f680000300800 */
[----:B------:R0:W-:Y:S04]  /*c540*/  STL [R1+0x1a8], R19 ;  /* 0x0001a81301007387 */ /* 0x0001e80000100800 */
[----:B------:R-:W5:Y:S01]  /*c550*/  LDL.LU R8, [R1+0x14c] ;  /* 0x00014c0001087983 */ /* 0x000f620000300800 */
[----:B------:R-:W-:-:S03]  /*c560*/  @!P2 IMAD.IADD R21, R21, 0x1, -R29 ;  /* 0x000000011515a824 */ /* 0x000fc600078e0a1d */
[----:B------:R1:W-:Y:S01]  /*c570*/  STL [R1+0x18c], R20 ;  /* 0x00018c1401007387 */ /* 0x0003e20000100800 */
[----:B------:R-:W-:-:S03]  /*c580*/  ISETP.GT.U32.AND P2, PT, R29, R26, PT ;  /* 0x0000001a1d00720c */ /* 0x000fc60003f44070 */
[----:B------:R-:W5:Y:S04]  /*c590*/  LDL.LU R9, [R1+0x140] ;  /* 0x0001400001097983 */ /* 0x000f680000300800 */
[----:B------:R2:W-:Y:S04]  /*c5a0*/  STL [R1+0x19c], R22 ;  /* 0x00019c1601007387 */ /* 0x0005e80000100800 */
[----:B0-----:R-:W5:Y:S04]  /*c5b0*/  LDL.LU R19, [R1+0x134] ;  /* 0x0001340001137983 */ /* 0x001f680000300800 */
[----:B-1----:R-:W5:Y:S01]  /*c5c0*/  LDL.LU R20, [R1+0x118] ;  /* 0x0001180001147983 */ /* 0x002f620000300800 */
[----:B------:R-:W-:-:S05]  /*c5d0*/  @!P2 IMAD.IADD R26, R26, 0x1, -R29 ;  /* 0x000000011a1aa824 */ /* 0x000fca00078e0a1d */
[----:B------:R0:W-:Y:S04]  /*c5e0*/  STL [R1+0x1a0], R26 ;  /* 0x0001a01a01007387 */ /* 0x0001e80000100800 */
[----:B--2---:R-:W2:Y:S04]  /*c5f0*/  LDL.LU R22, [R1+0x128] ;  /* 0x0001280001167983 */ /* 0x004ea80000300800 */
[----:B0-----:R-:W2:Y:S01]  /*c600*/  LDL.LU R26, [R1+0x12c] ;  /* 0x00012c00011a7983 */ /* 0x001ea20000300800 */
[C---:B------:R-:W-:Y:S02]  /*c610*/  ISETP.GT.U32.AND P5, PT, R29.reuse, R27, PT ;  /* 0x0000001b1d00720c */ /* 0x040fe40003fa4070 */
[----:B------:R-:W-:-:S11]  /*c620*/  ISETP.GT.U32.AND P4, PT, R29, R23, PT ;  /* 0x000000171d00720c */ /* 0x000fd60003f84070 */
[--C-:B------:R-:W-:Y:S01]  /*c630*/  @!P5 IMAD.IADD R27, R27, 0x1, -R29.reuse ;  /* 0x000000011b1bd824 */ /* 0x100fe200078e0a1d */
[----:B------:R-:W-:Y:S01]  /*c640*/  ISETP.GT.U32.AND P5, PT, R29, R24, PT ;  /* 0x000000181d00720c */ /* 0x000fe20003fa4070 */
[----:B------:R-:W-:Y:S01]  /*c650*/  @!P4 IMAD.IADD R23, R23, 0x1, -R29 ;  /* 0x000000011717c824 */ /* 0x000fe200078e0a1d */
[C---:B------:R-:W-:Y:S02]  /*c660*/  ISETP.GT.U32.AND P3, PT, R29.reuse, R11, PT ;  /* 0x0000000b1d00720c */ /* 0x040fe40003f64070 */
[C---:B------:R-:W-:Y:S02]  /*c670*/  ISETP.GT.U32.AND P4, PT, R29.reuse, R27, PT ;  /* 0x0000001b1d00720c */ /* 0x040fe40003f84070 */
[----:B------:R-:W-:-:S07]  /*c680*/  ISETP.GT.U32.AND P0, PT, R29, R13, PT ;  /* 0x0000000d1d00720c */ /* 0x000fce0003f04070 */
[----:B------:R-:W-:Y:S01]  /*c690*/  @!P5 IMAD.IADD R24, R24, 0x1, -R29 ;  /* 0x000000011818d824 */ /* 0x000fe200078e0a1d */
[----:B------:R-:W-:-:S04]  /*c6a0*/  ISETP.GT.U32.AND P5, PT, R29, R10, PT ;  /* 0x0000000a1d00720c */ /* 0x000fc80003fa4070 */
[----:B------:R-:W-:Y:S01]  /*c6b0*/  ISETP.GT.U32.AND P6, PT, R29, R24, PT ;  /* 0x000000181d00720c */ /* 0x000fe20003fc4070 */
[--C-:B------:R-:W-:Y:S01]  /*c6c0*/  @!P4 IMAD.IADD R27, R27, 0x1, -R29.reuse ;  /* 0x000000011b1bc824 */ /* 0x100fe200078e0a1d */
[----:B------:R-:W-:Y:S01]  /*c6d0*/  ISETP.GT.U32.AND P1, PT, R29, R18, PT ;  /* 0x000000121d00720c */ /* 0x000fe20003f24070 */
[----:B------:R-:W-:Y:S01]  /*c6e0*/  @!P3 IMAD.IADD R11, R11, 0x1, -R29 ;  /* 0x000000010b0bb824 */ /* 0x000fe200078e0a1d */
[----:B----4-:R-:W-:-:S05]  /*c6f0*/  ISETP.GT.U32.AND P3, PT, R29, R12, PT ;  /* 0x0000000c1d00720c */ /* 0x010fca0003f64070 */
[--C-:B------:R-:W-:Y:S01]  /*c700*/  @!P5 IMAD.IADD R10, R10, 0x1, -R29.reuse ;  /* 0x000000010a0ad824 */ /* 0x100fe200078e0a1d */
[----:B---3--:R-:W-:Y:S01]  /*c710*/  ISETP.GT.U32.AND P5, PT, R29, R25, PT ;  /* 0x000000191d00720c */ /* 0x008fe20003fa4070 */
[--C-:B------:R-:W-:Y:S01]  /*c720*/  @!P0 IMAD.IADD R13, R13, 0x1, -R29.reuse ;  /* 0x000000010d0d8824 */ /* 0x100fe200078e0a1d */
[C---:B------:R-:W-:Y:S01]  /*c730*/  ISETP.GT.U32.AND P0, PT, R29.reuse, R14, PT ;  /* 0x0000000e1d00720c */ /* 0x040fe20003f04070 */
[----:B------:R0:W-:Y:S01]  /*c740*/  STL [R1+0x198], R27 ;  /* 0x0001981b01007387 */ /* 0x0001e20000100800 */
[--C-:B------:R-:W-:Y:S01]  /*c750*/  @!P6 IMAD.IADD R24, R24, 0x1, -R29.reuse ;  /* 0x000000011818e824 */ /* 0x100fe200078e0a1d */
[----:B------:R-:W-:Y:S01]  /*c760*/  ISETP.GT.U32.AND P2, PT, R29, R21, PT ;  /* 0x000000151d00720c */ /* 0x000fe20003f44070 */
[--C-:B------:R-:W-:Y:S01]  /*c770*/  @!P1 IMAD.IADD R18, R18, 0x1, -R29.reuse ;  /* 0x0000000112129824 */ /* 0x100fe200078e0a1d */
[----:B0-----:R-:W3:Y:S06]  /*c780*/  LDL.LU R27, [R1+0x124] ;  /* 0x00012400011b7983 */ /* 0x001eec0000300800 */
[--C-:B------:R-:W-:Y:S01]  /*c790*/  @!P5 IMAD.IADD R25, R25, 0x1, -R29.reuse ;  /* 0x000000011919d824 */ /* 0x100fe200078e0a1d */
[C---:B------:R-:W-:Y:S01]  /*c7a0*/  ISETP.GT.U32.AND P1, PT, R29.reuse, R15, PT ;  /* 0x0000000f1d00720c */ /* 0x040fe20003f24070 */
[--C-:B------:R-:W-:Y:S01]  /*c7b0*/  @!P3 IMAD.IADD R12, R12, 0x1, -R29.reuse ;  /* 0x000000010c0cb824 */ /* 0x100fe200078e0a1d */
[----:B------:R-:W-:Y:S01]  /*c7c0*/  ISETP.GT.U32.AND P4, PT, R29, R23, PT ;  /* 0x000000171d00720c */ /* 0x000fe20003f84070 */
[--C-:B------:R-:W-:Y:S01]  /*c7d0*/  @!P0 IMAD.IADD R14, R14, 0x1, -R29.reuse ;  /* 0x000000010e0e8824 */ /* 0x100fe200078e0a1d */
[----:B------:R-:W-:Y:S01]  /*c7e0*/  STL [R1+0x194], R10 ;  /* 0x0001940a01007387 */ /* 0x000fe20000100800 */
[----:B------:R-:W-:Y:S01]  /*c7f0*/  @!P2 IMAD.IADD R21, R21, 0x1, -R29 ;  /* 0x000000011515a824 */ /* 0x000fe200078e0a1d */
[----:B------:R-:W-:-:S02]  /*c800*/  ISETP.GT.U32.AND P2, PT, R29, R16, PT ;  /* 0x000000101d00720c */ /* 0x000fc40003f44070 */
[----:B------:R-:W-:Y:S05]  /*c810*/  STL [R1+0x16c], R11 ;  /* 0x00016c0b01007387 */ /* 0x000fea0000100800 */
[--C-:B------:R-:W-:Y:S01]  /*c820*/  @!P1 IMAD.IADD R15, R15, 0x1, -R29.reuse ;  /* 0x000000010f0f9824 */ /* 0x100fe200078e0a1d */
[----:B------:R-:W-:Y:S01]  /*c830*/  STL [R1+0x17c], R13 ;  /* 0x00017c0d01007387 */ /* 0x000fe20000100800 */
[----:B------:R-:W-:-:S03]  /*c840*/  @!P4 IMAD.IADD R23, R23, 0x1, -R29 ;  /* 0x000000011717c824 */ /* 0x000fc600078e0a1d */
[----:B------:R0:W-:Y:S04]  /*c850*/  STL [R1+0x184], R18 ;  /* 0x0001841201007387 */ /* 0x0001e80000100800 */
[----:B------:R-:W-:Y:S04]  /*c860*/  STL [R1+0x174], R21 ;  /* 0x0001741501007387 */ /* 0x000fe80000100800 */
[----:B0-----:R-:W4:Y:S04]  /*c870*/  LDL R18, [R1+0x13b8] ;  /* 0x0013b80001127983 */ /* 0x001f280000100800 */
[----:B------:R-:W-:Y:S04]  /*c880*/  STL [R1+0x170], R23 ;  /* 0x0001701701007387 */ /* 0x000fe80000100800 */
[----:B------:R0:W-:Y:S01]  /*c890*/  STL [R1+0x158], R24 ;  /* 0x0001581801007387 */ /* 0x0001e20000100800 */
[----:B------:R-:W-:-:S03]  /*c8a0*/  @!P2 IMAD.IADD R16, R16, 0x1, -R29 ;  /* 0x000000011010a824 */ /* 0x000fc600078e0a1d */
[----:B0-----:R-:W4:Y:S04]  /*c8b0*/  LDL.LU R24, [R1+0x120] ;  /* 0x0001200001187983 */ /* 0x001f280000300800 */
[----:B------:R-:W4:Y:S04]  /*c8c0*/  LDL.LU R10, [R1+0xf4] ;  /* 0x0000f400010a7983 */ /* 0x000f280000300800 */
[----:B------:R-:W4:Y:S04]  /*c8d0*/  LDL.LU R13, [R1+0x108] ;  /* 0x00010800010d7983 */ /* 0x000f280000300800 */
[----:B------:R-:W4:Y:S04]  /*c8e0*/  LDL.LU R21, [R1+0x110] ;  /* 0x0001100001157983 */ /* 0x000f280000300800 */
[----:B------:R-:W4:Y:S01]  /*c8f0*/  LDL.LU R23, [R1+0x100] ;  /* 0x0001000001177983 */ /* 0x000f220000300800 */
[----:B-----5:R-:W-:-:S02]  /*c900*/  ISETP.GT.U32.AND P6, PT, R29, R8, PT ;  /* 0x000000081d00720c */ /* 0x020fc40003fc4070 */
        /* <DEDUP_REMOVED lines=10> */
[C---:B------:R-:W-:Y:S02]  /*c9b0*/  ISETP.GT.U32.AND P0, PT, R29.reuse, R15, PT ;  /* 0x0000000f1d00720c */ /* 0x040fe40003f04070 */
[----:B--2---:R-:W-:-:S05]  /*c9c0*/  ISETP.GT.U32.AND P1, PT, R29, R22, PT ;  /* 0x000000161d00720c */ /* 0x004fca0003f24070 */
[--C-:B------:R-:W-:Y:S01]  /*c9d0*/  @!P6 IMAD.IADD R25, R25, 0x1, -R29.reuse ;  /* 0x000000011919e824 */ /* 0x100fe200078e0a1d */
[C---:B------:R-:W-:Y:S01]  /*c9e0*/  ISETP.GT.U32.AND P4, PT, R29.reuse, R17, PT ;  /* 0x000000111d00720c */ /* 0x040fe20003f84070 */
[--C-:B------:R-:W-:Y:S01]  /*c9f0*/  @!P5 IMAD.IADD R12, R12, 0x1, -R29.reuse ;  /* 0x000000010c0cd824 */ /* 0x100fe200078e0a1d */
[----:B------:R-:W-:Y:S02]  /*ca00*/  ISETP.GT.U32.AND P2, PT, R29, R26, PT ;  /* 0x0000001a1d00720c */ /* 0x000fe40003f44070 */
[----:B------:R0:W-:Y:S01]  /*ca10*/  STL [R1+0x164], R25 ;  /* 0x0001641901007387 */ /* 0x0001e20000100800 */
[--C-:B------:R-:W-:Y:S02]  /*ca20*/  @!P3 IMAD.IADD R14, R14, 0x1, -R29.reuse ;  /* 0x000000010e0eb824 */ /* 0x100fe400078e0a1d */
[--C-:B------:R-:W-:Y:S01]  /*ca30*/  @!P0 IMAD.IADD R15, R15, 0x1, -R29.reuse ;  /* 0x000000010f0f8824 */ /* 0x100fe200078e0a1d */
[----:B0-----:R-:W2:Y:S01]  /*ca40*/  LDL.LU R25, [R1+0xf8] ;  /* 0x0000f80001197983 */ /* 0x001ea20000300800 */
[----:B------:R-:W-:-:S03]  /*ca50*/  @!P1 IMAD.IADD R22, R22, 0x1, -R29 ;  /* 0x0000000116169824 */ /* 0x000fc600078e0a1d */
[----:B------:R0:W-:Y:S01]  /*ca60*/  STL [R1+0x168], R12 ;  /* 0x0001680c01007387 */ /* 0x0001e20000100800 */
[----:B------:R-:W-:-:S03]  /*ca70*/  ISETP.GT.U32.AND P1, PT, R29, R16, PT ;  /* 0x000000101d00720c */ /* 0x000fc60003f24070 */
[----:B------:R-:W5:Y:S01]  /*ca80*/  LDL.LU R11, [R1+0xe0] ;  /* 0x0000e000010b7983 */ /* 0x000f620000300800 */
[----:B------:R-:W-:-:S03]  /*ca90*/  @!P4 IMAD.IADD R17, R17, 0x1, -R29 ;  /* 0x000000011111c824 */ /* 0x000fc600078e0a1d */
[----:B------:R1:W-:Y:S04]  /*caa0*/  STL [R1+0x160], R14 ;  /* 0x0001600e01007387 */ /* 0x0003e80000100800 */
[----:B0-----:R-:W2:Y:S04]  /*cab0*/  LDL.LU R12, [R1+0xec] ;  /* 0x0000ec00010c7983 */ /* 0x001ea80000300800 */
[----:B------:R0:W-:Y:S01]  /*cac0*/  STL [R1+0x15c], R15 ;  /* 0x00015c0f01007387 */ /* 0x0001e20000100800 */
[----:B------:R-:W-:-:S03]  /*cad0*/  @!P2 IMAD.IADD R26, R26, 0x1, -R29 ;  /* 0x000000011a1aa824 */ /* 0x000fc600078e0a1d */
[----:B-1----:R-:W2:Y:S01]  /*cae0*/  LDL.LU R14, [R1+0xf0] ;  /* 0x0000f000010e7983 */ /* 0x002ea20000300800 */
[----:B------:R-:W-:Y:S01]  /*caf0*/  ISETP.GT.U32.AND P2, PT, R29, R17, PT ;  /* 0x000000111d00720c */ /* 0x000fe20003f44070 */
[--C-:B------:R-:W-:Y:S02]  /*cb00*/  @!P1 IMAD.IADD R16, R16, 0x1, -R29.reuse ;  /* 0x0000000110109824 */ /* 0x100fe400078e0a1d */
[----:B0-----:R-:W2:Y:S04]  /*cb10*/  LDL.LU R15, [R1+0xe8] ;  /* 0x0000e800010f7983 */ /* 0x001ea80000300800 */
[----:B------:R0:W-:Y:S06]  /*cb20*/  STL [R1+0x130], R16 ;  /* 0x0001301001007387 */ /* 0x0001ec0000100800 */
[----:B------:R-:W-:Y:S01]  /*cb30*/  @!P2 IMAD.IADD R17, R17, 0x1, -R29 ;  /* 0x000000011111a824 */ /* 0x000fe200078e0a1d */
[----:B0-----:R-:W2:Y:S04]  /*cb40*/  LDL.LU R16, [R1+0xe4] ;  /* 0x0000e40001107983 */ /* 0x001ea80000300800 */
[----:B------:R0:W-:Y:S04]  /*cb50*/  STL [R1+0x148], R17 ;  /* 0x0001481101007387 */ /* 0x0001e80000100800 */
[----:B0-----:R-:W2:Y:S01]  /*cb60*/  LDL.LU R17, [R1+0xb8] ;  /* 0x0000b80001117983 */ /* 0x001ea20000300800 */
[----:B------:R-:W-:-:S02]  /*cb70*/  IABS R5, R5 ;  /* 0x0000000500057213 */ /* 0x000fc40000000000 */
[----:B---3--:R-:W-:-:S03]  /*cb80*/  ISETP.GT.U32.AND P4, PT, R29, R27, PT ;  /* 0x0000001b1d00720c */ /* 0x008fc60003f84070 */
[----:B------:R-:W-:Y:S01]  /*cb90*/  IMAD.HI.U32 R0, R28, R5, RZ ;  /* 0x000000051c007227 */ /* 0x000fe200078e00ff */
[----:B------:R-:W-:-:S03]  /*cba0*/  IABS R4, R4 ;  /* 0x0000000400047213 */ /* 0x000fc60000000000 */
[----:B------:R-:W-:-:S04]  /*cbb0*/  IMAD.MOV R0, RZ, RZ, -R0 ;  /* 0x000000ffff007224 */ /* 0x000fc800078e0a00 */
[----:B------:R-:W-:Y:S02]  /*cbc0*/  IMAD R5, R29, R0, R5 ;  /* 0x000000001d057224 */ /* 0x000fe400078e0205 */
[----:B------:R-:W-:-:S04]  /*cbd0*/  IMAD.HI.U32 R0, R28, R4, RZ ;  /* 0x000000041c007227 */ /* 0x000fc800078e00ff */
[----:B------:R-:W-:Y:S02]  /*cbe0*/  IMAD.MOV R0, RZ, RZ, -R0 ;  /* 0x000000ffff007224 */ /* 0x000fe400078e0a00 */
[----:B------:R-:W-:Y:S01]  /*cbf0*/  @!P4 IMAD.IADD R27, R27, 0x1, -R29 ;  /* 0x000000011b1bc824 */ /* 0x000fe200078e0a1d */
[C---:B------:R-:W-:Y:S01]  /*cc00*/  ISETP.GT.U32.AND P4, PT, R29.reuse, R8, PT ;  /* 0x000000081d00720c */ /* 0x040fe20003f84070 */
[C---:B------:R-:W-:Y:S01]  /*cc10*/  IMAD R4, R29.reuse, R0, R4 ;  /* 0x000000001d047224 */ /* 0x040fe200078e0204 */
[----:B------:R-:W-:Y:S01]  /*cc20*/  ISETP.GT.U32.AND P5, PT, R29, R9, PT ;  /* 0x000000091d00720c */ /* 0x000fe20003fa4070 */
[----:B------:R-:W-:-:S04]  /*cc30*/  IMAD.HI.U32 R0, R28, R3, RZ ;  /* 0x000000031c007227 */ /* 0x000fc800078e00ff */
[----:B------:R-:W-:Y:S01]  /*cc40*/  IMAD.MOV R0, RZ, RZ, -R0 ;  /* 0x000000ffff007224 */ /* 0x000fe200078e0a00 */
[C---:B------:R-:W-:Y:S02]  /*cc50*/  ISETP.GT.U32.AND P3, PT, R29.reuse, R27, PT ;  /* 0x0000001b1d00720c */ /* 0x040fe40003f64070 */
[C---:B------:R-:W-:Y:S01]  /*cc60*/  ISETP.GT.U32.AND P6, PT, R29.reuse, R19, PT ;  /* 0x000000131d00720c */ /* 0x040fe20003fc4070 */
[----:B------:R-:W-:Y:S02]  /*cc70*/  IMAD R3, R29, R0, R3 ;  /* 0x000000001d037224 */ /* 0x000fe400078e0203 */
[----:B------:R-:W-:-:S04]  /*cc80*/  IMAD.HI.U32 R0, R28, R2, RZ ;  /* 0x000000021c007227 */ /* 0x000fc800078e00ff */
[--C-:B------:R-:W-:Y:S01]  /*cc90*/  @!P4 IMAD.IADD R8, R8, 0x1, -R29.reuse ;  /* 0x000000010808c824 */ /* 0x100fe200078e0a1d */
[----:B----4-:R-:W-:Y:S01]  /*cca0*/  ISETP.GT.U32.AND P4, PT, R29, R24, PT ;  /* 0x000000181d00720c */ /* 0x010fe20003f84070 */
[----:B------:R-:W-:Y:S01]  /*ccb0*/  @!P5 IMAD.IADD R9, R9, 0x1, -R29 ;  /* 0x000000010909d824 */ /* 0x000fe200078e0a1d */
[C---:B------:R-:W-:Y:S01]  /*ccc0*/  ISETP.GT.U32.AND P5, PT, R29.reuse, R10, PT ;  /* 0x0000000a1d00720c */ /* 0x040fe20003fa4070 */
[----:B------:R-:W-:Y:S01]  /*ccd0*/  IMAD.MOV R0, RZ, RZ, -R0 ;  /* 0x000000ffff007224 */ /* 0x000fe200078e0a00 */
[----:B------:R-:W-:-:S03]  /*cce0*/  ISETP.GT.U32.AND P0, PT, R29, R20, PT ;  /* 0x000000141d00720c */ /* 0x000fc60003f04070 */
[----:B------:R-:W-:Y:S01]  /*ccf0*/  IMAD R2, R29, R0, R2 ;  /* 0x000000001d027224 */ /* 0x000fe200078e0202 */
[----:B------:R-:W-:Y:S02]  /*cd00*/  IABS R0, R18 ;  /* 0x0000001200007213 */ /* 0x000fe40000000000 */
[----:B------:R-:W3:Y:S01]  /*cd10*/  LDL.LU R18, [R1+0xd0] ;  /* 0x0000d00001127983 */ /* 0x000ee20000300800 */
[--C-:B------:R-:W-:Y:S01]  /*cd20*/  @!P3 IMAD.IADD R27, R27, 0x1, -R29.reuse ;  /* 0x000000011b1bb824 */ /* 0x100fe200078e0a1d */
[----:B------:R-:W-:Y:S01]  /*cd30*/  ISETP.GT.U32.AND P1, PT, R29, R22, PT ;  /* 0x000000161d00720c */ /* 0x000fe20003f24070 */
[--C-:B------:R-:W-:Y:S01]  /*cd40*/  @!P6 IMAD.IADD R19, R19, 0x1, -R29.reuse ;  /* 0x000000011313e824 */ /* 0x100fe200078e0a1d */
[C---:B------:R-:W-:Y:S01]  /*cd50*/  ISETP.GT.U32.AND P6, PT, R29.reuse, R13, PT ;  /* 0x0000000d1d00720c */ /* 0x040fe20003fc4070 */
[--C-:B------:R-:W-:Y:S01]  /*cd60*/  @!P4 IMAD.IADD R24, R24, 0x1, -R29.reuse ;  /* 0x000000011818c824 */ /* 0x100fe200078e0a1d */
[----:B------:R-:W-:Y:S01]  /*cd70*/  ISETP.GT.U32.AND P2, PT, R29, R26, PT ;  /* 0x0000001a1d00720c */ /* 0x000fe20003f44070 */
[----:B------:R-:W-:-:S02]  /*cd80*/  @!P5 IMAD.IADD R10, R10, 0x1, -R29 ;  /* 0x000000010a0ad824 */ /* 0x000fc400078e0a1d */
[--C-:B------:R-:W-:Y:S01]  /*cd90*/  @!P0 IMAD.IADD R20, R20, 0x1, -R29.reuse ;  /* 0x0000000114148824 */ /* 0x100fe200078e0a1d */
[C---:B------:R-:W-:Y:S01]  /*cda0*/  ISETP.GT.U32.AND P0, PT, R29.reuse, R21, PT ;  /* 0x000000151d00720c */ /* 0x040fe20003f04070 */
[----:B------:R-:W-:Y:S04]  /*cdb0*/  STL [R1+0x14c], R8 ;  /* 0x00014c0801007387 */ /* 0x000fe80000100800 */
[--C-:B------:R-:W-:Y:S01]  /*cdc0*/  @!P1 IMAD.IADD R22, R22, 0x1, -R29.reuse ;  /* 0x0000000116169824 */ /* 0x100fe200078e0a1d */
[----:B------:R-:W-:Y:S01]  /*cdd0*/  ISETP.GT.U32.AND P1, PT, R29, R23, PT ;  /* 0x000000171d00720c */ /* 0x000fe20003f24070 */
[--C-:B------:R-:W-:Y:S01]  /*cde0*/  @!P6 IMAD.IADD R13, R13, 0x1, -R29.reuse ;  /* 0x000000010d0de824 */ /* 0x100fe200078e0a1d */
[----:B------:R-:W-:Y:S01]  /*cdf0*/  STL [R1+0x140], R9 ;  /* 0x0001400901007387 */ /* 0x000fe20000100800 */
[----:B------:R-:W-:-:S03]  /*ce00*/  @!P2 IMAD.IADD R26, R26, 0x1, -R29 ;  /* 0x000000011a1aa824 */ /* 0x000fc600078e0a1d */
[----:B------:R-:W-:Y:S01]  /*ce10*/  STL [R1+0x134], R19 ;  /* 0x0001341301007387 */ /* 0x000fe20000100800 */
[----:B------:R-:W-:-:S03]  /*ce20*/  @!P0 IMAD.IADD R21, R21, 0x1, -R29 ;  /* 0x0000000115158824 */ /* 0x000fc600078e0a1d */
[----:B------:R-:W-:Y:S04]  /*ce30*/  STL [R1+0x118], R20 ;  /* 0x0001181401007387 */ /* 0x000fe80000100800 */
[----:B------:R-:W-:Y:S04]  /*ce40*/  STL [R1+0x128], R22 ;  /* 0x0001281601007387 */ /* 0x000fe80000100800 */
[----:B------:R0:W-:Y:S01]  /*ce50*/  STL [R1+0x12c], R26 ;  /* 0x00012c1a01007387 */ /* 0x0001e20000100800 */
[----:B------:R-:W-:-:S03]  /*ce60*/  @!P1 IMAD.IADD R23, R23, 0x1, -R29 ;  /* 0x0000000117179824 */ /* 0x000fc600078e0a1d */
[----:B0-----:R-:W4:Y:S04]  /*ce70*/  LDL.LU R26, [R1+0xd4] ;  /* 0x0000d400011a7983 */ /* 0x001f280000300800 */
[----:B------:R-:W4:Y:S04]  /*ce80*/  LDL.LU R19, [R1+0xc8] ;  /* 0x0000c80001137983 */ /* 0x000f280000300800 */
[----:B------:R0:W-:Y:S04]  /*ce90*/  STL [R1+0x124], R27 ;  /* 0x0001241b01007387 */ /* 0x0001e80000100800 */
[----:B0-----:R-:W4:Y:S04]  /*cea0*/  LDL.LU R27, [R1+0xbc] ;  /* 0x0000bc00011b7983 */ /* 0x001f280000300800 */
[----:B------:R-:W4:Y:S04]  /*ceb0*/  LDL.LU R20, [R1+0xa4] ;  /* 0x0000a40001147983 */ /* 0x000f280000300800 */
[----:B------:R-:W4:Y:S01]  /*cec0*/  LDL.LU R22, [R1+0xb0] ;  /* 0x0000b00001167983 */ /* 0x000f220000300800 */
[----:B-----5:R-:W-:-:S02]  /*ced0*/  ISETP.GT.U32.AND P3, PT, R29, R11, PT ;  /* 0x0000000b1d00720c */ /* 0x020fc40003f64070 */
[C---:B--2---:R-:W-:Y:S02]  /*cee0*/  ISETP.GT.U32.AND P4, PT, R29.reuse, R12, PT ;  /* 0x0000000c1d00720c */ /* 0x044fe40003f84070 */
[----:B------:R-:W-:-:S09]  /*cef0*/  ISETP.GT.U32.AND P5, PT, R29, R14, PT ;  /* 0x0000000e1d00720c */ /* 0x000fd20003fa4070 */
[--C-:B------:R-:W-:Y:S01]  /*cf00*/  @!P3 IMAD.IADD R11, R11, 0x1, -R29.reuse ;  /* 0x000000010b0bb824 */ /* 0x100fe200078e0a1d */
[C---:B------:R-:W-:Y:S01]  /*cf10*/  ISETP.GT.U32.AND P3, PT, R29.reuse, R24, PT ;  /* 0x000000181d00720c */ /* 0x040fe20003f64070 */
[--C-:B------:R-:W-:Y:S01]  /*cf20*/  @!P4 IMAD.IADD R12, R12, 0x1, -R29.reuse ;  /* 0x000000010c0cc824 */ /* 0x100fe200078e0a1d */
[C---:B------:R-:W-:Y:S02]  /*cf30*/  ISETP.GT.U32.AND P6, PT, R29.reuse, R15, PT ;  /* 0x0000000f1d00720c */ /* 0x040fe40003fc4070 */
[C---:B------:R-:W-:Y:S01]  /*cf40*/  ISETP.GT.U32.AND P4, PT, R29.reuse, R10, PT ;  /* 0x0000000a1d00720c */ /* 0x040fe20003f84070 */
[----:B------:R-:W-:Y:S01]  /*cf50*/  @!P5 IMAD.IADD R14, R14, 0x1, -R29 ;  /* 0x000000010e0ed824 */ /* 0x000fe200078e0a1d */
[C---:B------:R-:W-:Y:S02]  /*cf60*/  ISETP.GT.U32.AND P5, PT, R29.reuse, R13, PT ;  /* 0x0000000d1d00720c */ /* 0x040fe40003fa4070 */
[C---:B------:R-:W-:Y:S02]  /*cf70*/  ISETP.GT.U32.AND P2, PT, R29.reuse, R25, PT ;  /* 0x000000191d00720c */ /* 0x040fe40003f44070 */
[----:B------:R-:W-:-:S03]  /*cf80*/  ISETP.GT.U32.AND P0, PT, R29, R16, PT ;  /* 0x000000101d00720c */ /* 0x000fc60003f04070 */
[--C-:B------:R-:W-:Y:S02]  /*cf90*/  @!P3 IMAD.IADD R24, R24, 0x1, -R29.reuse ;  /* 0x000000011818b824 */ /* 0x100fe400078e0a1d */
[--C-:B------:R-:W-:Y:S01]  /*cfa0*/  @!P6 IMAD.IADD R15, R15, 0x1, -R29.reuse ;  /* 0x000000010f0fe824 */ /* 0x100fe200078e0a1d */
[----:B------:R-:W-:Y:S01]  /*cfb0*/  ISETP.GT.U32.AND P6, PT, R29, R21, PT ;  /* 0x000000151d00720c */ /* 0x000fe20003fc4070 */
[--C-:B------:R-:W-:Y:S01]  /*cfc0*/  @!P4 IMAD.IADD R10, R10, 0x1, -R29.reuse ;  /* 0x000000010a0ac824 */ /* 0x100fe200078e0a1d */
[----:B------:R0:W-:Y:S01]  /*cfd0*/  STL [R1+0x120], R24 ;  /* 0x0001201801007387 */ /* 0x0001e20000100800 */
[--C-:B------:R-:W-:Y:S01]  /*cfe0*/  @!P5 IMAD.IADD R13, R13, 0x1, -R29.reuse ;  /* 0x000000010d0dd824 */ /* 0x100fe200078e0a1d */
[C---:B------:R-:W-:Y:S02]  /*cff0*/  ISETP.GT.U32.AND P1, PT, R29.reuse, R17, PT ;  /* 0x000000111d00720c */ /* 0x040fe40003f24070 */
[----:B0-----:R-:W2:Y:S01]  /*d000*/  LDL.LU R24, [R1+0xb4] ;  /* 0x0000b40001187983 */ /* 0x001ea20000300800 */
[----:B------:R-:W-:Y:S01]  /*d010*/  @!P0 IMAD.IADD R16, R16, 0x1, -R29 ;  /* 0x0000000110108824 */ /* 0x000fe200078e0a1d */
[----:B------:R-:W-:-:S02]  /*d020*/  ISETP.GT.U32.AND P0, PT, R29, R23, PT ;  /* 0x000000171d00720c */ /* 0x000fc40003f04070 */
[----:B------:R-:W5:Y:S01]  /*d030*/  LDL.LU R8, [R1+0xac] ;  /* 0x0000ac0001087983 */ /* 0x000f620000300800 */
[----:B------:R-:W-:-:S03]  /*d040*/  @!P2 IMAD.IADD R25, R25, 0x1, -R29 ;  /* 0x000000011919a824 */ /* 0x000fc600078e0a1d */
[----:B------:R0:W-:Y:S04]  /*d050*/  STL [R1+0xf4], R10 ;  /* 0x0000f40a01007387 */ /* 0x0001e80000100800 */
[----:B------:R-:W2:Y:S04]  /*d060*/  LDL.LU R9, [R1+0xa8] ;  /* 0x0000a80001097983 */ /* 0x000ea80000300800 */
[----:B------:R1:W-:Y:S01]  /*d070*/  STL [R1+0x108], R13 ;  /* 0x0001080d01007387 */ /* 0x0003e20000100800 */
[----:B------:R-:W-:-:S03]  /*d080*/  @!P1 IMAD.IADD R17, R17, 0x1, -R29 ;  /* 0x0000000111119824 */ /* 0x000fc600078e0a1d */
[----:B0-----:R-:W2:Y:S01]  /*d090*/  LDL.LU R10, [R1+0x90] ;  /* 0x00009000010a7983 */ /* 0x001ea20000300800 */
[----:B------:R-:W-:Y:S01]  /*d0a0*/  ISETP.GT.U32.AND P1, PT, R29, R25, PT ;  /* 0x000000191d00720c */ /* 0x000fe20003f24070 */
[--C-:B------:R-:W-:Y:S02]  /*d0b0*/  @!P6 IMAD.IADD R21, R21, 0x1, -R29.reuse ;  /* 0x000000011515e824 */ /* 0x100fe400078e0a1d */
[----:B-1----:R-:W2:Y:S01]  /*d0c0*/  LDL.LU R13, [R1+0x9c] ;  /* 0x00009c00010d7983 */ /* 0x002ea20000300800 */
[----:B------:R-:W-:-:S03]  /*d0d0*/  @!P0 IMAD.IADD R23, R23, 0x1, -R29 ;  /* 0x0000000117178824 */ /* 0x000fc600078e0a1d */
[----:B------:R0:W-:Y:S06]  /*d0e0*/  STL [R1+0x110], R21 ;  /* 0x0001101501007387 */ /* 0x0001ec0000100800 */
[----:B------:R-:W-:Y:S01]  /*d0f0*/  @!P1 IMAD.IADD R25, R25, 0x1, -R29 ;  /* 0x0000000119199824 */ /* 0x000fe200078e0a1d */
[----:B0-----:R-:W2:Y:S04]  /*d100*/  LDL.LU R21, [R1+0xa0] ;  /* 0x0000a00001157983 */ /* 0x001ea80000300800 */
[----:B------:R0:W-:Y:S04]  /*d110*/  STL [R1+0x100], R23 ;  /* 0x0001001701007387 */ /* 0x0001e80000100800 */
[----:B0-----:R-:W2:Y:S04]  /*d120*/  LDL.LU R23, [R1+0x98] ;  /* 0x0000980001177983 */ /* 0x001ea80000300800 */
[----:B------:R0:W-:Y:S04]  /*d130*/  STL [R1+0xf8], R25 ;  /* 0x0000f81901007387 */ /* 0x0001e80000100800 */
[----:B0-----:R-:W2:Y:S01]  /*d140*/  LDL.LU R25, [R1+0x94] ;  /* 0x0000940001197983 */ /* 0x001ea20000300800 */
[----:B---3--:R-:W-:-:S02]  /*d150*/  ISETP.GT.U32.AND P2, PT, R29, R18, PT ;  /* 0x000000121d00720c */ /* 0x008fc40003f44070 */
[C---:B------:R-:W-:Y:S02]  /*d160*/  ISETP.GT.U32.AND P3, PT, R29.reuse, R12, PT ;  /* 0x0000000c1d00720c */ /* 0x040fe40003f64070 */
[----:B------:R-:W-:-:S09]  /*d170*/  ISETP.GT.U32.AND P4, PT, R29, R14, PT ;  /* 0x0000000e1d00720c */ /* 0x000fd20003f84070 */
[--C-:B------:R-:W-:Y:S01]  /*d180*/  @!P2 IMAD.IADD R18, R18, 0x1, -R29.reuse ;  /* 0x000000011212a824 */ /* 0x100fe200078e0a1d */
[C---:B------:R-:W-:Y:S02]  /*d190*/  ISETP.GT.U32.AND P2, PT, R29.reuse, R11, PT ;  /* 0x0000000b1d00720c */ /* 0x040fe40003f44070 */
[C---:B------:R-:W-:Y:S01]  /*d1a0*/  ISETP.GT.U32.AND P5, PT, R29.reuse, R15, PT ;  /* 0x0000000f1d00720c */ /* 0x040fe20003fa4070 */
[--C-:B------:R-:W-:Y:S01]  /*d1b0*/  @!P3 IMAD.IADD R12, R12, 0x1, -R29.reuse ;  /* 0x000000010c0cb824 */ /* 0x100fe200078e0a1d */
[C---:B------:R-:W-:Y:S02]  /*d1c0*/  ISETP.GT.U32.AND P6, PT, R29.reuse, R18, PT ;  /* 0x000000121d00720c */ /* 0x040fe40003fc4070 */
[----:B------:R-:W-:Y:S01]  /*d1d0*/  ISETP.GT.U32.AND P0, PT, R29, R16, PT ;  /* 0x000000101d00720c */ /* 0x000fe20003f04070 */
[----:B------:R-:W-:-:S06]  /*d1e0*/  @!P4 IMAD.IADD R14, R14, 0x1, -R29 ;  /* 0x000000010e0ec824 */ /* 0x000fcc00078e0a1d */
[--C-:B------:R-:W-:Y:S01]  /*d1f0*/  @!P2 IMAD.IADD R11, R11, 0x1, -R29.reuse ;  /* 0x000000010b0ba824 */ /* 0x100fe200078e0a1d */
[C---:B----4-:R-:W-:Y:S02]  /*d200*/  ISETP.GT.U32.AND P3, PT, R29.reuse, R19, PT ;  /* 0x000000131d00720c */ /* 0x050fe40003f64070 */
[----:B------:R-:W-:Y:S01]  /*d210*/  ISETP.GT.U32.AND P2, PT, R29, R26, PT ;  /* 0x0000001a1d00720c */ /* 0x000fe20003f44070 */
[--C-:B------:R-:W-:Y:S01]  /*d220*/  @!P5 IMAD.IADD R15, R15, 0x1, -R29.reuse ;  /* 0x000000010f0fd824 */ /* 0x100fe200078e0a1d */
[C---:B------:R-:W-:Y:S01]  /*d230*/  ISETP.GT.U32.AND P1, PT, R29.reuse, R17, PT ;  /* 0x000000111d00720c */ /* 0x040fe20003f24070 */
[----:B------:R-:W-:Y:S01]  /*d240*/  @!P6 IMAD.IADD R18, R18, 0x1, -R29 ;  /* 0x000000011212e824 */ /* 0x000fe200078e0a1d */
[----:B------:R-:W-:-:S07]  /*d250*/  ISETP.GT.U32.AND P4, PT, R29, R27, PT ;  /* 0x0000001b1d00720c */ /* 0x000fce0003f84070 */
[--C-:B------:R-:W-:Y:S01]  /*d260*/  @!P3 IMAD.IADD R19, R19, 0x1, -R29.reuse ;  /* 0x000000011313b824 */ /* 0x100fe200078e0a1d */
[C---:B------:R-:W-:Y:S01]  /*d270*/  ISETP.GT.U32.AND P5, PT, R29.reuse, R20, PT ;  /* 0x000000141d00720c */ /* 0x040fe20003fa4070 */
[--C-:B------:R-:W-:Y:S02]  /*d280*/  @!P2 IMAD.IADD R26, R26, 0x1, -R29.reuse ;  /* 0x000000011a1aa824 */ /* 0x100fe400078e0a1d */
[--C-:B------:R-:W-:Y:S01]  /*d290*/  @!P0 IMAD.IADD R16, R16, 0x1, -R29.reuse ;  /* 0x0000000110108824 */ /* 0x100fe200078e0a1d */
[----:B------:R-:W-:Y:S01]  /*d2a0*/  ISETP.GT.U32.AND P0, PT, R29, R22, PT ;  /* 0x000000161d00720c */ /* 0x000fe20003f04070 */
[--C-:B------:R-:W-:Y:S02]  /*d2b0*/  @!P1 IMAD.IADD R17, R17, 0x1, -R29.reuse ;  /* 0x0000000111119824 */ /* 0x100fe400078e0a1d */
[----:B------:R-:W-:-:S06]  /*d2c0*/  @!P4 IMAD.IADD R27, R27, 0x1, -R29 ;  /* 0x000000011b1bc824 */ /* 0x000fcc00078e0a1d */
[--C-:B------:R-:W-:Y:S01]  /*d2d0*/  @!P5 IMAD.IADD R20, R20, 0x1, -R29.reuse ;  /* 0x000000011414d824 */ /* 0x100fe200078e0a1d */
[----:B------:R0:W-:Y:S03]  /*d2e0*/  STL [R1+0xe0], R11 ;  /* 0x0000e00b01007387 */ /* 0x0001e60000100800 */
[----:B------:R-:W-:Y:S01]  /*d2f0*/  @!P0 IMAD.IADD R22, R22, 0x1, -R29 ;  /* 0x0000000116168824 */ /* 0x000fe200078e0a1d */
[----:B------:R1:W-:Y:S04]  /*d300*/  STL [R1+0xec], R12 ;  /* 0x0000ec0c01007387 */ /* 0x0003e80000100800 */
[----:B------:R3:W-:Y:S04]  /*d310*/  STL [R1+0xf0], R14 ;  /* 0x0000f00e01007387 */ /* 0x0007e80000100800 */
[----:B------:R4:W-:Y:S04]  /*d320*/  STL [R1+0xe8], R15 ;  /* 0x0000e80f01007387 */ /* 0x0009e80000100800 */
[----:B------:R1:W-:Y:S04]  /*d330*/  STL [R1+0xe4], R16 ;  /* 0x0000e41001007387 */ /* 0x0003e80000100800 */
[----:B0-----:R-:W2:Y:S04]  /*d340*/  LDL.LU R11, [R1+0x7c] ;  /* 0x00007c00010b7983 */ /* 0x001ea80000300800 */
[----:B------:R-:W-:Y:S04]  /*d350*/  STL [R1+0xb8], R17 ;  /* 0x0000b81101007387 */ /* 0x000fe80000100800 */
[----:B-1----:R-:W2:Y:S04]  /*d360*/  LDL.LU R12, [R1+0x88] ;  /* 0x00008800010c7983 */ /* 0x002ea80000300800 */
[----:B------:R-:W-:Y:S04]  /*d370*/  STL [R1+0xd0], R18 ;  /* 0x0000d01201007387 */ /* 0x000fe80000100800 */
[----:B---3--:R-:W3:Y:S04]  /*d380*/  LDL.LU R14, [R1+0x8c] ;  /* 0x00008c00010e7983 */ /* 0x008ee80000300800 */
[----:B----4-:R-:W4:Y:S04]  /*d390*/  LDL.LU R15, [R1+0x84] ;  /* 0x00008400010f7983 */ /* 0x010f280000300800 */
[----:B------:R-:W3:Y:S01]  /*d3a0*/  LDL.LU R16, [R1+0x80] ;  /* 0x0000800001107983 */ /* 0x000ee20000300800 */
[----:B-----5:R-:W-:-:S02]  /*d3b0*/  ISETP.GT.U32.AND P6, PT, R29, R8, PT ;  /* 0x000000081d00720c */ /* 0x020fc40003fc4070 */
[C---:B--2---:R-:W-:Y:S02]  /*d3c0*/  ISETP.GT.U32.AND P2, PT, R29.reuse, R9, PT ;  /* 0x000000091d00720c */ /* 0x044fe40003f44070 */
[C---:B------:R-:W-:Y:S02]  /*d3d0*/  ISETP.GT.U32.AND P3, PT, R29.reuse, R10, PT ;  /* 0x0000000a1d00720c */ /* 0x040fe40003f64070 */
[C---:B------:R-:W-:Y:S02]  /*d3e0*/  ISETP.GT.U32.AND P1, PT, R29.reuse, R24, PT ;  /* 0x000000181d00720c */ /* 0x040fe40003f24070 */
[----:B------:R-:W-:-:S05]  /*d3f0*/  ISETP.GT.U32.AND P4, PT, R29, R13, PT ;  /* 0x0000000d1d00720c */ /* 0x000fca0003f84070 */
[--C-:B------:R-:W-:Y:S01]  /*d400*/  @!P6 IMAD.IADD R8, R8, 0x1, -R29.reuse ;  /* 0x000000010808e824 */ /* 0x100fe200078e0a1d */
[----:B------:R-:W-:Y:S01]  /*d410*/  ISETP.GT.U32.AND P6, PT, R29, R26, PT ;  /* 0x0000001a1d00720c */ /* 0x000fe20003fc4070 */
[--C-:B------:R-:W-:Y:S01]  /*d420*/  @!P2 IMAD.IADD R9, R9, 0x1, -R29.reuse ;  /* 0x000000010909a824 */ /* 0x100fe200078e0a1d */
[C---:B------:R-:W-:Y:S01]  /*d430*/  ISETP.GT.U32.AND P2, PT, R29.reuse, R19, PT ;  /* 0x000000131d00720c */ /* 0x040fe20003f44070 */
[--C-:B------:R-:W-:Y:S01]  /*d440*/  @!P3 IMAD.IADD R10, R10, 0x1, -R29.reuse ;  /* 0x000000010a0ab824 */ /* 0x100fe200078e0a1d */
[C---:B------:R-:W-:Y:S02]  /*d450*/  ISETP.GT.U32.AND P3, PT, R29.reuse, R27, PT ;  /* 0x0000001b1d00720c */ /* 0x040fe40003f64070 */
[----:B------:R-:W-:Y:S01]  /*d460*/  ISETP.GT.U32.AND P5, PT, R29, R21, PT ;  /* 0x000000151d00720c */ /* 0x000fe20003fa4070 */
[--C-:B------:R-:W-:Y:S01]  /*d470*/  @!P4 IMAD.IADD R13, R13, 0x1, -R29.reuse ;  /* 0x000000010d0dc824 */ /* 0x100fe200078e0a1d */
[----:B------:R-:W-:Y:S01]  /*d480*/  ISETP.GT.U32.AND P4, PT, R29, R20, PT ;  /* 0x000000141d00720c */ /* 0x000fe20003f84070 */
[----:B------:R-:W-:-:S04]  /*d490*/  @!P1 IMAD.IADD R24, R24, 0x1, -R29 ;  /* 0x0000000118189824 */ /* 0x000fc800078e0a1d */
[----:B------:R-:W-:Y:S01]  /*d4a0*/  @!P6 IMAD.IADD R26, R26, 0x1, -R29 ;  /* 0x000000011a1ae824 */ /* 0x000fe200078e0a1d */
[----:B------:R-:W-:-:S05]  /*d4b0*/  ISETP.GT.U32.AND P0, PT, R29, R23, PT ;  /* 0x000000171d00720c */ /* 0x000fca0003f04070 */
[--C-:B------:R-:W-:Y:S01]  /*d4c0*/  @!P5 IMAD.IADD R21, R21, 0x1, -R29.reuse ;  /* 0x000000011515d824 */ /* 0x100fe200078e0a1d */
[----:B------:R-:W-:Y:S01]  /*d4d0*/  ISETP.GT.U32.AND P5, PT, R29, R22, PT ;  /* 0x000000161d00720c */ /* 0x000fe20003fa4070 */
[--C-:B------:R-:W-:Y:S02]  /*d4e0*/  @!P3 IMAD.IADD R27, R27, 0x1, -R29.reuse ;  /* 0x000000011b1bb824 */ /* 0x100fe400078e0a1d */
[--C-:B------:R-:W-:Y:S01]  /*d4f0*/  @!P2 IMAD.IADD R19, R19, 0x1, -R29.reuse ;  /* 0x000000011313a824 */ /* 0x100fe200078e0a1d */
[----:B------:R0:W-:Y:S01]  /*d500*/  STL [R1+0xd4], R26 ;  /* 0x0000d41a01007387 */ /* 0x0001e20000100800 */
[----:B------:R-:W-:Y:S02]  /*d510*/  ISETP.GT.U32.AND P1, PT, R29, R25, PT ;  /* 0x000000191d00720c */ /* 0x000fe40003f24070 */
[--C-:B------:R-:W-:Y:S01]  /*d520*/  @!P0 IMAD.IADD R23, R23, 0x1, -R29.reuse ;  /* 0x0000000117178824 */ /* 0x100fe200078e0a1d */
[----:B------:R-:W-:Y:S01]  /*d530*/  ISETP.GT.U32.AND P0, PT, R29, R24, PT ;  /* 0x000000181d00720c */ /* 0x000fe20003f04070 */
[----:B0-----:R-:W2:Y:S01]  /*d540*/  LDL.LU R26, [R1+0x6c] ;  /* 0x00006c00011a7983 */ /* 0x001ea20000300800 */
[----:B------:R-:W-:-:S03]  /*d550*/  @!P4 IMAD.IADD R20, R20, 0x1, -R29 ;  /* 0x000000011414c824 */ /* 0x000fc600078e0a1d */
[----:B------:R0:W-:Y:S04]  /*d560*/  STL [R1+0xbc], R27 ;  /* 0x0000bc1b01007387 */ /* 0x0001e80000100800 */
[----:B------:R1:W-:Y:S01]  /*d570*/  STL [R1+0xc8], R19 ;  /* 0x0000c81301007387 */ /* 0x0003e20000100800 */
[----:B------:R-:W-:Y:S01]  /*d580*/  @!P1 IMAD.IADD R25, R25, 0x1, -R29 ;  /* 0x0000000119199824 */ /* 0x000fe200078e0a1d */
[C---:B------:R-:W-:Y:S02]  /*d590*/  ISETP.GT.U32.AND P1, PT, R29.reuse, R8, PT ;  /* 0x000000081d00720c */ /* 0x040fe40003f24070 */
[----:B0-----:R-:W5:Y:S01]  /*d5a0*/  LDL.LU R27, [R1+0x78] ;  /* 0x00007800011b7983 */ /* 0x001f620000300800 */
[----:B------:R-:W-:-:S03]  /*d5b0*/  ISETP.GT.U32.AND P2, PT, R29, R9, PT ;  /* 0x000000091d00720c */ /* 0x000fc60003f44070 */
[----:B------:R-:W5:Y:S01]  /*d5c0*/  LDL.LU R17, [R1+0x1b8] ;  /* 0x0001b80001117983 */ /* 0x000f620000300800 */
[----:B------:R-:W-:-:S03]  /*d5d0*/  @!P5 IMAD.IADD R22, R22, 0x1, -R29 ;  /* 0x000000011616d824 */ /* 0x000fc600078e0a1d */
[----:B------:R-:W5:Y:S01]  /*d5e0*/  LDL.LU R18, [R1+0x74] ;  /* 0x0000740001127983 */ /* 0x000f620000300800 */
[----:B------:R-:W-:-:S03]  /*d5f0*/  ISETP.GT.U32.AND P3, PT, R29, R10, PT ;  /* 0x0000000a1d00720c */ /* 0x000fc60003f64070 */
[----:B-1----:R-:W5:Y:S01]  /*d600*/  LDL.LU R19, [R1+0x70] ;  /* 0x0000700001137983 */ /* 0x002f620000300800 */
[----:B------:R-:W-:-:S03]  /*d610*/  ISETP.GT.U32.AND P5, PT, R29, R21, PT ;  /* 0x000000151d00720c */ /* 0x000fc60003fa4070 */
[----:B------:R0:W-:Y:S01]  /*d620*/  STL [R1+0xa4], R20 ;  /* 0x0000a41401007387 */ /* 0x0001e20000100800 */
[----:B------:R-:W-:Y:S01]  /*d630*/  ISETP.GT.U32.AND P4, PT, R29, R13, PT ;  /* 0x0000000d1d00720c */ /* 0x000fe20003f84070 */
[--C-:B------:R-:W-:Y:S02]  /*d640*/  @!P0 IMAD.IADD R24, R24, 0x1, -R29.reuse ;  /* 0x0000000118188824 */ /* 0x100fe400078e0a1d */
[----:B0-----:R-:W5:Y:S04]  /*d650*/  LDL.LU R20, [R1+0x68] ;  /* 0x0000680001147983 */ /* 0x001f680000300800 */
[----:B------:R0:W-:Y:S01]  /*d660*/  STL [R1+0xb0], R22 ;  /* 0x0000b01601007387 */ /* 0x0001e20000100800 */
[--C-:B------:R-:W-:Y:S02]  /*d670*/  @!P1 IMAD.IADD R8, R8, 0x1, -R29.reuse ;  /* 0x0000000108089824 */ /* 0x100fe400078e0a1d */
[--C-:B------:R-:W-:Y:S01]  /*d680*/  @!P2 IMAD.IADD R9, R9, 0x1, -R29.reuse ;  /* 0x000000010909a824 */ /* 0x100fe200078e0a1d */
[----:B0-----:R-:W5:Y:S01]  /*d690*/  LDL.LU R22, [R1+0x188] ;  /* 0x0001880001167983 */ /* 0x001f620000300800 */
[----:B------:R-:W-:-:S03]  /*d6a0*/  @!P3 IMAD.IADD R10, R10, 0x1, -R29 ;  /* 0x000000010a0ab824 */ /* 0x000fc600078e0a1d */
[----:B------:R0:W-:Y:S01]  /*d6b0*/  STL [R1+0xb4], R24 ;  /* 0x0000b41801007387 */ /* 0x0001e20000100800 */
[--C-:B------:R-:W-:Y:S02]  /*d6c0*/  @!P5 IMAD.IADD R21, R21, 0x1, -R29.reuse ;  /* 0x000000011515d824 */ /* 0x100fe400078e0a1d */
[----:B------:R-:W-:Y:S01]  /*d6d0*/  @!P4 IMAD.IADD R13, R13, 0x1, -R29 ;  /* 0x000000010d0dc824 */ /* 0x000fe200078e0a1d */
[----:B0-----:R-:W5:Y:S04]  /*d6e0*/  LDL.LU R24, [R1+0x190] ;  /* 0x0001900001187983 */ /* 0x001f680000300800 */
[----:B------:R-:W-:Y:S04]  /*d6f0*/  STL [R1+0xac], R8 ;  /* 0x0000ac0801007387 */ /* 0x000fe80000100800 */
[----:B------:R-:W-:Y:S04]  /*d700*/  STL [R1+0xa8], R9 ;  /* 0x0000a80901007387 */ /* 0x000fe80000100800 */
[----:B------:R-:W-:Y:S04]  /*d710*/  STL [R1+0x90], R10 ;  /* 0x0000900a01007387 */ /* 0x000fe80000100800 */
[----:B------:R0:W-:Y:S04]  /*d720*/  STL [R1+0xa0], R21 ;  /* 0x0000a01501007387 */ /* 0x0001e80000100800 */
[----:B------:R-:W-:Y:S04]  /*d730*/  STL [R1+0x9c], R13 ;  /* 0x00009c0d01007387 */ /* 0x000fe80000100800 */
[----:B0-----:R-:W5:Y:S01]  /*d740*/  LDL R21, [R1+0x13bc] ;  /* 0x0013bc0001157983 */ /* 0x001f620000100800 */
[----:B------:R-:W-:-:S02]  /*d750*/  ISETP.GT.U32.AND P6, PT, R29, R25, PT ;  /* 0x000000191d00720c */ /* 0x000fc40003fc4070 */
[C---:B------:R-:W-:Y:S02]  /*d760*/  ISETP.GT.U32.AND P1, PT, R29.reuse, R11, PT ;  /* 0x0000000b1d00720c */ /* 0x040fe40003f24070 */
[C---:B------:R-:W-:Y:S02]  /*d770*/  ISETP.GT.U32.AND P0, PT, R29.reuse, R23, PT ;  /* 0x000000171d00720c */ /* 0x040fe40003f04070 */
[C---:B------:R-:W-:Y:S02]  /*d780*/  ISETP.GT.U32.AND P2, PT, R29.reuse, R12, PT ;  /* 0x0000000c1d00720c */ /* 0x040fe40003f44070 */
[C---:B---3--:R-:W-:Y:S02]  /*d790*/  ISETP.GT.U32.AND P3, PT, R29.reuse, R14, PT ;  /* 0x0000000e1d00720c */ /* 0x048fe40003f64070 */
[C---:B----4-:R-:W-:Y:S02]  /*d7a0*/  ISETP.GT.U32.AND P4, PT, R29.reuse, R15, PT ;  /* 0x0000000f1d00720c */ /* 0x050fe40003f84070 */
[----:B------:R-:W-:Y:S01]  /*d7b0*/  ISETP.GT.U32.AND P5, PT, R29, R16, PT ;  /* 0x000000101d00720c */ /* 0x000fe20003fa4070 */
[----:B------:R-:W-:-:S02]  /*d7c0*/  @!P6 IMAD.IADD R25, R25, 0x1, -R29 ;  /* 0x000000011919e824 */ /* 0x000fc400078e0a1d */
[--C-:B------:R-:W-:Y:S02]  /*d7d0*/  @!P1 IMAD.IADD R11, R11, 0x1, -R29.reuse ;  /* 0x000000010b0b9824 */ /* 0x100fe400078e0a1d */
[--C-:B------:R-:W-:Y:S02]  /*d7e0*/  @!P0 IMAD.IADD R23, R23, 0x1, -R29.reuse ;  /* 0x0000000117178824 */ /* 0x100fe400078e0a1d */
[--C-:B------:R-:W-:Y:S02]  /*d7f0*/  @!P2 IMAD.IADD R12, R12, 0x1, -R29.reuse ;  /* 0x000000010c0ca824 */ /* 0x100fe400078e0a1d */
[--C-:B------:R-:W-:Y:S02]  /*d800*/  @!P3 IMAD.IADD R14, R14, 0x1, -R29.reuse ;  /* 0x000000010e0eb824 */ /* 0x100fe400078e0a1d */
[--C-:B------:R-:W-:Y:S02]  /*d810*/  @!P4 IMAD.IADD R15, R15, 0x1, -R29.reuse ;  /* 0x000000010f0fc824 */ /* 0x100fe400078e0a1d */
[----:B------:R-:W-:-:S02]  /*d820*/  @!P5 IMAD.IADD R16, R16, 0x1, -R29 ;  /* 0x000000011010d824 */ /* 0x000fc400078e0a1d */
[----:B------:R-:W-:Y:S01]  /*d830*/  IMAD.HI.U32 R6, R28, R0, RZ ;  /* 0x000000001c067227 */ /* 0x000fe200078e00ff */
[----:B------:R0:W-:Y:S03]  /*d840*/  STL [R1+0x94], R25 ;  /* 0x0000941901007387 */ /* 0x0001e60000100800 */
[----:B------:R-:W-:Y:S01]  /*d850*/  IMAD.MOV R6, RZ, RZ, -R6 ;  /* 0x000000ffff067224 */ /* 0x000fe200078e0a06 */
[----:B------:R1:W-:Y:S04]  /*d860*/  STL [R1+0x98], R23 ;  /* 0x0000981701007387 */ /* 0x0003e80000100800 */
[----:B0-----:R-:W3:Y:S01]  /*d870*/  LDL.LU R25, [R1+0x180] ;  /* 0x0001800001197983 */ /* 0x001ee20000300800 */
[----:B------:R-:W-:-:S03]  /*d880*/  IMAD R0, R29, R6, R0 ;  /* 0x000000061d007224 */ /* 0x000fc600078e0200 */
[----:B-1----:R-:W4:Y:S01]  /*d890*/  LDL.LU R23, [R1+0x178] ;  /* 0x0001780001177983 */ /* 0x002f220000300800 */
[C---:B--2---:R-:W-:Y:S02]  /*d8a0*/  ISETP.GT.U32.AND P0, PT, R29.reuse, R26, PT ;  /* 0x0000001a1d00720c */ /* 0x044fe40003f04070 */
[C---:B-----5:R-:W-:Y:S02]  /*d8b0*/  ISETP.GT.U32.AND P6, PT, R29.reuse, R27, PT ;  /* 0x0000001b1d00720c */ /* 0x060fe40003fc4070 */
[C---:B------:R-:W-:Y:S02]  /*d8c0*/  ISETP.GT.U32.AND P1, PT, R29.reuse, R17, PT ;  /* 0x000000111d00720c */ /* 0x040fe40003f24070 */
[C---:B------:R-:W-:Y:S02]  /*d8d0*/  ISETP.GT.U32.AND P2, PT, R29.reuse, R18, PT ;  /* 0x000000121d00720c */ /* 0x040fe40003f44070 */
[----:B------:R-:W-:-:S07]  /*d8e0*/  ISETP.GT.U32.AND P3, PT, R29, R19, PT ;  /* 0x000000131d00720c */ /* 0x000fce0003f64070 */
[--C-:B------:R-:W-:Y:S01]  /*d8f0*/  @!P6 IMAD.IADD R27, R27, 0x1, -R29.reuse ;  /* 0x000000011b1be824 */ /* 0x100fe200078e0a1d */
[----:B------:R-:W-:Y:S01]  /*d900*/  ISETP.GT.U32.AND P6, PT, R29, R11, PT ;  /* 0x0000000b1d00720c */ /* 0x000fe20003fc4070 */
[--C-:B------:R-:W-:Y:S02]  /*d910*/  @!P0 IMAD.IADD R26, R26, 0x1, -R29.reuse ;  /* 0x000000011a1a8824 */ /* 0x100fe400078e0a1d */
[--C-:B------:R-:W-:Y:S01]  /*d920*/  @!P1 IMAD.IADD R17, R17, 0x1, -R29.reuse ;  /* 0x0000000111119824 */ /* 0x100fe200078e0a1d */
[C---:B------:R-:W-:Y:S01]  /*d930*/  ISETP.GT.U32.AND P4, PT, R29.reuse, R20, PT ;  /* 0x000000141d00720c */ /* 0x040fe20003f84070 */
[--C-:B------:R-:W-:Y:S01]  /*d940*/  @!P2 IMAD.IADD R18, R18, 0x1, -R29.reuse ;  /* 0x000000011212a824 */ /* 0x100fe200078e0a1d */
[----:B------:R-:W-:Y:S01]  /*d950*/  ISETP.GT.U32.AND P1, PT, R29, R12, PT ;  /* 0x0000000c1d00720c */ /* 0x000fe20003f24070 */
[----:B------:R-:W-:Y:S01]  /*d960*/  @!P3 IMAD.IADD R19, R19, 0x1, -R29 ;  /* 0x000000011313b824 */ /* 0x000fe200078e0a1d */
[C---:B------:R-:W-:Y:S02]  /*d970*/  ISETP.GT.U32.AND P2, PT, R29.reuse, R14, PT ;  /* 0x0000000e1d00720c */ /* 0x040fe40003f44070 */
[----:B------:R-:W-:-:S02]  /*d980*/  ISETP.GT.U32.AND P3, PT, R29, R15, PT ;  /* 0x0000000f1d00720c */ /* 0x000fc40003f64070 */
[----:B------:R-:W-:-:S05]  /*d990*/  ISETP.GT.U32.AND P5, PT, R29, R22, PT ;  /* 0x000000161d00720c */ /* 0x000fca0003fa4070 */
[--C-:B------:R-:W-:Y:S01]  /*d9a0*/  @!P4 IMAD.IADD R20, R20, 0x1, -R29.reuse ;  /* 0x000000011414c824 */ /* 0x100fe200078e0a1d */
[----:B------:R-:W-:Y:S01]  /*d9b0*/  ISETP.GT.U32.AND P4, PT, R29, R16, PT ;  /* 0x000000101d00720c */ /* 0x000fe20003f84070 */
[----:B------:R-:W-:Y:S01]  /*d9c0*/  @!P6 IMAD.IADD R11, R11, 0x1, -R29 ;  /* 0x000000010b0be824 */ /* 0x000fe200078e0a1d */
[----:B------:R-:W-:-:S05]  /*d9d0*/  ISETP.GT.U32.AND P0, PT, R29, R24, PT ;  /* 0x000000181d00720c */ /* 0x000fca0003f04070 */
[--C-:B------:R-:W-:Y:S01]  /*d9e0*/  @!P5 IMAD.IADD R22, R22, 0x1, -R29.reuse ;  /* 0x000000011616d824 */ /* 0x100fe200078e0a1d */
[----:B------:R-:W-:Y:S01]  /*d9f0*/  ISETP.GT.U32.AND P5, PT, R29, R26, PT ;  /* 0x0000001a1d00720c */ /* 0x000fe20003fa4070 */
[--C-:B------:R-:W-:Y:S02]  /*da00*/  @!P1 IMAD.IADD R12, R12, 0x1, -R29.reuse ;  /* 0x000000010c0c9824 */ /* 0x100fe400078e0a1d */
[--C-:B------:R-:W-:Y:S02]  /*da10*/  @!P2 IMAD.IADD R14, R14, 0x1, -R29.reuse ;  /* 0x000000010e0ea824 */ /* 0x100fe400078e0a1d */
[--C-:B------:R-:W-:Y:S02]  /*da20*/  @!P3 IMAD.IADD R15, R15, 0x1, -R29.reuse ;  /* 0x000000010f0fb824 */ /* 0x100fe400078e0a1d */
[--C-:B------:R-:W-:Y:S02]  /*da30*/  @!P4 IMAD.IADD R16, R16, 0x1, -R29.reuse ;  /* 0x000000011010c824 */ /* 0x100fe400078e0a1d */
[----:B------:R-:W-:Y:S01]  /*da40*/  @!P0 IMAD.IADD R24, R24, 0x1, -R29 ;  /* 0x0000000118188824 */ /* 0x000fe200078e0a1d */
[----:B------:R-:W-:-:S03]  /*da50*/  ISETP.GT.U32.AND P0, PT, R29, R27, PT ;  /* 0x0000001b1d00720c */ /* 0x000fc60003f04070 */
[----:B------:R-:W-:Y:S01]  /*da60*/  @!P5 IMAD.IADD R26, R26, 0x1, -R29 ;  /* 0x000000011a1ad824 */ /* 0x000fe200078e0a1d */
[----:B------:R-:W-:Y:S02]  /*da70*/  IABS R13, R21 ;  /* 0x00000015000d7213 */ /* 0x000fe40000000000 */
[----:B------:R-:W2:Y:S04]  /*da80*/  LDL.LU R21, [R1+0x138] ;  /* 0x0001380001157983 */ /* 0x000ea80000300800 */
[----:B------:R-:W5:Y:S04]  /*da90*/  LDL.LU R6, [R1+0x150] ;  /* 0x0001500001067983 */ /* 0x000f680000300800 */
[----:B------:R-:W5:Y:S04]  /*daa0*/  LDL.LU R7, [R1+0x154] ;  /* 0x0001540001077983 */ /* 0x000f680000300800 */
[----:B------:R-:W5:Y:S04]  /*dab0*/  LDL.LU R8, [R1+0x144] ;  /* 0x0001440001087983 */ /* 0x000f680000300800 */
[----:B------:R-:W-:Y:S04]  /*dac0*/  STL [R1+0x7c], R11 ;  /* 0x00007c0b01007387 */ /* 0x000fe80000100800 */
[----:B------:R-:W-:Y:S04]  /*dad0*/  STL [R1+0x88], R12 ;  /* 0x0000880c01007387 */ /* 0x000fe80000100800 */
[----:B------:R0:W-:Y:S04]  /*dae0*/  STL [R1+0x8c], R14 ;  /* 0x00008c0e01007387 */ /* 0x0001e80000100800 */
[----:B------:R-:W5:Y:S04]  /*daf0*/  LDL.LU R9, [R1+0x13c] ;  /* 0x00013c0001097983 */ /* 0x000f680000300800 */
[----:B------:R-:W-:Y:S04]  /*db00*/  STL [R1+0x84], R15 ;  /* 0x0000840f01007387 */ /* 0x000fe80000100800 */
[----:B------:R-:W5:Y:S04]  /*db10*/  LDL.LU R10, [R1+0xfc] ;  /* 0x0000fc00010a7983 */ /* 0x000f680000300800 */
[----:B------:R-:W-:Y:S01]  /*db20*/  STL [R1+0x80], R16 ;  /* 0x0000801001007387 */ /* 0x000fe20000100800 */
[----:B0-----:R-:W-:-:S03]  /*db30*/  IMAD.MOV.U32 R14, RZ, RZ, R13 ;  /* 0x000000ffff0e7224 */ /* 0x001fc600078e000d */
[----:B------:R-:W5:Y:S01]  /*db40*/  LDL.LU R11, [R1+0x114] ;  /* 0x00011400010b7983 */ /* 0x000f620000300800 */
[----:B------:R-:W-:-:S03]  /*db50*/  @!P0 IMAD.IADD R27, R27, 0x1, -R29 ;  /* 0x000000011b1b8824 */ /* 0x000fc600078e0a1d */
[----:B------:R-:W5:Y:S04]  /*db60*/  LDL.LU R12, [R1+0x11c] ;  /* 0x00011c00010c7983 */ /* 0x000f680000300800 */
[----:B------:R0:W-:Y:S04]  /*db70*/  STL [R1+0x6c], R26 ;  /* 0x00006c1a01007387 */ /* 0x0001e80000100800 */
[----:B------:R-:W5:Y:S04]  /*db80*/  LDL.LU R13, [R1+0x10c] ;  /* 0x00010c00010d7983 */ /* 0x000f680000300800 */
[----:B0-----:R-:W5:Y:S04]  /*db90*/  LDL.LU R26, [R1+0x104] ;  /* 0x00010400011a7983 */ /* 0x001f680000300800 */
[----:B------:R0:W-:Y:S04]  /*dba0*/  STL [R1+0x78], R27 ;  /* 0x0000781b01007387 */ /* 0x0001e80000100800 */
[----:B0-----:R-:W5:Y:S01]  /*dbb0*/  LDL.LU R27, [R1+0xc0] ;  /* 0x0000c000011b7983 */ /* 0x001f620000300800 */
[----:B------:R-:W-:-:S02]  /*dbc0*/  ISETP.GT.U32.AND P1, PT, R29, R17, PT ;  /* 0x000000111d00720c */ /* 0x000fc40003f24070 */
[C---:B------:R-:W-:Y:S02]  /*dbd0*/  ISETP.GT.U32.AND P2, PT, R29.reuse, R18, PT ;  /* 0x000000121d00720c */ /* 0x040fe40003f44070 */
[C---:B------:R-:W-:Y:S02]  /*dbe0*/  ISETP.GT.U32.AND P3, PT, R29.reuse, R19, PT ;  /* 0x000000131d00720c */ /* 0x040fe40003f64070 */
[C---:B------:R-:W-:Y:S02]  /*dbf0*/  ISETP.GT.U32.AND P4, PT, R29.reuse, R20, PT ;  /* 0x000000141d00720c */ /* 0x040fe40003f84070 */
[C---:B------:R-:W-:Y:S02]  /*dc00*/  ISETP.GT.U32.AND P5, PT, R29.reuse, R22, PT ;  /* 0x000000161d00720c */ /* 0x040fe40003fa4070 */
[C---:B------:R-:W-:Y:S02]  /*dc10*/  ISETP.GT.U32.AND P6, PT, R29.reuse, R24, PT ;  /* 0x000000181d00720c */ /* 0x040fe40003fc4070 */
[----:B---3--:R-:W-:Y:S01]  /*dc20*/  ISETP.GT.U32.AND P0, PT, R29, R25, PT ;  /* 0x000000191d00720c */ /* 0x008fe20003f04070 */
[--C-:B------:R-:W-:Y:S01]  /*dc30*/  @!P1 IMAD.IADD R17, R17, 0x1, -R29.reuse ;  /* 0x0000000111119824 */ /* 0x100fe200078e0a1d */
[----:B----4-:R-:W-:Y:S01]  /*dc40*/  ISETP.GT.U32.AND P1, PT, R29, R23, PT ;  /* 0x000000171d00720c */ /* 0x010fe20003f24070 */
[----:B------:R-:W-:-:S02]  /*dc50*/  @!P2 IMAD.IADD R18, R18, 0x1, -R29 ;  /* 0x000000011212a824 */ /* 0x000fc400078e0a1d */
[--C-:B------:R-:W-:Y:S02]  /*dc60*/  @!P3 IMAD.IADD R19, R19, 0x1, -R29.reuse ;  /* 0x000000011313b824 */ /* 0x100fe400078e0a1d */
[--C-:B------:R-:W-:Y:S02]  /*dc70*/  @!P4 IMAD.IADD R20, R20, 0x1, -R29.reuse ;  /* 0x000000011414c824 */ /* 0x100fe400078e0a1d */
[--C-:B------:R-:W-:Y:S02]  /*dc80*/  @!P5 IMAD.IADD R22, R22, 0x1, -R29.reuse ;  /* 0x000000011616d824 */ /* 0x100fe400078e0a1d */
[--C-:B------:R-:W-:Y:S02]  /*dc90*/  @!P6 IMAD.IADD R24, R24, 0x1, -R29.reuse ;  /* 0x000000011818e824 */ /* 0x100fe400078e0a1d */
[--C-:B------:R-:W-:Y:S02]  /*dca0*/  @!P0 IMAD.IADD R25, R25, 0x1, -R29.reuse ;  /* 0x0000000119198824 */ /* 0x100fe400078e0a1d */
[----:B------:R-:W-:Y:S01]  /*dcb0*/  @!P1 IMAD.IADD R23, R23, 0x1, -R29 ;  /* 0x0000000117179824 */ /* 0x000fe200078e0a1d */
[----:B------:R0:W-:Y:S04]  /*dcc0*/  STL [R1+0x1b8], R17 ;  /* 0x0001b81101007387 */ /* 0x0001e80000100800 */
[----:B------:R1:W-:Y:S04]  /*dcd0*/  STL [R1+0x74], R18 ;  /* 0x0000741201007387 */ /* 0x0003e80000100800 */
[----:B------:R3:W-:Y:S04]  /*dce0*/  STL [R1+0x70], R19 ;  /* 0x0000701301007387 */ /* 0x0007e80000100800 */
[----:B------:R4:W-:Y:S04]  /*dcf0*/  STL [R1+0x68], R20 ;  /* 0x0000681401007387 */ /* 0x0009e80000100800 */
[----:B------:R-:W5:Y:S04]  /*dd00*/  LDL.LU R15, [R1+0xd8] ;  /* 0x0000d800010f7983 */ /* 0x000f680000300800 */
[----:B------:R-:W-:Y:S04]  /*dd10*/  STL [R1+0x188], R22 ;  /* 0x0001881601007387 */ /* 0x000fe80000100800 */
[----:B------:R-:W5:Y:S04]  /*dd20*/  LDL.LU R16, [R1+0xdc] ;  /* 0x0000dc0001107983 */ /* 0x000f680000300800 */
[----:B0-----:R-:W5:Y:S04]  /*dd30*/  LDL.LU R17, [R1+0xcc] ;  /* 0x0000cc0001117983 */ /* 0x001f680000300800 */
[----:B------:R-:W-:Y:S04]  /*dd40*/  STL [R1+0x190], R24 ;  /* 0x0001901801007387 */ /* 0x000fe80000100800 */
[----:B-1----:R-:W5:Y:S04]  /*dd50*/  LDL.LU R18, [R1+0xc4] ;  /* 0x0000c40001127983 */ /* 0x002f680000300800 */
[----:B---3--:R-:W3:Y:S04]  /*dd60*/  LDL.LU R19, [R1+0x18] ;  /* 0x0000180001137983 */ /* 0x008ee80000300800 */
[----:B----4-:R-:W4:Y:S01]  /*dd70*/  LDL.LU R20, [R1+0x14] ;  /* 0x0000140001147983 */ /* 0x010f220000300800 */
[----:B--2---:R-:W-:-:S02]  /*dd80*/  ISETP.GT.U32.AND P2, PT, R29, R21, PT ;  /* 0x000000151d00720c */ /* 0x004fc40003f44070 */
[C---:B-----5:R-:W-:Y:S02]  /*dd90*/  ISETP.GT.U32.AND P3, PT, R29.reuse, R6, PT ;  /* 0x000000061d00720c */ /* 0x060fe40003f64070 */
[C---:B------:R-:W-:Y:S02]  /*dda0*/  ISETP.GT.U32.AND P4, PT, R29.reuse, R7, PT ;  /* 0x000000071d00720c */ /* 0x040fe40003f84070 */
[----:B------:R-:W-:-:S07]  /*ddb0*/  ISETP.GT.U32.AND P5, PT, R29, R8, PT ;  /* 0x000000081d00720c */ /* 0x000fce0003fa4070 */
[--C-:B------:R-:W-:Y:S02]  /*ddc0*/  @!P2 IMAD.IADD R21, R21, 0x1, -R29.reuse ;  /* 0x000000011515a824 */ /* 0x100fe400078e0a1d */
[--C-:B------:R-:W-:Y:S01]  /*ddd0*/  @!P3 IMAD.IADD R6, R6, 0x1, -R29.reuse ;  /* 0x000000010606b824 */ /* 0x100fe200078e0a1d */
[----:B------:R-:W-:Y:S01]  /*dde0*/  ISETP.GT.U32.AND P6, PT, R29, R9, PT ;  /* 0x000000091d00720c */ /* 0x000fe20003fc4070 */
[--C-:B------:R-:W-:Y:S01]  /*ddf0*/  @!P4 IMAD.IADD R7, R7, 0x1, -R29.reuse ;  /* 0x000000010707c824 */ /* 0x100fe200078e0a1d */
[C---:B------:R-:W-:Y:S02]  /*de00*/  ISETP.GT.U32.AND P0, PT, R29.reuse, R10, PT ;  /* 0x0000000a1d00720c */ /* 0x040fe40003f04070 */
[C---:B------:R-:W-:Y:S02]  /*de10*/  ISETP.GT.U32.AND P1, PT, R29.reuse, R11, PT ;  /* 0x0000000b1d00720c */ /* 0x040fe40003f24070 */
[----:B------:R-:W-:Y:S01]  /*de20*/  ISETP.GT.U32.AND P2, PT, R29, R12, PT ;  /* 0x0000000c1d00720c */ /* 0x000fe20003f44070 */
[----:B------:R-:W-:-:S06]  /*de30*/  @!P5 IMAD.IADD R8, R8, 0x1, -R29 ;  /* 0x000000010808d824 */ /* 0x000fcc00078e0a1d */
[--C-:B------:R-:W-:Y:S01]  /*de40*/  @!P6 IMAD.IADD R9, R9, 0x1, -R29.reuse ;  /* 0x000000010909e824 */ /* 0x100fe200078e0a1d */
[C---:B------:R-:W-:Y:S01]  /*de50*/  ISETP.GT.U32.AND P3, PT, R29.reuse, R13, PT ;  /* 0x0000000d1d00720c */ /* 0x040fe20003f64070 */
[--C-:B------:R-:W-:Y:S01]  /*de60*/  @!P0 IMAD.IADD R10, R10, 0x1, -R29.reuse ;  /* 0x000000010a0a8824 */ /* 0x100fe200078e0a1d */
[C---:B------:R-:W-:Y:S02]  /*de70*/  ISETP.GT.U32.AND P6, PT, R29.reuse, R25, PT ;  /* 0x000000191d00720c */ /* 0x040fe40003fc4070 */
[----:B------:R-:W-:Y:S01]  /*de80*/  ISETP.GT.U32.AND P4, PT, R29, R26, PT ;  /* 0x0000001a1d00720c */ /* 0x000fe20003f84070 */
[--C-:B------:R-:W-:Y:S01]  /*de90*/  @!P1 IMAD.IADD R11, R11, 0x1, -R29.reuse ;  /* 0x000000010b0b9824 */ /* 0x100fe200078e0a1d */
[C---:B------:R-:W-:Y:S01]  /*dea0*/  ISETP.GT.U32.AND P0, PT, R29.reuse, R23, PT ;  /* 0x000000171d00720c */ /* 0x040fe20003f04070 */
[----:B------:R-:W-:Y:S01]  /*deb0*/  @!P2 IMAD.IADD R12, R12, 0x1, -R29 ;  /* 0x000000010c0ca824 */ /* 0x000fe200078e0a1d */
[C---:B------:R-:W-:Y:S02]  /*dec0*/  ISETP.GT.U32.AND P1, PT, R29.reuse, R21, PT ;  /* 0x000000151d00720c */ /* 0x040fe40003f24070 */
[----:B------:R-:W-:-:S03]  /*ded0*/  ISETP.GT.U32.AND P2, PT, R29, R6, PT ;  /* 0x000000061d00720c */ /* 0x000fc60003f44070 */
[----:B------:R-:W-:Y:S01]  /*dee0*/  @!P3 IMAD.IADD R13, R13, 0x1, -R29 ;  /* 0x000000010d0db824 */ /* 0x000fe200078e0a1d */
[----:B------:R-:W-:-:S03]  /*def0*/  ISETP.GT.U32.AND P5, PT, R29, R27, PT ;  /* 0x0000001b1d00720c */ /* 0x000fc60003fa4070 */
[--C-:B------:R-:W-:Y:S01]  /*df00*/  @!P4 IMAD.IADD R26, R26, 0x1, -R29.reuse ;  /* 0x000000011a1ac824 */ /* 0x100fe200078e0a1d */
[C---:B------:R-:W-:Y:S02]  /*df10*/  ISETP.GT.U32.AND P3, PT, R29.reuse, R7, PT ;  /* 0x000000071d00720c */ /* 0x040fe40003f64070 */
[----:B------:R-:W-:Y:S01]  /*df20*/  ISETP.GT.U32.AND P4, PT, R29, R8, PT ;  /* 0x000000081d00720c */ /* 0x000fe20003f84070 */
[--C-:B------:R-:W-:Y:S02]  /*df30*/  @!P6 IMAD.IADD R25, R25, 0x1, -R29.reuse ;  /* 0x000000011919e824 */ /* 0x100fe400078e0a1d */
[--C-:B------:R-:W-:Y:S01]  /*df40*/  @!P0 IMAD.IADD R23, R23, 0x1, -R29.reuse ;  /* 0x0000000117178824 */ /* 0x100fe200078e0a1d */
[----:B------:R-:W-:Y:S01]  /*df50*/  ISETP.GT.U32.AND P0, PT, R29, R10, PT ;  /* 0x0000000a1d00720c */ /* 0x000fe20003f04070 */
[--C-:B------:R-:W-:Y:S02]  /*df60*/  @!P1 IMAD.IADD R21, R21, 0x1, -R29.reuse ;  /* 0x0000000115159824 */ /* 0x100fe400078e0a1d */
[--C-:B------:R-:W-:Y:S01]  /*df70*/  @!P5 IMAD.IADD R27, R27, 0x1, -R29.reuse ;  /* 0x000000011b1bd824 */ /* 0x100fe200078e0a1d */
[C---:B------:R-:W-:Y:S01]  /*df80*/  ISETP.GT.U32.AND P5, PT, R29.reuse, R9, PT ;  /* 0x000000091d00720c */ /* 0x040fe20003fa4070 */
[----:B------:R0:W-:Y:S01]  /*df90*/  STL [R1+0x180], R25 ;  /* 0x0001801901007387 */ /* 0x0001e20000100800 */
[C---:B------:R-:W-:Y:S01]  /*dfa0*/  ISETP.GT.U32.AND P1, PT, R29.reuse, R11, PT ;  /* 0x0000000b1d00720c */ /* 0x040fe20003f24070 */
[--C-:B------:R-:W-:Y:S01]  /*dfb0*/  @!P2 IMAD.IADD R6, R6, 0x1, -R29.reuse ;  /* 0x000000010606a824 */ /* 0x100fe200078e0a1d */
[----:B------:R-:W-:Y:S01]  /*dfc0*/  ISETP.GT.U32.AND P2, PT, R29, R12, PT ;  /* 0x0000000c1d00720c */ /* 0x000fe20003f44070 */
[--C-:B------:R-:W-:Y:S01]  /*dfd0*/  @!P3 IMAD.IADD R7, R7, 0x1, -R29.reuse ;  /* 0x000000010707b824 */ /* 0x100fe200078e0a1d */
[C---:B------:R-:W-:Y:S01]  /*dfe0*/  ISETP.GT.U32.AND P3, PT, R29.reuse, R13, PT ;  /* 0x0000000d1d00720c */ /* 0x040fe20003f64070 */
[----:B------:R-:W-:Y:S01]  /*dff0*/  @!P4 IMAD.IADD R8, R8, 0x1, -R29 ;  /* 0x000000010808c824 */ /* 0x000fe200078e0a1d */
[----:B0-----:R-:W2:Y:S04]  /*e000*/  LDL.LU R25, [R1+0x10] ;  /* 0x0000100001197983 */ /* 0x001ea80000300800 */
[----:B------:R-:W5:Y:S01]  /*e010*/  LDL.LU R24, [R1+0xc] ;  /* 0x00000c0001187983 */ /* 0x000f620000300800 */
[----:B------:R-:W-:-:S03]  /*e020*/  ISETP.GT.U32.AND P4, PT, R29, R26, PT ;  /* 0x0000001a1d00720c */ /* 0x000fc60003f84070 */
[----:B------:R0:W-:Y:S01]  /*e030*/  STL [R1+0x178], R23 ;  /* 0x0001781701007387 */ /* 0x0001e20000100800 */
[----:B------:R-:W-:Y:S01]  /*e040*/  ISETP.GT.U32.AND P6, PT, R29, R27, PT ;  /* 0x0000001b1d00720c */ /* 0x000fe20003fc4070 */
[--C-:B------:R-:W-:Y:S02]  /*e050*/  @!P5 IMAD.IADD R9, R9, 0x1, -R29.reuse ;  /* 0x000000010909d824 */ /* 0x100fe400078e0a1d */
[----:B0-----:R-:W5:Y:S04]  /*e060*/  LDL.LU R23, [R1+0x8] ;  /* 0x0000080001177983 */ /* 0x001f680000300800 */
[----:B------:R-:W5:Y:S04]  /*e070*/  LDL.LU R22, [R1+0x4] ;  /* 0x0000040001167983 */ /* 0x000f680000300800 */
[----:B------:R0:W-:Y:S01]  /*e080*/  STL [R1+0x138], R21 ;  /* 0x0001381501007387 */ /* 0x0001e20000100800 */
[----:B------:R-:W-:-:S02]  /*e090*/  @!P0 IMAD.IADD R10, R10, 0x1, -R29 ;  /* 0x000000010a0a8824 */ /* 0x000fc400078e0a1d */
[--C-:B------:R-:W-:Y:S01]  /*e0a0*/  @!P1 IMAD.IADD R11, R11, 0x1, -R29.reuse ;  /* 0x000000010b0b9824 */ /* 0x100fe200078e0a1d */
[----:B0-----:R-:W5:Y:S04]  /*e0b0*/  LDL.LU R21, [R1] ;  /* 0x0000000001157983 */ /* 0x001f680000300800 */
[----:B------:R0:W-:Y:S01]  /*e0c0*/  STL [R1+0x150], R6 ;  /* 0x0001500601007387 */ /* 0x0001e20000100800 */
[----:B------:R-:W-:-:S03]  /*e0d0*/  @!P2 IMAD.IADD R12, R12, 0x1, -R29 ;  /* 0x000000010c0ca824 */ /* 0x000fc600078e0a1d */
[----:B0-----:R-:W5:Y:S04]  /*e0e0*/  LDL.LU R6, [R1+0x19bc] ;  /* 0x0019bc0001067983 */ /* 0x001f680000300800 */
        /* <DEDUP_REMOVED lines=9> */
[----:B------:R0:W-:Y:S04]  /*e180*/  STL [R1+0xfc], R10 ;  /* 0x0000fc0a01007387 */ /* 0x0001e80000100800 */
        /* <DEDUP_REMOVED lines=10> */
[----:B0-----:R-:W5:Y:S01]  /*e230*/  LDL.LU R27, [R1+0x1998] ;  /* 0x00199800011b7983 */ /* 0x001f620000300800 */
[----:B------:R-:W-:-:S02]  /*e240*/  ISETP.GT.U32.AND P5, PT, R29, R15, PT ;  /* 0x0000000f1d00720c */ /* 0x000fc40003fa4070 */
[C---:B------:R-:W-:Y:S02]  /*e250*/  ISETP.GT.U32.AND P0, PT, R29.reuse, R16, PT ;  /* 0x000000101d00720c */ /* 0x040fe40003f04070 */
[C---:B------:R-:W-:Y:S02]  /*e260*/  ISETP.GT.U32.AND P1, PT, R29.reuse, R17, PT ;  /* 0x000000111d00720c */ /* 0x040fe40003f24070 */
[C---:B------:R-:W-:Y:S02]  /*e270*/  ISETP.GT.U32.AND P2, PT, R29.reuse, R18, PT ;  /* 0x000000121d00720c */ /* 0x040fe40003f44070 */
[C---:B---3--:R-:W-:Y:S02]  /*e280*/  ISETP.GT.U32.AND P3, PT, R29.reuse, R19, PT ;  /* 0x000000131d00720c */ /* 0x048fe40003f64070 */
[----:B----4-:R-:W-:-:S03]  /*e290*/  ISETP.GT.U32.AND P4, PT, R29, R20, PT ;  /* 0x000000141d00720c */ /* 0x010fc60003f84070 */
[--C-:B------:R-:W-:Y:S02]  /*e2a0*/  @!P5 IMAD.IADD R15, R15, 0x1, -R29.reuse ;  /* 0x000000010f0fd824 */ /* 0x100fe400078e0a1d */
[--C-:B------:R-:W-:Y:S02]  /*e2b0*/  @!P0 IMAD.IADD R16, R16, 0x1, -R29.reuse ;  /* 0x0000000110108824 */ /* 0x100fe400078e0a1d */
[--C-:B------:R-:W-:Y:S02]  /*e2c0*/  @!P1 IMAD.IADD R17, R17, 0x1, -R29.reuse ;  /* 0x0000000111119824 */ /* 0x100fe400078e0a1d */
[--C-:B------:R-:W-:Y:S02]  /*e2d0*/  @!P2 IMAD.IADD R18, R18, 0x1, -R29.reuse ;  /* 0x000000011212a824 */ /* 0x100fe400078e0a1d */
[--C-:B------:R-:W-:Y:S02]  /*e2e0*/  @!P3 IMAD.IADD R19, R19, 0x1, -R29.reuse ;  /* 0x000000011313b824 */ /* 0x100fe400078e0a1d */
[----:B------:R-:W-:-:S02]  /*e2f0*/  @!P4 IMAD.IADD R20, R20, 0x1, -R29 ;  /* 0x000000011414c824 */ /* 0x000fc400078e0a1d */
[----:B------:R-:W-:-:S04]  /*e300*/  IMAD.HI.U32 R28, R28, R14, RZ ;  /* 0x0000000e1c1c7227 */ /* 0x000fc800078e00ff */
[----:B------:R-:W-:-:S04]  /*e310*/  IMAD.MOV R28, RZ, RZ, -R28 ;  /* 0x000000ffff1c7224 */ /* 0x000fc800078e0a1c */
[C---:B------:R-:W-:Y:S02]  /*e320*/  IMAD R28, R29.reuse, R28, R14 ;  /* 0x0000001c1d1c7224 */ /* 0x040fe400078e020e */
[----:B------:R-:W3:Y:S01]  /*e330*/  LDL.LU R14, [R1+0x1994] ;  /* 0x00199400010e7983 */ /* 0x000ee20000300800 */
[C---:B--2---:R-:W-:Y:S02]  /*e340*/  ISETP.GT.U32.AND P6, PT, R29.reuse, R25, PT ;  /* 0x000000191d00720c */ /* 0x044fe40003fc4070 */
[C---:B-----5:R-:W-:Y:S02]  /*e350*/  ISETP.GT.U32.AND P5, PT, R29.reuse, R24, PT ;  /* 0x000000181d00720c */ /* 0x060fe40003fa4070 */
[C---:B------:R-:W-:Y:S02]  /*e360*/  ISETP.GT.U32.AND P0, PT, R29.reuse, R23, PT ;  /* 0x000000171d00720c */ /* 0x040fe40003f04070 */
[----:B------:R-:W-:-:S07]  /*e370*/  ISETP.GT.U32.AND P1, PT, R29, R22, PT ;  /* 0x000000161d00720c */ /* 0x000fce0003f24070 */
        /* <DEDUP_REMOVED lines=8> */
[----:B------:R-:W-:-:S05]  /*e400*/  ISETP.GT.U32.AND P1, PT, R29, R18, PT ;  /* 0x000000121d00720c */ /* 0x000fca0003f24070 */
[----:B------:R-:W-:-:S04]  /*e410*/  @!P6 IMAD.IADD R15, R15, 0x1, -R29 ;  /* 0x000000010f0fe824 */ /* 0x000fc800078e0a1d */
[--C-:B------:R-:W-:Y:S01]  /*e420*/  @!P2 IMAD.IADD R21, R21, 0x1, -R29.reuse ;  /* 0x000000011515a824 */ /* 0x100fe200078e0a1d */
[----:B------:R-:W-:Y:S01]  /*e430*/  ISETP.GT.U32.AND P2, PT, R29, R19, PT ;  /* 0x000000131d00720c */ /* 0x000fe20003f44070 */
[--C-:B------:R-:W-:Y:S01]  /*e440*/  @!P5 IMAD.IADD R16, R16, 0x1, -R29.reuse ;  /* 0x000000011010d824 */ /* 0x100fe200078e0a1d */
[----:B------:R0:W-:Y:S01]  /*e450*/  STL [R1+0xd8], R15 ;  /* 0x0000d80f01007387 */ /* 0x0001e20000100800 */
[--C-:B------:R-:W-:Y:S02]  /*e460*/  @!P0 IMAD.IADD R17, R17, 0x1, -R29.reuse ;  /* 0x0000000111118824 */ /* 0x100fe400078e0a1d */
[--C-:B------:R-:W-:Y:S01]  /*e470*/  @!P1 IMAD.IADD R18, R18, 0x1, -R29.reuse ;  /* 0x0000000112129824 */ /* 0x100fe200078e0a1d */
[----:B------:R-:W-:Y:S01]  /*e480*/  ISETP.GT.U32.AND P5, PT, R29, R24, PT ;  /* 0x000000181d00720c */ /* 0x000fe20003fa4070 */
[----:B0-----:R-:W2:Y:S06]  /*e490*/  LDL.LU R15, [R1+0x1990] ;  /* 0x00199000010f7983 */ /* 0x001eac0000300800 */
[--C-:B------:R-:W-:Y:S01]  /*e4a0*/  @!P2 IMAD.IADD R19, R19, 0x1, -R29.reuse ;  /* 0x000000011313a824 */ /* 0x100fe200078e0a1d */
[----:B------:R0:W-:Y:S04]  /*e4b0*/  STL [R1+0xdc], R16 ;  /* 0x0000dc1001007387 */ /* 0x0001e80000100800 */
[----:B0-----:R-:W4:Y:S04]  /*e4c0*/  LDL.LU R16, [R1+0x198c] ;  /* 0x00198c0001107983 */ /* 0x001f280000300800 */
[----:B------:R0:W-:Y:S04]  /*e4d0*/  STL [R1+0xcc], R17 ;  /* 0x0000cc1101007387 */ /* 0x0001e80000100800 */
[----:B0-----:R-:W5:Y:S04]  /*e4e0*/  LDL.LU R17, [R1+0x1988] ;  /* 0x0019880001117983 */ /* 0x001f680000300800 */
[----:B------:R0:W-:Y:S04]  /*e4f0*/  STL [R1+0xc4], R18 ;  /* 0x0000c41201007387 */ /* 0x0001e80000100800 */
[----:B0-----:R-:W2:Y:S04]  /*e500*/  LDL.LU R18, [R1+0x1984] ;  /* 0x0019840001127983 */ /* 0x001ea80000300800 */
[----:B------:R0:W-:Y:S01]  /*e510*/  STL [R1+0x18], R19 ;  /* 0x0000181301007387 */ /* 0x0001e20000100800 */
[----:B------:R-:W-:-:S03]  /*e520*/  @!P5 IMAD.IADD R24, R24, 0x1, -R29 ;  /* 0x000000011818d824 */ /* 0x000fc600078e0a1d */
[----:B0-----:R-:W2:Y:S01]  /*e530*/  LDL.LU R19, [R1+0x1980] ;  /* 0x0019800001137983 */ /* 0x001ea20000300800 */
[C---:B------:R-:W-:Y:S02]  /*e540*/  ISETP.GT.U32.AND P4, PT, R29.reuse, R26, PT ;  /* 0x0000001a1d00720c */ /* 0x040fe40003f84070 */
[----:B------:R-:W-:-:S11]  /*e550*/  ISETP.GT.U32.AND P3, PT, R29, R27, PT ;  /* 0x0000001b1d00720c */ /* 0x000fd60003f64070 */
[--C-:B------:R-:W-:Y:S01]  /*e560*/  @!P4 IMAD.IADD R26, R26, 0x1, -R29.reuse ;  /* 0x000000011a1ac824 */ /* 0x100fe200078e0a1d */
[----:B------:R-:W-:Y:S01]  /*e570*/  ISETP.GT.U32.AND P4, PT, R29, R25, PT ;  /* 0x000000191d00720c */ /* 0x000fe20003f84070 */
[----:B------:R-:W-:Y:S01]  /*e580*/  @!P3 IMAD.IADD R27, R27, 0x1, -R29 ;  /* 0x000000011b1bb824 */ /* 0x000fe200078e0a1d */
[----:B------:R-:W-:-:S11]  /*e590*/  ISETP.GT.U32.AND P3, PT, R29, R20, PT ;  /* 0x000000141d00720c */ /* 0x000fd60003f64070 */
[--C-:B------:R-:W-:Y:S02]  /*e5a0*/  @!P4 IMAD.IADD R25, R25, 0x1, -R29.reuse ;  /* 0x000000011919c824 */ /* 0x100fe400078e0a1d */
[----:B------:R-:W-:-:S05]  /*e5b0*/  @!P3 IMAD.IADD R20, R20, 0x1, -R29 ;  /* 0x000000011414b824 */ /* 0x000fca00078e0a1d */
[----:B------:R0:W-:Y:S04]  /*e5c0*/  STL [R1+0x14], R20 ;  /* 0x0000141401007387 */ /* 0x0001e80000100800 */
[----:B0-----:R-:W3:Y:S04]  /*e5d0*/  LDL.LU R20, [R1+0x197c] ;  /* 0x00197c0001147983 */ /* 0x001ee80000300800 */
[----:B------:R0:W-:Y:S04]  /*e5e0*/  STL [R1+0x10], R25 ;  /* 0x0000101901007387 */ /* 0x0001e80000100800 */
[----:B0-----:R-:W3:Y:S04]  /*e5f0*/  LDL.LU R25, [R1+0x1978] ;  /* 0x0019780001197983 */ /* 0x001ee80000300800 */
[----:B------:R0:W-:Y:S04]  /*e600*/  STL [R1+0xc], R24 ;  /* 0x00000c1801007387 */ /* 0x0001e80000100800 */
[----:B0-----:R-:W4:Y:S01]  /*e610*/  LDL.LU R24, [R1+0x1974] ;  /* 0x0019740001187983 */ /* 0x001f220000300800 */
[----:B------:R-:W-:-:S02]  /*e620*/  ISETP.GT.U32.AND P0, PT, R29, R23, PT ;  /* 0x000000171d00720c */ /* 0x000fc40003f04070 */
[C---:B------:R-:W-:Y:S02]  /*e630*/  ISETP.GT.U32.AND P1, PT, R29.reuse, R22, PT ;  /* 0x000000161d00720c */ /* 0x040fe40003f24070 */
[C---:B------:R-:W-:Y:S02]  /*e640*/  ISETP.GT.U32.AND P2, PT, R29.reuse, R21, PT ;  /* 0x000000151d00720c */ /* 0x040fe40003f44070 */
[----:B------:R-:W-:-:S07]  /*e650*/  ISETP.GT.U32.AND P6, PT, R29, R26, PT ;  /* 0x0000001a1d00720c */ /* 0x000fce0003fc4070 */
[--C-:B------:R-:W-:Y:S02]  /*e660*/  @!P0 IMAD.IADD R23, R23, 0x1, -R29.reuse ;  /* 0x0000000117178824 */ /* 0x100fe400078e0a1d */
[--C-:B------:R-:W-:Y:S02]  /*e670*/  @!P1 IMAD.IADD R22, R22, 0x1, -R29.reuse ;  /* 0x0000000116169824 */ /* 0x100fe400078e0a1d */
[--C-:B------:R-:W-:Y:S01]  /*e680*/  @!P2 IMAD.IADD R21, R21, 0x1, -R29.reuse ;  /* 0x000000011515a824 */ /* 0x100fe200078e0a1d */
[----:B------:R0:W-:Y:S04]  /*e690*/  STL [R1+0x8], R23 ;  /* 0x0000081701007387 */ /* 0x0001e80000100800 */
[----:B0-----:R-:W5:Y:S04]  /*e6a0*/  LDL.LU R23, [R1+0x1970] ;  /* 0x0019700001177983 */ /* 0x001f680000300800 */
[----:B------:R0:W-:Y:S01]  /*e6b0*/  STL [R1+0x4], R22 ;  /* 0x0000041601007387 */ /* 0x0001e20000100800 */
[----:B------:R-:W-:-:S03]  /*e6c0*/  @!P6 IMAD.IADD R26, R26, 0x1, -R29 ;  /* 0x000000011a1ae824 */ /* 0x000fc600078e0a1d */
[----:B0-----:R-:W5:Y:S04]  /*e6d0*/  LDL.LU R22, [R1+0x196c] ;  /* 0x00196c0001167983 */ /* 0x001f680000300800 */
[----:B------:R0:W-:Y:S04]  /*e6e0*/  STL [R1], R21 ;  /* 0x0000001501007387 */ /* 0x0001e80000100800 */
[----:B0-----:R-:W5:Y:S01]  /*e6f0*/  LDL.LU R21, [R1+0x1968] ;  /* 0x0019680001157983 */ /* 0x001f620000300800 */
[----:B------:R-:W-:-:S13]  /*e700*/  ISETP.GT.U32.AND P3, PT, R29, R27, PT ;  /* 0x0000001b1d00720c */ /* 0x000fda0003f64070 */
[----:B------:R-:W-:-:S05]  /*e710*/  @!P3 IMAD.IADD R27, R27, 0x1, -R29 ;  /* 0x000000011b1bb824 */ /* 0x000fca00078e0a1d */
[----:B------:R-:W-:Y:S04]  /*e720*/  STL [R1+0x1940], R27 ;  /* 0x0019401b01007387 */ /* 0x000fe80000100800 */
[----:B------:R-:W-:Y:S01]  /*e730*/  STL [R1+0x193c], R26 ;  /* 0x00193c1a01007387 */ /* 0x000fe20000100800 */
[----:B--2---:R-:W-:-:S13]  /*e740*/  ISETP.GT.U32.AND P6, PT, R29, R19, PT ;  /* 0x000000131d00720c */ /* 0x004fda0003fc4070 */
[----:B------:R-:W-:Y:S01]  /*e750*/  @!P6 IMAD.IADD R19, R19, 0x1, -R29 ;  /* 0x000000011313e824 */ /* 0x000fe200078e0a1d */
[C---:B---3--:R-:W-:Y:S02]  /*e760*/  ISETP.GT.U32.AND P4, PT, R29.reuse, R25, PT ;  /* 0x000000191d00720c */ /* 0x048fe40003f84070 */
[----:B----4-:R-:W-:-:S11]  /*e770*/  ISETP.GT.U32.AND P5, PT, R29, R24, PT ;  /* 0x000000181d00720c */ /* 0x010fd60003fa4070 */
[----:B------:R-:W-:Y:S01]  /*e780*/  @!P4 IMAD.IADD R25, R25, 0x1, -R29 ;  /* 0x000000011919c824 */ /* 0x000fe200078e0a1d */
[----:B------:R-:W-:-:S04]  /*e790*/  ISETP.GT.U32.AND P4, PT, R29, R18, PT ;  /* 0x000000121d00720c */ /* 0x000fc80003f84070 */
[----:B------:R-:W-:Y:S01]  /*e7a0*/  ISETP.GT.U32.AND P6, PT, R29, R25, PT ;  /* 0x000000191d00720c */ /* 0x000fe20003fc4070 */
[----:B------:R-:W-:-:S08]  /*e7b0*/  @!P5 IMAD.IADD R24, R24, 0x1, -R29 ;  /* 0x000000011818d824 */ /* 0x000fd000078e0a1d */
[----:B------:R-:W-:Y:S01]  /*e7c0*/  @!P4 IMAD.IADD R18, R18, 0x1, -R29 ;  /* 0x000000011212c824 */ /* 0x000fe200078e0a1d */
[----:B------:R-:W-:-:S03]  /*e7d0*/  ISETP.GT.U32.AND P4, PT, R29, R24, PT ;  /* 0x000000181d00720c */ /* 0x000fc60003f84070 */
[----:B------:R-:W-:-:S05]  /*e7e0*/  @!P6 IMAD.IADD R25, R25, 0x1, -R29 ;  /* 0x000000011919e824 */ /* 0x000fca00078e0a1d */
[----:B------:R-:W-:Y:S05]  /*e7f0*/  STL [R1+0x1938], R25 ;  /* 0x0019381901007387 */ /* 0x000fea0000100800 */
[----:B------:R-:W-:-:S05]  /*e800*/  @!P4 IMAD.IADD R24, R24, 0x1, -R29 ;  /* 0x000000011818c824 */ /* 0x000fca00078e0a1d */
[----:B------:R0:W-:Y:S04]  /*e810*/  STL [R1+0x1934], R24 ;  /* 0x0019341801007387 */ /* 0x0001e80000100800 */
[----:B0-----:R-:W2:Y:S01]  /*e820*/  LDL R24, [R1+0x177c] ;  /* 0x00177c0001187983 */ /* 0x001ea20000100800 */
[C---:B-----5:R-:W-:Y:S02]  /*e830*/  ISETP.GT.U32.AND P0, PT, R29.reuse, R23, PT ;  /* 0x000000171d00720c */ /* 0x060fe40003f04070 */
[C---:B------:R-:W-:Y:S02]  /*e840*/  ISETP.GT.U32.AND P1, PT, R29.reuse, R22, PT ;  /* 0x000000161d00720c */ /* 0x040fe40003f24070 */
        /* <DEDUP_REMOVED lines=8> */
[----:B------:R-:W-:Y:S01]  /*e8d0*/  ISETP.GT.U32.AND P2, PT, R29, R14, PT ;  /* 0x0000000e1d00720c */ /* 0x000fe20003f44070 */
[----:B------:R-:W-:-:S06]  /*e8e0*/  @!P3 IMAD.IADD R20, R20, 0x1, -R29 ;  /* 0x000000011414b824 */ /* 0x000fcc00078e0a1d */
[--C-:B------:R-:W-:Y:S01]  /*e8f0*/  @!P5 IMAD.IADD R17, R17, 0x1, -R29.reuse ;  /* 0x000000011111d824 */ /* 0x100fe200078e0a1d */
[C---:B------:R-:W-:Y:S01]  /*e900*/  ISETP.GT.U32.AND P5, PT, R29.reuse, R23, PT ;  /* 0x000000171d00720c */ /* 0x040fe20003fa4070 */
[--C-:B------:R-:W-:Y:S01]  /*e910*/  @!P0 IMAD.IADD R16, R16, 0x1, -R29.reuse ;  /* 0x0000000110108824 */ /* 0x100fe200078e0a1d */
[----:B------:R-:W-:Y:S01]  /*e920*/  ISETP.GT.U32.AND P0, PT, R29, R22, PT ;  /* 0x000000161d00720c */ /* 0x000fe20003f04070 */
[--C-:B------:R-:W-:Y:S01]  /*e930*/  @!P1 IMAD.IADD R15, R15, 0x1, -R29.reuse ;  /* 0x000000010f0f9824 */ /* 0x100fe200078e0a1d */
[C---:B------:R-:W-:Y:S01]  /*e940*/  ISETP.GT.U32.AND P1, PT, R29.reuse, R21, PT ;  /* 0x000000151d00720c */ /* 0x040fe20003f24070 */
[----:B------:R-:W-:Y:S01]  /*e950*/  @!P2 IMAD.IADD R14, R14, 0x1, -R29 ;  /* 0x000000010e0ea824 */ /* 0x000fe200078e0a1d */
[----:B------:R-:W-:-:S07]  /*e960*/  ISETP.GT.U32.AND P2, PT, R29, R20, PT ;  /* 0x000000141d00720c */ /* 0x000fce0003f44070 */
[--C-:B------:R-:W-:Y:S02]  /*e970*/  @!P5 IMAD.IADD R23, R23, 0x1, -R29.reuse ;  /* 0x000000011717d824 */ /* 0x100fe400078e0a1d */
[--C-:B------:R-:W-:Y:S02]  /*e980*/  @!P0 IMAD.IADD R22, R22, 0x1, -R29.reuse ;  /* 0x0000000116168824 */ /* 0x100fe400078e0a1d */
[--C-:B------:R-:W-:Y:S02]  /*e990*/  @!P1 IMAD.IADD R21, R21, 0x1, -R29.reuse ;  /* 0x0000000115159824 */ /* 0x100fe400078e0a1d */
[----:B------:R-:W-:Y:S01]  /*e9a0*/  @!P2 IMAD.IADD R20, R20, 0x1, -R29 ;  /* 0x000000011414a824 */ /* 0x000fe200078e0a1d */
[----:B--2---:R-:W-:Y:S04]  /*e9b0*/  STL [R1+0x1958], R24 ;  /* 0x0019581801007387 */ /* 0x004fe80000100800 */
[----:B------:R-:W-:Y:S04]  /*e9c0*/  STL [R1+0x1930], R23 ;  /* 0x0019301701007387 */ /* 0x000fe80000100800 */
[----:B------:R-:W-:Y:S04]  /*e9d0*/  STL [R1+0x1944], R22 ;  /* 0x0019441601007387 */ /* 0x000fe80000100800 */
[----:B------:R-:W-:Y:S04]  /*e9e0*/  STL [R1+0x1948], R21 ;  /* 0x0019481501007387 */ /* 0x000fe80000100800 */
[----:B------:R0:W-:Y:S04]  /*e9f0*/  STL [R1+0x194c], R20 ;  /* 0x00194c1401007387 */ /* 0x0001e80000100800 */
[----:B0-----:R-:W2:Y:S01]  /*ea00*/  LDL R20, [R1+0x1770] ;  /* 0x0017700001147983 */ /* 0x001ea20000100800 */
[----:B------:R-:W-:-:S02]  /*ea10*/  ISETP.GT.U32.AND P3, PT, R29, R13, PT ;  /* 0x0000000d1d00720c */ /* 0x000fc40003f64070 */
[----:B------:R-:W-:-:S11]  /*ea20*/  ISETP.GT.U32.AND P4, PT, R29, R18, PT ;  /* 0x000000121d00720c */ /* 0x000fd60003f84070 */
[--C-:B------:R-:W-:Y:S01]  /*ea30*/  @!P3 IMAD.IADD R13, R13, 0x1, -R29.reuse ;  /* 0x000000010d0db824 */ /* 0x100fe200078e0a1d */
[----:B------:R-:W-:Y:S01]  /*ea40*/  ISETP.GT.U32.AND P3, PT, R29, R19, PT ;  /* 0x000000131d00720c */ /* 0x000fe20003f64070 */
[----:B--2---:R0:W-:Y:S04]  /*ea50*/  STL [R1+0x195c], R20 ;  /* 0x00195c1401007387 */ /* 0x0041e80000100800 */
[----:B0-----:R-:W2:Y:S08]  /*ea60*/  LDL.LU R20, [R1+0x394] ;  /* 0x0003940001147983 */ /* 0x001eb00000300800 */
[----:B------:R-:W-:-:S02]  /*ea70*/  @!P3 IMAD.IADD R19, R19, 0x1, -R29 ;  /* 0x000000011313b824 */ /* 0x000fc400078e0a1d */
[----:B------:R-:W-:Y:S01]  /*ea80*/  @!P4 IMAD.IADD R18, R18, 0x1, -R29 ;  /* 0x000000011212c824 */ /* 0x000fe200078e0a1d */
[----:B------:R-:W0:Y:S04]  /*ea90*/  S2R R27, SR_TID.X ;  /* 0x00000000001b7919 */ /* 0x000e280000002100 */
[----:B--2---:R-:W-:Y:S04]  /*eaa0*/  STL [R1+0x1960], R20 ;  /* 0x0019601401007387 */ /* 0x004fe80000100800 */
[----:B------:R-:W-:Y:S04]  /*eab0*/  STL [R1+0x1950], R19 ;  /* 0x0019501301007387 */ /* 0x000fe80000100800 */
[----:B------:R1:W-:Y:S04]  /*eac0*/  STL [R1+0x1954], R18 ;  /* 0x0019541201007387 */ /* 0x0003e80000100800 */
[----:B-1----:R-:W2:Y:S01]  /*ead0*/  LDL.LU R18, [R1+0x398] ;  /* 0x0003980001127983 */ /* 0x002ea20000300800 */
[----:B------:R-:W-:-:S02]  /*eae0*/  IMAD.MOV.U32 R26, RZ, RZ, 0x7f ;  /* 0x0000007fff1a7424 */ /* 0x000fc400078e00ff */
[----:B0-----:R-:W-:-:S03]  /*eaf0*/  IMAD.SHL.U32 R27, R27, 0x40, RZ ;  /* 0x000000401b1b7824 */ /* 0x001fc600078e00ff */
[----:B------:R-:W-:Y:S02]  /*eb00*/  IADD3 R26, R26, c[0x0][0x180], RZ ;  /* 0x000060001a1a7a10 */ /* 0x000fe40007ffe0ff */
[----:B------:R-:W-:Y:S02]  /*eb10*/  LOP3.LUT R24, R27, 0x1800, RZ, 0xc0, !PT ;  /* 0x000018001b187812 */ /* 0x000fe400078ec0ff */
[----:B------:R-:W-:Y:S01]  /*eb20*/  SHF.R.S32.HI R20, RZ, 0x1f, R26 ;  /* 0x0000001fff147819 */ /* 0x000fe2000001141a */
[----:B------:R-:W0:Y:S04]  /*eb30*/  S2R R23, SR_TID.X ;  /* 0x0000000000177919 */ /* 0x000e280000002100 */
[----:B--2---:R1:W-:Y:S04]  /*eb40*/  STL [R1+0x1964], R18 ;  /* 0x0019641201007387 */ /* 0x0043e80000100800 */
[----:B------:R-:W2:Y:S04]  /*eb50*/  LDL R22, [R1+0x1788] ;  /* 0x0017880001167983 */ /* 0x000ea80000100800 */
[----:B------:R-:W3:Y:S01]  /*eb60*/  LDL R25, [R1+0x1794] ;  /* 0x0017940001197983 */ /* 0x000ee20000100800 */
[----:B-1----:R-:W-:-:S03]  /*eb70*/  IMAD.MOV.U32 R18, RZ, RZ, 0x7f ;  /* 0x0000007fff127424 */ /* 0x002fc600078e00ff */
[----:B------:R-:W4:Y:S02]  /*eb80*/  LDL R19, [R1+0x17a0] ;  /* 0x0017a00001137983 */ /* 0x000f240000100800 */
[----:B------:R-:W-:Y:S02]  /*eb90*/  IADD3 R18, R18, c[0x0][0x180], RZ ;  /* 0x0000600012127a10 */ /* 0x000fe40007ffe0ff */
[----:B------:R1:W-:Y:S02]  /*eba0*/  STL [R1+0x13ac], R24 ;  /* 0x0013ac1801007387 */ /* 0x0003e40000100800 */
[----:B------:R-:W-:Y:S02]  /*ebb0*/  LEA.HI R20, R20, R18, RZ, 0x7 ;  /* 0x0000001214147211 */ /* 0x000fe400078f38ff */
[----:B------:R-:W5:Y:S04]  /*ebc0*/  LDL R27, [R1+0x17a8] ;  /* 0x0017a800011b7983 */ /* 0x000f680000100800 */
[----:B------:R-:W2:Y:S04]  /*ebd0*/  LDL R26, [R1+0x17a4] ;  /* 0x0017a400011a7983 */ /* 0x000ea80000100800 */
[----:B------:R-:W2:Y:S04]  /*ebe0*/  LDL R21, [R1+0x179c] ;  /* 0x00179c0001157983 */ /* 0x000ea80000100800 */
[----:B------:R-:W2:Y:S04]  /*ebf0*/  LDL.LU R18, [R1+0x1964] ;  /* 0x0019640001127983 */ /* 0x000ea80000300800 */
[----:B------:R-:W2:Y:S01]  /*ec00*/  LDL.LU R20, [R1+0x1960] ;  /* 0x0019600001147983 */ /* 0x000ea20000300800 */
[----:B0-----:R-:W-:-:S05]  /*ec10*/  LOP3.LUT R23, R23, 0x7, RZ, 0xc0, !PT ;  /* 0x0000000717177812 */ /* 0x001fca00078ec0ff */
[----:B------:R-:W-:Y:S01]  /*ec20*/  IMAD.SHL.U32 R23, R23, 0x100, RZ ;  /* 0x0000010017177824 */ /* 0x000fe200078e00ff */
[C---:B------:R-:W-:Y:S02]  /*ec30*/  ISETP.GT.U32.AND P5, PT, R29.reuse, R17, PT ;  /* 0x000000111d00720c */ /* 0x040fe40003fa4070 */
[C---:B------:R-:W-:Y:S02]  /*ec40*/  ISETP.GT.U32.AND P0, PT, R29.reuse, R16, PT ;  /* 0x000000101d00720c */ /* 0x040fe40003f04070 */
[C---:B------:R-:W-:Y:S02]  /*ec50*/  ISETP.GT.U32.AND P1, PT, R29.reuse, R15, PT ;  /* 0x0000000f1d00720c */ /* 0x040fe40003f24070 */
[C---:B------:R-:W-:Y:S02]  /*ec60*/  ISETP.GT.U32.AND P2, PT, R29.reuse, R14, PT ;  /* 0x0000000e1d00720c */ /* 0x040fe40003f44070 */
[C---:B------:R-:W-:Y:S02]  /*ec70*/  ISETP.GT.U32.AND P6, PT, R29.reuse, R13, PT ;  /* 0x0000000d1d00720c */ /* 0x040fe40003fc4070 */
[----:B------:R-:W-:-:S02]  /*ec80*/  ISETP.GT.U32.AND P3, PT, R29, R12, PT ;  /* 0x0000000c1d00720c */ /* 0x000fc40003f64070 */
[----:B------:R-:W-:Y:S01]  /*ec90*/  ISETP.GT.U32.AND P4, PT, R29, R11, PT ;  /* 0x0000000b1d00720c */ /* 0x000fe20003f84070 */
[--C-:B------:R-:W-:Y:S01]  /*eca0*/  @!P5 IMAD.IADD R17, R17, 0x1, -R29.reuse ;  /* 0x000000011111d824 */ /* 0x100fe200078e0a1d */
[C---:B------:R-:W-:Y:S01]  /*ecb0*/  ISETP.GT.U32.AND P5, PT, R29.reuse, R10, PT ;  /* 0x0000000a1d00720c */ /* 0x040fe20003fa4070 */
[--C-:B------:R-:W-:Y:S01]  /*ecc0*/  @!P0 IMAD.IADD R16, R16, 0x1, -R29.reuse ;  /* 0x0000000110108824 */ /* 0x100fe200078e0a1d */
        /* <DEDUP_REMOVED lines=26> */
[----:B------:R-:W-:Y:S01]  /*ee70*/  ISETP.GT.U32.AND P5, PT, R29, R9, PT ;  /* 0x000000091d00720c */ /* 0x000fe20003fa4070 */
[----:B------:R-:W-:Y:S01]  /*ee80*/  @!P0 IMAD.IADD R2, R2, 0x1, -R29 ;  /* 0x0000000102028824 */ /* 0x000fe200078e0a1d */
[----:B--2---:R-:W-:-:S02]  /*ee90*/  LOP3.LUT R23, R23, R24, R20, 0xfe, !PT ;  /* 0x0000001817177212 */ /* 0x004fc400078efe14 */
[----:B------:R-:W2:Y:S04]  /*eea0*/  LDL.LU R20, [R1+0x195c] ;  /* 0x00195c0001147983 */ /* 0x000ea80000300800 */
[----:B-1----:R-:W4:Y:S01]  /*eeb0*/  LDL.LU R24, [R1+0x1958] ;  /* 0x0019580001187983 */ /* 0x002f220000300800 */
[--C-:B------:R-:W-:Y:S01]  /*eec0*/  @!P1 IMAD.IADD R0, R0, 0x1, -R29.reuse ;  /* 0x0000000100009824 */ /* 0x100fe200078e0a1d */
[C---:B------:R-:W-:Y:S02]  /*eed0*/  ISETP.GT.U32.AND P0, PT, R29.reuse, R8, PT ;  /* 0x000000081d00720c */ /* 0x040fe40003f04070 */
[C---:B------:R-:W-:Y:S01]  /*eee0*/  ISETP.GT.U32.AND P1, PT, R29.reuse, R7, PT ;  /* 0x000000071d00720c */ /* 0x040fe20003f24070 */
        /* <DEDUP_REMOVED lines=12> */
[----:B------:R-:W-:Y:S01]  /*efb0*/  @!P1 IMAD.IADD R7, R7, 0x1, -R29 ;  /* 0x0000000107079824 */ /* 0x000fe200078e0a1d */
[----:B------:R-:W-:-:S02]  /*efc0*/  ISETP.GT.U32.AND P1, PT, R29, R28, PT ;  /* 0x0000001c1d00720c */ /* 0x000fc40003f24070 */
[----:B------:R-:W0:Y:S04]  /*efd0*/  S2R R29, SR_TID.X ;  /* 0x00000000001d7919 */ /* 0x000e280000002100 */
[----:B------:R1:W-:Y:S04]  /*efe0*/  STL [R1+0x5cc], R23 ;  /* 0x0005cc1701007387 */ /* 0x0003e80000100800 */
[----:B-1----:R-:W5:Y:S01]  /*eff0*/  LDL R23, [R1+0x1798] ;  /* 0x0017980001177983 */ /* 0x002f620000100800 */
[----:B0-----:R-:W-:-:S05]  /*f000*/  IMAD.SHL.U32 R29, R29, 0x80, RZ ;  /* 0x000000801d1d7824 */ /* 0x001fca00078e00ff */
[----:B------:R-:W-:Y:S02]  /*f010*/  LOP3.LUT R18, R18, 0x800, R29, 0xf8, !PT ;  /* 0x0000080012127812 */ /* 0x000fe400078ef81d */
[----:B------:R-:W-:-:S03]  /*f020*/  IABS R29, c[0x0][0x17c] ;  /* 0x00005f00001d7a13 */ /* 0x000fc60000000000 */
[----:B------:R0:W-:Y:S02]  /*f030*/  STL [R1+0x5c4], R18 ;  /* 0x0005c41201007387 */ /* 0x0001e40000100800 */
[--C-:B------:R-:W-:Y:S02]  /*f040*/  @!P2 IMAD.IADD R6, R6, 0x1, -R29.reuse ;  /* 0x000000010606a824 */ /* 0x100fe400078e0a1d */
[--C-:B------:R-:W-:Y:S02]  /*f050*/  @!P3 IMAD.IADD R5, R5, 0x1, -R29.reuse ;  /* 0x000000010505b824 */ /* 0x100fe400078e0a1d */
[--C-:B------:R-:W-:Y:S01]  /*f060*/  @!P4 IMAD.IADD R4, R4, 0x1, -R29.reuse ;  /* 0x000000010404c824 */ /* 0x100fe200078e0a1d */
[----:B------:R-:W-:Y:S01]  /*f070*/  ISETP.GE.AND P4, PT, R22, RZ, PT ;  /* 0x000000ff1600720c */ /* 0x000fe20003f86270 */
[----:B------:R-:W-:Y:S01]  /*f080*/  @!P5 IMAD.IADD R3, R3, 0x1, -R29 ;  /* 0x000000010303d824 */ /* 0x000fe200078e0a1d */
[----:B---3--:R-:W-:Y:S01]  /*f090*/  ISETP.GE.AND P5, PT, R25, RZ, PT ;  /* 0x000000ff1900720c */ /* 0x008fe20003fa6270 */
[----:B------:R-:W3:Y:S04]  /*f0a0*/  LDL R22, [R1+0x1784] ;  /* 0x0017840001167983 */ /* 0x000ee80000100800 */
[----:B------:R-:W3:Y:S01]  /*f0b0*/  LDL R25, [R1+0x1780] ;  /* 0x0017800001197983 */ /* 0x000ee20000100800 */
[----:B--2---:R-:W-:-:S03]  /*f0c0*/  ISETP.GE.AND P2, PT, R20, RZ, PT ;  /* 0x000000ff1400720c */ /* 0x004fc60003f46270 */
[----:B------:R-:W2:Y:S01]  /*f0d0*/  LDL R20, [R1+0x1790] ;  /* 0x0017900001147983 */ /* 0x000ea20000100800 */
[----:B----4-:R-:W-:-:S03]  /*f0e0*/  ISETP.GE.AND P3, PT, R24, RZ, PT ;  /* 0x000000ff1800720c */ /* 0x010fc60003f66270 */
[----:B------:R-:W4:Y:S04]  /*f0f0*/  LDL R24, [R1+0x178c] ;  /* 0x00178c0001187983 */ /* 0x000f280000100800 */
[----:B0-----:R-:W2:Y:S01]  /*f100*/  LDL.LU R18, [R1+0x60] ;  /* 0x0000600001127983 */ /* 0x001ea20000300800 */
[--C-:B------:R-:W-:Y:S01]  /*f110*/  @!P0 IMAD.IADD R2, R2, 0x1, -R29.reuse ;  /* 0x0000000102028824 */ /* 0x100fe200078e0a1d */
[----:B-----5:R-:W-:Y:S01]  /*f120*/  ISETP.GE.AND P0, PT, R27, RZ, PT ;  /* 0x000000ff1b00720c */ /* 0x020fe20003f06270 */
[----:B------:R-:W-:Y:S01]  /*f130*/  @!P1 IMAD.IADD R28, R28, 0x1, -R29 ;  /* 0x000000011c1c9824 */ /* 0x000fe200078e0a1d */
[----:B------:R-:W-:Y:S01]  /*f140*/  ISETP.GE.AND P1, PT, R19, RZ, PT ;  /* 0x000000ff1300720c */ /* 0x000fe20003f26270 */
[----:B------:R-:W5:Y:S04]  /*f150*/  LDL R27, [R1+0x1778] ;  /* 0x00177800011b7983 */ /* 0x000f680000100800 */
[----:B------:R-:W3:Y:S01]  /*f160*/  LDL.LU R19, [R1+0x5c] ;  /* 0x00005c0001137983 */ /* 0x000ee20000300800 */
[----:B--2---:R-:W-:Y:S01]  /*f170*/  @!P2 IMAD.MOV R18, RZ, RZ, -R18 ;  /* 0x000000ffff12a224 */ /* 0x004fe200078e0a12 */
[----:B------:R-:W-:-:S02]  /*f180*/  ISETP.GE.AND P2, PT, R26, RZ, PT ;  /* 0x000000ff1a00720c */ /* 0x000fc40003f46270 */
[----:B------:R-:W2:Y:S04]  /*f190*/  LDL R26, [R1+0x1774] ;  /* 0x00177400011a7983 */ /* 0x000ea80000100800 */
[----:B------:R0:W-:Y:S04]  /*f1a0*/  STL [R1+0x3e0], R18 ;  /* 0x0003e01201007387 */ /* 0x0001e80000100800 */
[----:B0-----:R-:W2:Y:S01]  /*f1b0*/  LDL.LU R18, [R1+0x58] ;  /* 0x0000580001127983 */ /* 0x001ea20000300800 */
[----:B---3--:R-:W-:Y:S01]  /*f1c0*/  @!P3 IMAD.MOV R19, RZ, RZ, -R19 ;  /* 0x000000ffff13b224 */ /* 0x008fe200078e0a13 */
[----:B------:R-:W-:-:S02]  /*f1d0*/  ISETP.GE.AND P3, PT, R21, RZ, PT ;  /* 0x000000ff1500720c */ /* 0x000fc40003f66270 */
[----:B------:R-:W3:Y:S04]  /*f1e0*/  LDL R21, [R1+0x176c] ;  /* 0x00176c0001157983 */ /* 0x000ee80000100800 */
[----:B------:R0:W-:Y:S04]  /*f1f0*/  STL [R1+0x3dc], R19 ;  /* 0x0003dc1301007387 */ /* 0x0001e80000100800 */
[----:B0-----:R-:W3:Y:S01]  /*f200*/  LDL.LU R19, [R1+0x54] ;  /* 0x0000540001137983 */ /* 0x001ee20000300800 */
        /* <DEDUP_REMOVED lines=11> */
[----:B----4-:R-:W-:-:S02]  /*f2c0*/  ISETP.GE.AND P1, PT, R24, RZ, PT ;  /* 0x000000ff1800720c */ /* 0x010fc40003f26270 */
[----:B------:R-:W2:Y:S04]  /*f2d0*/  LDL R24, [R1+0x1760] ;  /* 0x0017600001187983 */ /* 0x000ea80000100800 */
[----:B------:R0:W-:Y:S04]  /*f2e0*/  STL [R1+0x3d0], R18 ;  /* 0x0003d01201007387 */ /* 0x0001e80000100800 */
[----:B0-----:R-:W4:Y:S01]  /*f2f0*/  LDL.LU R18, [R1+0x48] ;  /* 0x0000480001127983 */ /* 0x001f220000300800 */
[----:B---3--:R-:W-:Y:S01]  /*f300*/  @!P0 IMAD.MOV R19, RZ, RZ, -R19 ;  /* 0x000000ffff138224 */ /* 0x008fe200078e0a13 */
[----:B------:R-:W-:-:S02]  /*f310*/  ISETP.GE.AND P0, PT, R22, RZ, PT ;  /* 0x000000ff1600720c */ /* 0x000fc40003f06270 */
[----:B------:R-:W3:Y:S04]  /*f320*/  LDL R22, [R1+0x175c] ;  /* 0x00175c0001167983 */ /* 0x000ee80000100800 */
[----:B------:R0:W-:Y:S04]  /*f330*/  STL [R1+0x3cc], R19 ;  /* 0x0003cc1301007387 */ /* 0x0001e80000100800 */
[----:B0-----:R-:W2:Y:S01]  /*f340*/  LDL.LU R19, [R1+0x44] ;  /* 0x0000440001137983 */ /* 0x001ea20000300800 */
[----:B----4-:R-:W-:Y:S01]  /*f350*/  @!P2 IMAD.MOV R18, RZ, RZ, -R18 ;  /* 0x000000ffff12a224 */ /* 0x010fe200078e0a12 */
[----:B------:R-:W-:-:S02]  /*f360*/  ISETP.GE.AND P2, PT, R25, RZ, PT ;  /* 0x000000ff1900720c */ /* 0x000fc40003f46270 */
[----:B------:R-:W4:Y:S04]  /*f370*/  LDL R25, [R1+0x1758] ;  /* 0x0017580001197983 */ /* 0x000f280000100800 */
[----:B------:R0:W-:Y:S04]  /*f380*/  STL [R1+0x3c8], R18 ;  /* 0x0003c81201007387 */ /* 0x0001e80000100800 */
[----:B0-----:R-:W3:Y:S01]  /*f390*/  LDL.LU R18, [R1+0x40] ;  /* 0x0000400001127983 */ /* 0x001ee20000300800 */
[----:B--2---:R-:W-:Y:S01]  /*f3a0*/  @!P3 IMAD.MOV R19, RZ, RZ, -R19 ;  /* 0x000000ffff13b224 */ /* 0x004fe200078e0a13 */
[----:B-----5:R-:W-:-:S02]  /*f3b0*/  ISETP.GE.AND P3, PT, R27, RZ, PT ;  /* 0x000000ff1b00720c */ /* 0x020fc40003f66270 */
[----:B------:R-:W2:Y:S04]  /*f3c0*/  LDL R27, [R1+0x1754] ;  /* 0x00175400011b7983 */ /* 0x000ea80000100800 */
[----:B------:R0:W-:Y:S04]  /*f3d0*/  STL [R1+0x3c4], R19 ;  /* 0x0003c41301007387 */ /* 0x0001e80000100800 */
[----:B0-----:R-:W5:Y:S01]  /*f3e0*/  LDL.LU R19, [R1+0x3c] ;  /* 0x00003c0001137983 */ /* 0x001f620000300800 */
[----:B---3--:R-:W-:Y:S01]  /*f3f0*/  @!P4 IMAD.MOV R18, RZ, RZ, -R18 ;  /* 0x000000ffff12c224 */ /* 0x008fe200078e0a12 */
[----:B------:R-:W-:-:S02]  /*f400*/  ISETP.GE.AND P4, PT, R26, RZ, PT ;  /* 0x000000ff1a00720c */ /* 0x000fc40003f86270 */
[----:B------:R-:W3:Y:S04]  /*f410*/  LDL R26, [R1+0x1750] ;  /* 0x00175000011a7983 */ /* 0x000ee80000100800 */
[----:B------:R0:W-:Y:S04]  /*f420*/  STL [R1+0x3c0], R18 ;  /* 0x0003c01201007387 */ /* 0x0001e80000100800 */
[----:B0-----:R-:W2:Y:S01]  /*f430*/  LDL.LU R18, [R1+0x38] ;  /* 0x0000380001127983 */ /* 0x001ea20000300800 */
[----:B-----5:R-:W-:Y:S01]  /*f440*/  @!P5 IMAD.MOV R19, RZ, RZ, -R19 ;  /* 0x000000ffff13d224 */ /* 0x020fe200078e0a13 */
[----:B------:R-:W-:-:S02]  /*f450*/  ISETP.GE.AND P5, PT, R21, RZ, PT ;  /* 0x000000ff1500720c */ /* 0x000fc40003fa6270 */
[----:B------:R-:W5:Y:S04]  /*f460*/  LDL R21, [R1+0x174c] ;  /* 0x00174c0001157983 */ /* 0x000f680000100800 */
        /* <DEDUP_REMOVED lines=78> */
[----:B------:R-:W-:-:S04]  /*f950*/  ISETP.GE.AND P3, PT, R21, RZ, PT ;  /* 0x000000ff1500720c */ /* 0x000fc80003f66270 */
[----:B------:R0:W-:Y:S04]  /*f960*/  STL [R1+0x37c], R19 ;  /* 0x00037c1301007387 */ /* 0x0001e80000100800 */
[----:B------:R-:W3:Y:S04]  /*f970*/  LDL R21, [R1+0x170c] ;  /* 0x00170c0001157983 */ /* 0x000ee80000100800 */
        /* <DEDUP_REMOVED lines=907> */
[----:B-----5:R-:W-:-:S04]  /*13230*/  ISETP.GE.AND P5, PT, R27, RZ, PT ;  /* 0x000000ff1b00720c */ /* 0x020fc80003fa6270 */
[----:B------:R0:W-:Y:S04]  /*13240*/  STL [R1+0x54], R19 ;  /* 0x0000541301007387 */ /* 0x0001e80000100800 */
[----:B0-----:R-:W2:Y:S04]  /*13250*/  LDL.LU R19, [R1+0x144] ;  /* 0x0001440001137983 */ /* 0x001ea80000300800 */
[----:B------:R-:W5:Y:S01]  /*13260*/  LDL R27, [R1+0x1434] ;  /* 0x00143400011b7983 */ /* 0x000f620000100800 */
[----:B---3--:R-:W-:-:S05]  /*13270*/  @!P1 IMAD.MOV R18, RZ, RZ, -R18 ;  /* 0x000000ffff129224 */ /* 0x008fca00078e0a12 */
[----:B------:R0:W-:Y:S04]  /*13280*/  STL [R1+0x50], R18 ;  /* 0x0000501201007387 */ /* 0x0001e80000100800 */
[----:B0-----:R-:W3:Y:S01]  /*13290*/  LDL.LU R18, [R1+0x13c] ;  /* 0x00013c0001127983 */ /* 0x001ee20000300800 */
[----:B--2---:R-:W-:Y:S01]  /*132a0*/  @!P0 IMAD.MOV R19, RZ, RZ, -R19 ;  /* 0x000000ffff138224 */ /* 0x004fe200078e0a13 */
[----:B------:R-:W-:Y:S02]  /*132b0*/  ISETP.GE.AND P1, PT, R26, RZ, PT ;  /* 0x000000ff1a00720c */ /* 0x000fe40003f26270 */
[----:B------:R-:W2:Y:S01]  /*132c0*/  LDL R26, [R1+0x1430] ;  /* 0x00143000011a7983 */ /* 0x000ea20000100800 */
[----:B------:R-:W-:-:S03]  /*132d0*/  ISETP.GE.AND P0, PT, R21, RZ, PT ;  /* 0x000000ff1500720c */ /* 0x000fc60003f06270 */
[----:B------:R0:W-:Y:S04]  /*132e0*/  STL [R1+0x4c], R19 ;  /* 0x00004c1301007387 */ /* 0x0001e80000100800 */
[----:B0-----:R-:W2:Y:S01]  /*132f0*/  LDL.LU R19, [R1+0xfc] ;  /* 0x0000fc0001137983 */ /* 0x001ea20000300800 */
[----:B---3--:R-:W-:-:S05]  /*13300*/  @!P2 IMAD.MOV R18, RZ, RZ, -R18 ;  /* 0x000000ffff12a224 */ /* 0x008fca00078e0a12 */
[----:B------:R0:W-:Y:S04]  /*13310*/  STL [R1+0x48], R18 ;  /* 0x0000481201007387 */ /* 0x0001e80000100800 */
[----:B0-----:R-:W3:Y:S04]  /*13320*/  LDL R18, [R1+0x142c] ;  /* 0x00142c0001127983 */ /* 0x001ee80000100800 */
[----:B------:R-:W3:Y:S01]  /*13330*/  LDL.LU R21, [R1+0x114] ;  /* 0x0001140001157983 */ /* 0x000ee20000300800 */
[----:B------:R-:W-:Y:S01]  /*13340*/  ISETP.GE.AND P2, PT, R23, RZ, PT ;  /* 0x000000ff1700720c */ /* 0x000fe20003f46270 */
[----:B--2---:R-:W-:Y:S01]  /*13350*/  @!P3 IMAD.MOV R19, RZ, RZ, -R19 ;  /* 0x000000ffff13b224 */ /* 0x004fe200078e0a13 */
[----:B------:R-:W-:Y:S01]  /*13360*/  ISETP.GE.AND P3, PT, R20, RZ, PT ;  /* 0x000000ff1400720c */ /* 0x000fe20003f66270 */
[----:B------:R-:W2:Y:S04]  /*13370*/  LDL R23, [R1+0x1428] ;  /* 0x0014280001177983 */ /* 0x000ea80000100800 */
[----:B------:R-:W2:Y:S04]  /*13380*/  LDL.LU R20, [R1+0x11c] ;  /* 0x00011c0001147983 */ /* 0x000ea80000300800 */
[----:B------:R0:W-:Y:S04]  /*13390*/  STL [R1+0x44], R19 ;  /* 0x0000441301007387 */ /* 0x0001e80000100800 */
[----:B0-----:R-:W4:Y:S01]  /*133a0*/  LDL R19, [R1+0x1424] ;  /* 0x0014240001137983 */ /* 0x001f220000100800 */
[----:B---3--:R-:W-:Y:S01]  /*133b0*/  @!P4 IMAD.MOV R21, RZ, RZ, -R21 ;  /* 0x000000ffff15c224 */ /* 0x008fe200078e0a15 */
[----:B------:R-:W-:-:S02]  /*133c0*/  ISETP.GE.AND P4, PT, R24, RZ, PT ;  /* 0x000000ff1800720c */ /* 0x000fc40003f86270 */
[----:B------:R-:W3:Y:S04]  /*133d0*/  LDL R24, [R1+0x1420] ;  /* 0x0014200001187983 */ /* 0x000ee80000100800 */
[----:B------:R0:W-:Y:S04]  /*133e0*/  STL [R1+0x40], R21 ;  /* 0x0000401501007387 */ /* 0x0001e80000100800 */
[----:B0-----:R-:W3:Y:S01]  /*133f0*/  LDL.LU R21, [R1+0x10c] ;  /* 0x00010c0001157983 */ /* 0x001ee20000300800 */
[----:B--2---:R-:W-:Y:S01]  /*13400*/  @!P5 IMAD.MOV R20, RZ, RZ, -R20 ;  /* 0x000000ffff14d224 */ /* 0x004fe200078e0a14 */
[----:B------:R-:W-:-:S04]  /*13410*/  ISETP.GE.AND P5, PT, R22, RZ, PT ;  /* 0x000000ff1600720c */ /* 0x000fc80003fa6270 */
[----:B------:R0:W-:Y:S01]  /*13420*/  STL [R1+0x3c], R20 ;  /* 0x00003c1401007387 */ /* 0x0001e20000100800 */
[----:B------:R-:W-:-:S03]  /*13430*/  @!P6 IMAD.IADD R0, R0, 0x1, -R29 ;  /* 0x000000010000e824 */ /* 0x000fc600078e0a1d */
[----:B0-----:R-:W2:Y:S04]  /*13440*/  LDL R20, [R1+0x141c] ;  /* 0x00141c0001147983 */ /* 0x001ea80000100800 */
[----:B------:R-:W2:Y:S01]  /*13450*/  LDL.LU R22, [R1+0x104] ;  /* 0x0001040001167983 */ /* 0x000ea20000300800 */
[----:B---3--:R-:W-:-:S05]  /*13460*/  @!P1 IMAD.MOV R21, RZ, RZ, -R21 ;  /* 0x000000ffff159224 */ /* 0x008fca00078e0a15 */
[----:B------:R0:W-:Y:S04]  /*13470*/  STL [R1+0x38], R21 ;  /* 0x0000381501007387 */ /* 0x0001e80000100800 */
[----:B0-----:R-:W3:Y:S04]  /*13480*/  LDL R21, [R1+0x1418] ;  /* 0x0014180001157983 */ /* 0x001ee80000100800 */
[----:B------:R-:W3:Y:S01]  /*13490*/  LDL.LU R29, [R1+0xc0] ;  /* 0x0000c000011d7983 */ /* 0x000ee20000300800 */
[----:B--2---:R-:W-:Y:S01]  /*134a0*/  @!P0 IMAD.MOV R22, RZ, RZ, -R22 ;  /* 0x000000ffff168224 */ /* 0x004fe200078e0a16 */
[----:B----4-:R-:W-:-:S04]  /*134b0*/  ISETP.GE.AND P1, PT, R25, RZ, PT ;  /* 0x000000ff1900720c */ /* 0x010fc80003f26270 */
[----:B------:R0:W-:Y:S01]  /*134c0*/  STL [R1+0x34], R22 ;  /* 0x0000341601007387 */ /* 0x0001e20000100800 */
[----:B-----5:R-:W-:-:S03]  /*134d0*/  ISETP.GE.AND P0, PT, R27, RZ, PT ;  /* 0x000000ff1b00720c */ /* 0x020fc60003f06270 */
[----:B0-----:R-:W2:Y:S04]  /*134e0*/  LDL R22, [R1+0x1414] ;  /* 0x0014140001167983 */ /* 0x001ea80000100800 */
[----:B------:R-:W4:Y:S04]  /*134f0*/  LDL.LU R25, [R1+0xd8] ;  /* 0x0000d80001197983 */ /* 0x000f280000300800 */
[----:B------:R-:W5:Y:S01]  /*13500*/  LDL R27, [R1+0x1410] ;  /* 0x00141000011b7983 */ /* 0x000f620000100800 */
[----:B---3--:R-:W-:Y:S01]  /*13510*/  @!P2 IMAD.MOV R29, RZ, RZ, -R29 ;  /* 0x000000ffff1da224 */ /* 0x008fe200078e0a1d */
[----:B------:R-:W-:-:S02]  /*13520*/  ISETP.GE.AND P2, PT, R26, RZ, PT ;  /* 0x000000ff1a00720c */ /* 0x000fc40003f46270 */
[----:B------:R-:W3:Y:S04]  /*13530*/  LDL R26, [R1+0x140c] ;  /* 0x00140c00011a7983 */ /* 0x000ee80000100800 */
[----:B------:R0:W-:Y:S04]  /*13540*/  STL [R1+0x30], R29 ;  /* 0x0000301d01007387 */ /* 0x0001e80000100800 */
[----:B0-----:R-:W2:Y:S01]  /*13550*/  LDL.LU R29, [R1+0xdc] ;  /* 0x0000dc00011d7983 */ /* 0x001ea20000300800 */
[----:B----4-:R-:W-:Y:S01]  /*13560*/  @!P3 IMAD.MOV R25, RZ, RZ, -R25 ;  /* 0x000000ffff19b224 */ /* 0x010fe200078e0a19 */
[----:B------:R-:W-:-:S04]  /*13570*/  ISETP.GE.AND P3, PT, R18, RZ, PT ;  /* 0x000000ff1200720c */ /* 0x000fc80003f66270 */
[----:B------:R0:W-:Y:S04]  /*13580*/  STL [R1+0x2c], R25 ;  /* 0x00002c1901007387 */ /* 0x0001e80000100800 */
[----:B0-----:R-:W4:Y:S04]  /*13590*/  LDL R25, [R1+0x1408] ;  /* 0x0014080001197983 */ /* 0x001f280000100800 */
[----:B------:R-:W3:Y:S01]  /*135a0*/  LDL.LU R18, [R1+0xcc] ;  /* 0x0000cc0001127983 */ /* 0x000ee20000300800 */
[----:B--2---:R-:W-:Y:S01]  /*135b0*/  @!P4 IMAD.MOV R29, RZ, RZ, -R29 ;  /* 0x000000ffff1dc224 */ /* 0x004fe200078e0a1d */
[----:B------:R-:W-:-:S04]  /*135c0*/  ISETP.GE.AND P4, PT, R23, RZ, PT ;  /* 0x000000ff1700720c */ /* 0x000fc80003f86270 */
[----:B------:R0:W-:Y:S04]  /*135d0*/  STL [R1+0x28], R29 ;  /* 0x0000281d01007387 */ /* 0x0001e80000100800 */
[----:B0-----:R-:W2:Y:S04]  /*135e0*/  LDL R29, [R1+0x1404] ;  /* 0x00140400011d7983 */ /* 0x001ea80000100800 */
[----:B------:R-:W2:Y:S01]  /*135f0*/  LDL.LU R23, [R1+0xc4] ;  /* 0x0000c40001177983 */ /* 0x000ea20000300800 */
[----:B---3--:R-:W-:Y:S01]  /*13600*/  @!P5 IMAD.MOV R18, RZ, RZ, -R18 ;  /* 0x000000ffff12d224 */ /* 0x008fe200078e0a12 */
[----:B------:R-:W-:-:S04]  /*13610*/  ISETP.GE.AND P5, PT, R19, RZ, PT ;  /* 0x000000ff1300720c */ /* 0x000fc80003fa6270 */
[----:B------:R0:W-:Y:S04]  /*13620*/  STL [R1+0x24], R18 ;  /* 0x0000241201007387 */ /* 0x0001e80000100800 */
[----:B0-----:R-:W3:Y:S04]  /*13630*/  LDL.LU R18, [R1+0x1954] ;  /* 0x0019540001127983 */ /* 0x001ee80000300800 */
[----:B------:R-:W3:Y:S01]  /*13640*/  LDL.LU R19, [R1+0x18] ;  /* 0x0000180001137983 */ /* 0x000ee20000300800 */
[----:B--2---:R-:W-:-:S05]  /*13650*/  @!P1 IMAD.MOV R23, RZ, RZ, -R23 ;  /* 0x000000ffff179224 */ /* 0x004fca00078e0a17 */
[----:B------:R0:W-:Y:S04]  /*13660*/  STL [R1+0x20], R23 ;  /* 0x0000201701007387 */ /* 0x0001e80000100800 */
[----:B0-----:R-:W2:Y:S01]  /*13670*/  LDL.LU R23, [R1+0x14] ;  /* 0x0000140001177983 */ /* 0x001ea20000300800 */
[----:B------:R-:W-:-:S03]  /*13680*/  ISETP.GE.AND P1, PT, R24, RZ, PT ;  /* 0x000000ff1800720c */ /* 0x000fc60003f26270 */
[----:B------:R-:W4:Y:S01]  /*13690*/  LDL R24, [R1+0x13fc] ;  /* 0x0013fc0001187983 */ /* 0x000f220000100800 */
[----:B---3--:R-:W-:Y:S01]  /*136a0*/  @!P0 IMAD.MOV R19, RZ, RZ, -R19 ;  /* 0x000000ffff138224 */ /* 0x008fe200078e0a13 */
[----:B------:R-:W-:-:S04]  /*136b0*/  ISETP.GE.AND P0, PT, R20, RZ, PT ;  /* 0x000000ff1400720c */ /* 0x000fc80003f06270 */
[----:B------:R0:W-:Y:S04]  /*136c0*/  STL [R1+0x1c], R19 ;  /* 0x00001c1301007387 */ /* 0x0001e80000100800 */
[----:B0-----:R-:W3:Y:S04]  /*136d0*/  LDL.LU R19, [R1+0x1950] ;  /* 0x0019500001137983 */ /* 0x001ee80000300800 */
        /* <DEDUP_REMOVED lines=11> */
[----:B--2---:R-:W-:Y:S01]  /*13790*/  @!P4 IMAD.MOV R21, RZ, RZ, -R21 ;  /* 0x000000ffff15c224 */ /* 0x004fe200078e0a15 */
[----:B-----5:R-:W-:-:S04]  /*137a0*/  ISETP.GE.AND P4, PT, R27, RZ, PT ;  /* 0x000000ff1b00720c */ /* 0x020fc80003f86270 */
[----:B------:R0:W-:Y:S04]  /*137b0*/  STL [R1+0x10], R21 ;  /* 0x0000101501007387 */ /* 0x0001e80000100800 */
[----:B0-----:R-:W2:Y:S04]  /*137c0*/  LDL.LU R21, [R1+0x1948] ;  /* 0x0019480001157983 */ /* 0x001ea80000300800 */
[----:B------:R-:W5:Y:S01]  /*137d0*/  LDL.LU R27, [R1+0x4] ;  /* 0x00000400011b7983 */ /* 0x000f620000300800 */
[----:B---3--:R-:W-:Y:S01]  /*137e0*/  @!P5 IMAD.MOV R22, RZ, RZ, -R22 ;  /* 0x000000ffff16d224 */ /* 0x008fe200078e0a16 */
[----:B------:R-:W-:-:S04]  /*137f0*/  ISETP.GE.AND P5, PT, R26, RZ, PT ;  /* 0x000000ff1a00720c */ /* 0x000fc80003fa6270 */
[----:B------:R0:W-:Y:S04]  /*13800*/  STL [R1+0xc], R22 ;  /* 0x00000c1601007387 */ /* 0x0001e80000100800 */
[----:B0-----:R-:W3:Y:S04]  /*13810*/  LDL.LU R22, [R1+0x1944] ;  /* 0x0019440001167983 */ /* 0x001ee80000300800 */
[----:B------:R-:W2:Y:S01]  /*13820*/  LDL.LU R26, [R1] ;  /* 0x00000000011a7983 */ /* 0x000ea20000300800 */
[----:B-----5:R-:W-:-:S05]  /*13830*/  @!P1 IMAD.MOV R27, RZ, RZ, -R27 ;  /* 0x000000ffff1b9224 */ /* 0x020fca00078e0a1b */
[----:B------:R0:W-:Y:S04]  /*13840*/  STL [R1+0x8], R27 ;  /* 0x0000081b01007387 */ /* 0x0001e80000100800 */
[----:B0-----:R-:W5:Y:S01]  /*13850*/  LDL.LU R27, [R1+0x1940] ;  /* 0x00194000011b7983 */ /* 0x001f620000300800 */
[----:B----4-:R-:W-:Y:S01]  /*13860*/  ISETP.GE.AND P1, PT, R25, RZ, PT ;  /* 0x000000ff1900720c */ /* 0x010fe20003f26270 */
[----:B--2---:R-:W-:Y:S02]  /*13870*/  @!P0 IMAD.MOV R26, RZ, RZ, -R26 ;  /* 0x000000ffff1a8224 */ /* 0x004fe400078e0a1a */
[----:B-----5:R-:W-:Y:S02]  /*13880*/  IMAD.MOV.U32 R25, RZ, RZ, R27 ;  /* 0x000000ffff197224 */ /* 0x020fe400078e001b */
[----:B------:R-:W2:Y:S04]  /*13890*/  LDL R27, [R1+0x1400] ;  /* 0x00140000011b7983 */ /* 0x000ea80000100800 */
[----:B------:R0:W-:Y:S04]  /*138a0*/  STL [R1+0x4], R26 ;  /* 0x0000041a01007387 */ /* 0x0001e80000100800 */
[----:B0-----:R-:W4:Y:S01]  /*138b0*/  LDL.LU R26, [R1+0x193c] ;  /* 0x00193c00011a7983 */ /* 0x001f220000300800 */
[----:B------:R-:W-:Y:S01]  /*138c0*/  @!P2 IMAD.MOV R25, RZ, RZ, -R25 ;  /* 0x000000ffff19a224 */ /* 0x000fe200078e0a19 */
[----:B------:R-:W-:Y:S01]  /*138d0*/  ISETP.GE.AND P0, PT, R29, RZ, PT ;  /* 0x000000ff1d00720c */ /* 0x000fe20003f06270 */
[----:B----4-:R-:W-:-:S02]  /*138e0*/  IMAD.MOV.U32 R29, RZ, RZ, R26 ;  /* 0x000000ffff1d7224 */ /* 0x010fc400078e001a */
[----:B------:R-:W4:Y:S04]  /*138f0*/  LDL R26, [R1+0x13f0] ;  /* 0x0013f000011a7983 */ /* 0x000f280000100800 */
[----:B------:R0:W-:Y:S04]  /*13900*/  STL [R1], R25 ;  /* 0x0000001901007387 */ /* 0x0001e80000100800 */
[----:B0-----:R-:W5:Y:S01]  /*13910*/  LDL.LU R25, [R1+0x1938] ;  /* 0x0019380001197983 */ /* 0x001f620000300800 */
[----:B------:R-:W-:Y:S01]  /*13920*/  @!P3 IMAD.MOV R29, RZ, RZ, -R29 ;  /* 0x000000ffff1db224 */ /* 0x000fe200078e0a1d */
[----:B--2---:R-:W-:-:S02]  /*13930*/  ISETP.GE.AND P2, PT, R27, RZ, PT ;  /* 0x000000ff1b00720c */ /* 0x004fc40003f46270 */
[----:B------:R-:W2:Y:S01]  /*13940*/  LDL R27, [R1+0x13e4] ;  /* 0x0013e400011b7983 */ /* 0x000ea20000100800 */
[----:B------:R-:W-:-:S03]  /*13950*/  ISETP.GE.AND P3, PT, R24, RZ, PT ;  /* 0x000000ff1800720c */ /* 0x000fc60003f66270 */
[----:B------:R0:W-:Y:S04]  /*13960*/  STL [R1+0x1870], R29 ;  /* 0x0018701d01007387 */ /* 0x0001e80000100800 */
[----:B0-----:R-:W2:Y:S04]  /*13970*/  LDL R29, [R1+0x13ec] ;  /* 0x0013ec00011d7983 */ /* 0x001ea80000100800 */
[----:B------:R-:W2:Y:S01]  /*13980*/  LDL.LU R24, [R1+0x1934] ;  /* 0x0019340001187983 */ /* 0x000ea20000300800 */
[----:B-----5:R-:W-:Y:S01]  /*13990*/  @!P4 IMAD.MOV R25, RZ, RZ, -R25 ;  /* 0x000000ffff19c224 */ /* 0x020fe200078e0a19 */
[----:B------:R-:W-:-:S04]  /*139a0*/  ISETP.GE.AND P4, PT, R23, RZ, PT ;  /* 0x000000ff1700720c */ /* 0x000fc80003f86270 */
[----:B------:R0:W-:Y:S04]  /*139b0*/  STL [R1+0x1874], R25 ;  /* 0x0018741901007387 */ /* 0x0001e80000100800 */
[----:B0-----:R-:W5:Y:S04]  /*139c0*/  LDL R25, [R1+0x13f4] ;  /* 0x0013f40001197983 */ /* 0x001f680000100800 */
[----:B------:R-:W4:Y:S01]  /*139d0*/  LDL.LU R23, [R1+0x1930] ;  /* 0x0019300001177983 */ /* 0x000f220000300800 */
[----:B--2---:R-:W-:Y:S02]  /*139e0*/  @!P5 IMAD.MOV R24, RZ, RZ, -R24 ;  /* 0x000000ffff18d224 */ /* 0x004fe400078e0a18 */
[----:B---3--:R-:W-:-:S03]  /*139f0*/  @!P0 IMAD.MOV R22, RZ, RZ, -R22 ;  /* 0x000000ffff168224 */ /* 0x008fc600078e0a16 */
[----:B------:R0:W-:Y:S04]  /*13a00*/  STL [R1+0x1878], R24 ;  /* 0x0018781801007387 */ /* 0x0001e80000100800 */
[----:B0-----:R-:W2:Y:S01]  /*13a10*/  LDL R24, [R1+0x13dc] ;  /* 0x0013dc0001187983 */ /* 0x001ea20000100800 */
[----:B-----5:R-:W-:-:S03]  /*13a20*/  ISETP.GE.AND P5, PT, R25, RZ, PT ;  /* 0x000000ff1900720c */ /* 0x020fc60003fa6270 */
[----:B------:R-:W3:Y:S01]  /*13a30*/  LDL R25, [R1+0x13d8] ;  /* 0x0013d80001197983 */ /* 0x000ee20000100800 */
[----:B----4-:R-:W-:Y:S01]  /*13a40*/  @!P1 IMAD.MOV R23, RZ, RZ, -R23 ;  /* 0x000000ffff179224 */ /* 0x010fe200078e0a17 */
[----:B------:R-:W-:-:S04]  /*13a50*/  ISETP.GE.AND P1, PT, R26, RZ, PT ;  /* 0x000000ff1a00720c */ /* 0x000fc80003f26270 */
[----:B------:R0:W-:Y:S04]  /*13a60*/  STL [R1+0x187c], R23 ;  /* 0x00187c1701007387 */ /* 0x0001e80000100800 */
[----:B------:R-:W4:Y:S04]  /*13a70*/  LDL R26, [R1+0x13d4] ;  /* 0x0013d400011a7983 */ /* 0x000f280000100800 */
[----:B0-----:R-:W5:Y:S04]  /*13a80*/  LDL R23, [R1+0x13e0] ;  /* 0x0013e00001177983 */ /* 0x001f680000100800 */
[----:B------:R0:W-:Y:S04]  /*13a90*/  STL [R1+0x1880], R22 ;  /* 0x0018801601007387 */ /* 0x0001e80000100800 */
[----:B0-----:R-:W3:Y:S01]  /*13aa0*/  LDL R22, [R1+0x13e8] ;  /* 0x0013e80001167983 */ /* 0x001ee20000100800 */
[----:B------:R-:W-:-:S02]  /*13ab0*/  @!P2 IMAD.MOV R21, RZ, RZ, -R21 ;  /* 0x000000ffff15a224 */ /* 0x000fc400078e0a15 */
[----:B------:R-:W-:Y:S01]  /*13ac0*/  @!P3 IMAD.MOV R20, RZ, RZ, -R20 ;  /* 0x000000ffff14b224 */ /* 0x000fe200078e0a14 */
[----:B------:R-:W-:Y:S01]  /*13ad0*/  ISETP.GE.AND P0, PT, R29, RZ, PT ;  /* 0x000000ff1d00720c */ /* 0x000fe20003f06270 */
[----:B------:R-:W-:Y:S01]  /*13ae0*/  @!P4 IMAD.MOV R19, RZ, RZ, -R19 ;  /* 0x000000ffff13c224 */ /* 0x000fe200078e0a13 */
[----:B------:R-:W4:Y:S01]  /*13af0*/  LDL R29, [R1+0x13d0] ;  /* 0x0013d000011d7983 */ /* 0x000f220000100800 */
[----:B------:R-:W-:-:S03]  /*13b00*/  ISETP.GE.AND P3, PT, R27, RZ, PT ;  /* 0x000000ff1b00720c */ /* 0x000fc60003f66270 */
[----:B------:R0:W-:Y:S04]  /*13b10*/  STL [R1+0x1884], R21 ;  /* 0x0018841501007387 */ /* 0x0001e80000100800 */
[----:B------:R-:W-:Y:S04]  /*13b20*/  STL [R1+0x1888], R20 ;  /* 0x0018881401007387 */ /* 0x000fe80000100800 */
[----:B------:R-:W4:Y:S04]  /*13b30*/  LDL R27, [R1+0x13cc] ;  /* 0x0013cc00011b7983 */ /* 0x000f280000100800 */
[----:B------:R-:W-:Y:S04]  /*13b40*/  STL [R1+0x188c], R19 ;  /* 0x00188c1301007387 */ /* 0x000fe80000100800 */
[----:B0-----:R-:W4:Y:S01]  /*13b50*/  LDL R21, [R1+0x13c8] ;  /* 0x0013c80001157983 */ /* 0x001f220000100800 */
[----:B------:R-:W-:-:S02]  /*13b60*/  @!P5 IMAD.MOV R18, RZ, RZ, -R18 ;  /* 0x000000ffff12d224 */ /* 0x000fc400078e0a12 */
[----:B------:R-:W-:Y:S01]  /*13b70*/  @!P1 IMAD.MOV R17, RZ, RZ, -R17 ;  /* 0x000000ffff119224 */ /* 0x000fe200078e0a11 */
[----:B--2---:R-:W-:Y:S02]  /*13b80*/  ISETP.GE.AND P5, PT, R24, RZ, PT ;  /* 0x000000ff1800720c */ /* 0x004fe40003fa6270 */
[----:B---3--:R-:W-:Y:S02]  /*13b90*/  ISETP.GE.AND P2, PT, R22, RZ, PT ;  /* 0x000000ff1600720c */ /* 0x008fe40003f46270 */
[----:B------:R-:W2:Y:S01]  /*13ba0*/  LDL R22, [R1+0x13c4] ;  /* 0x0013c40001167983 */ /* 0x000ea20000100800 */
[----:B-----5:R-:W-:-:S03]  /*13bb0*/  ISETP.GE.AND P4, PT, R23, RZ, PT ;  /* 0x000000ff1700720c */ /* 0x020fc60003f86270 */
[----:B------:R-:W-:Y:S04]  /*13bc0*/  STL [R1+0x1890], R18 ;  /* 0x0018901201007387 */ /* 0x000fe80000100800 */
[----:B------:R-:W3:Y:S04]  /*13bd0*/  LDL R23, [R1+0x13c0] ;  /* 0x0013c00001177983 */ /* 0x000ee80000100800 */
[----:B------:R-:W-:Y:S04]  /*13be0*/  STL [R1+0x1894], R17 ;  /* 0x0018941101007387 */ /* 0x000fe80000100800 */
[----:B------:R-:W5:Y:S01]  /*13bf0*/  LDL R24, [R1+0x13b0] ;  /* 0x0013b00001187983 */ /* 0x000f620000100800 */
[----:B------:R-:W-:Y:S01]  /*13c00*/  @!P0 IMAD.MOV R16, RZ, RZ, -R16 ;  /* 0x000000ffff108224 */ /* 0x000fe200078e0a10 */
[----:B----4-:R-:W-:-:S04]  /*13c10*/  ISETP.GE.AND P0, PT, R26, RZ, PT ;  /* 0x000000ff1a00720c */ /* 0x010fc80003f06270 */
[----:B------:R-:W-:Y:S04]  /*13c20*/  STL [R1+0x1898], R16 ;  /* 0x0018981001007387 */ /* 0x000fe80000100800 */
[----:B------:R-:W4:Y:S01]  /*13c30*/  LDL R26, [R1+0x13b4] ;  /* 0x0013b400011a7983 */ /* 0x000f220000100800 */
[----:B------:R-:W-:Y:S01]  /*13c40*/  ISETP.GE.AND P1, PT, R25, RZ, PT ;  /* 0x000000ff1900720c */ /* 0x000fe20003f26270 */
[----:B------:R-:W-:Y:S01]  /*13c50*/  @!P2 IMAD.MOV R15, RZ, RZ, -R15 ;  /* 0x000000ffff0fa224 */ /* 0x000fe200078e0a0f */
[----:B------:R-:W-:Y:S01]  /*13c60*/  ISETP.GE.AND P2, PT, R29, RZ, PT ;  /* 0x000000ff1d00720c */ /* 0x000fe20003f46270 */
[----:B------:R-:W-:Y:S01]  /*13c70*/  @!P3 IMAD.MOV R14, RZ, RZ, -R14 ;  /* 0x000000ffff0eb224 */ /* 0x000fe200078e0a0e */
[----:B------:R-:W-:Y:S01]  /*13c80*/  ISETP.GE.AND P3, PT, R27, RZ, PT ;  /* 0x000000ff1b00720c */ /* 0x000fe20003f66270 */
[----:B------:R-:W-:Y:S01]  /*13c90*/  @!P4 IMAD.MOV R13, RZ, RZ, -R13 ;  /* 0x000000ffff0dc224 */ /* 0x000fe200078e0a0d */
[----:B------:R-:W-:Y:S01]  /*13ca0*/  ISETP.GE.AND P4, PT, R21, RZ, PT ;  /* 0x000000ff1500720c */ /* 0x000fe20003f86270 */
[----:B------:R-:W-:Y:S01]  /*13cb0*/  @!P5 IMAD.MOV R12, RZ, RZ, -R12 ;  /* 0x000000ffff0cd224 */ /* 0x000fe200078e0a0c */
[----:B------:R0:W-:Y:S04]  /*13cc0*/  STL [R1+0x189c], R15 ;  /* 0x00189c0f01007387 */ /* 0x0001e80000100800 */
[----:B------:R-:W3:Y:S04]  /*13cd0*/  LDL R25, [R1+0x770] ;  /* 0x0007700001197983 */ /* 0x000ee80000100800 */
[----:B------:R-:W3:Y:S04]  /*13ce0*/  LDL R29, [R1+0x13b8] ;  /* 0x0013b800011d7983 */ /* 0x000ee80000100800 */
[----:B------:R-:W-:Y:S01]  /*13cf0*/  STL [R1+0x18a0], R14 ;  /* 0x0018a00e01007387 */ /* 0x000fe20000100800 */
[----:B------:R-:W-:-:S03]  /*13d00*/  @!P1 IMAD.MOV R11, RZ, RZ, -R11 ;  /* 0x000000ffff0b9224 */ /* 0x000fc600078e0a0b */
[----:B------:R-:W4:Y:S01]  /*13d10*/  LDL R27, [R1+0x13bc] ;  /* 0x0013bc00011b7983 */ /* 0x000f220000100800 */
[----:B------:R-:W-:Y:S02]  /*13d20*/  @!P0 IMAD.MOV R10, RZ, RZ, -R10 ;  /* 0x000000ffff0a8224 */ /* 0x000fe400078e0a0a */
[----:B------:R-:W-:Y:S01]  /*13d30*/  @!P2 IMAD.MOV R9, RZ, RZ, -R9 ;  /* 0x000000ffff09a224 */ /* 0x000fe200078e0a09 */
[----:B------:R-:W-:Y:S01]  /*13d40*/  STL [R1+0x18a4], R13 ;  /* 0x0018a40d01007387 */ /* 0x000fe20000100800 */
[----:B------:R-:W-:Y:S02]  /*13d50*/  @!P3 IMAD.MOV R8, RZ, RZ, -R8 ;  /* 0x000000ffff08b224 */ /* 0x000fe400078e0a08 */
[----:B------:R-:W-:Y:S01]  /*13d60*/  @!P4 IMAD.MOV R7, RZ, RZ, -R7 ;  /* 0x000000ffff07c224 */ /* 0x000fe200078e0a07 */
[----:B------:R-:W-:Y:S04]  /*13d70*/  STL [R1+0x18a8], R12 ;  /* 0x0018a80c01007387 */ /* 0x000fe80000100800 */
[----:B------:R-:W-:Y:S04]  /*13d80*/  STL [R1+0x18ac], R11 ;  /* 0x0018ac0b01007387 */ /* 0x000fe80000100800 */
[----:B------:R-:W-:Y:S04]  /*13d90*/  STL [R1+0x18b0], R10 ;  /* 0x0018b00a01007387 */ /* 0x000fe80000100800 */
[----:B------:R-:W-:Y:S04]  /*13da0*/  STL [R1+0x18b4], R9 ;  /* 0x0018b40901007387 */ /* 0x000fe80000100800 */
[----:B------:R-:W-:Y:S04]  /*13db0*/  STL [R1+0x18b8], R8 ;  /* 0x0018b80801007387 */ /* 0x000fe80000100800 */
[----:B------:R1:W-:Y:S01]  /*13dc0*/  STL [R1+0x18bc], R7 ;  /* 0x0018bc0701007387 */ /* 0x0003e20000100800 */
[----:B--2---:R-:W-:-:S13]  /*13dd0*/  ISETP.GE.AND P5, PT, R22, RZ, PT ;  /* 0x000000ff1600720c */ /* 0x004fda0003fa6270 */
[----:B------:R-:W-:-:S05]  /*13de0*/  @!P5 IMAD.MOV R6, RZ, RZ, -R6 ;  /* 0x000000ffff06d224 */ /* 0x000fca00078e0a06 */
[----:B------:R-:W-:Y:S04]  /*13df0*/  STL [R1+0x18c0], R6 ;  /* 0x0018c00601007387 */ /* 0x000fe80000100800 */
[----:B0-----:R-:W2:Y:S04]  /*13e00*/  LDL.LU R15, [R1+0x3e0] ;  /* 0x0003e000010f7983 */ /* 0x001ea80000300800 */
[----:B------:R-:W2:Y:S04]  /*13e10*/  LDL.LU R16, [R1+0x3dc] ;  /* 0x0003dc0001107983 */ /* 0x000ea80000300800 */
[----:B------:R-:W2:Y:S04]  /*13e20*/  LDL.LU R17, [R1+0x3d8] ;  /* 0x0003d80001117983 */ /* 0x000ea80000300800 */
[----:B------:R-:W2:Y:S04]  /*13e30*/  LDL.LU R18, [R1+0x3d4] ;  /* 0x0003d40001127983 */ /* 0x000ea80000300800 */
[----:B------:R-:W2:Y:S04]  /*13e40*/  LDL.LU R19, [R1+0x3d0] ;  /* 0x0003d00001137983 */ /* 0x000ea80000300800 */
[----:B------:R-:W2:Y:S04]  /*13e50*/  LDL.LU R20, [R1+0x3cc] ;  /* 0x0003cc0001147983 */ /* 0x000ea80000300800 */
[----:B------:R-:W2:Y:S01]  /*13e60*/  LDL.LU R21, [R1+0x3c8] ;  /* 0x0003c80001157983 */ /* 0x000ea20000300800 */
[----:B---3--:R-:W-:-:S02]  /*13e70*/  ISETP.GE.AND P1, PT, R23, RZ, PT ;  /* 0x000000ff1700720c */ /* 0x008fc40003f26270 */
[----:B-----5:R-:W-:Y:S01]  /*13e80*/  ISETP.GE.AND P0, PT, R24, RZ, PT ;  /* 0x000000ff1800720c */ /* 0x020fe20003f06270 */
[----:B------:R-:W3:Y:S04]  /*13e90*/  LDL.LU R22, [R1+0x3c4] ;  /* 0x0003c40001167983 */ /* 0x000ee80000300800 */
[----:B------:R-:W5:Y:S04]  /*13ea0*/  LDL.LU R23, [R1+0x3c0] ;  /* 0x0003c00001177983 */ /* 0x000f680000300800 */
[----:B------:R-:W3:Y:S01]  /*13eb0*/  LDL.LU R24, [R1+0x3bc] ;  /* 0x0003bc0001187983 */ /* 0x000ee20000300800 */
[----:B----4-:R-:W-:-:S03]  /*13ec0*/  ISETP.GE.AND P2, PT, R26, RZ, PT ;  /* 0x000000ff1a00720c */ /* 0x010fc60003f46270 */
[----:B------:R-:W0:Y:S01]  /*13ed0*/  S2R R26, SR_TID.X ;  /* 0x00000000001a7919 */ /* 0x000e220000002100 */
[----:B------:R-:W-:Y:S02]  /*13ee0*/  ISETP.GE.AND P3, PT, R25, RZ, PT ;  /* 0x000000ff1900720c */ /* 0x000fe40003f66270 */
[----:B------:R-:W-:Y:S02]  /*13ef0*/  ISETP.GE.AND P4, PT, R29, RZ, PT ;  /* 0x000000ff1d00720c */ /* 0x000fe40003f86270 */
[----:B------:R-:W-:Y:S01]  /*13f00*/  ISETP.GE.AND P5, PT, R27, RZ, PT ;  /* 0x000000ff1b00720c */ /* 0x000fe20003fa6270 */
[----:B------:R-:W-:Y:S01]  /*13f10*/  @!P1 IMAD.MOV R5, RZ, RZ, -R5 ;  /* 0x000000ffff059224 */ /* 0x000fe200078e0a05 */
[----:B------:R-:W4:Y:S01]  /*13f20*/  LDL.LU R25, [R1+0x3b8] ;  /* 0x0003b80001197983 */ /* 0x000f220000300800 */
[----:B------:R-:W-:Y:S02]  /*13f30*/  @!P0 IMAD.MOV R4, RZ, RZ, -R4 ;  /* 0x000000ffff048224 */ /* 0x000fe400078e0a04 */
[----:B------:R-:W-:Y:S01]  /*13f40*/  @!P2 IMAD.MOV R3, RZ, RZ, -R3 ;  /* 0x000000ffff03a224 */ /* 0x000fe200078e0a03 */
[----:B------:R-:W4:Y:S01]  /*13f50*/  LDL.LU R29, [R1+0x3b4] ;  /* 0x0003b400011d7983 */ /* 0x000f220000300800 */
[----:B0-----:R-:W-:-:S05]  /*13f60*/  LOP3.LUT R26, R26, 0x7f, RZ, 0xc0, !PT ;  /* 0x0000007f1a1a7812 */ /* 0x001fca00078ec0ff */
[----:B-1----:R-:W-:Y:S01]  /*13f70*/  IMAD R7, R26, c[0x0][0x18c], RZ ;  /* 0x000063001a077a24 */ /* 0x002fe200078e02ff */
[----:B------:R-:W-:Y:S04]  /*13f80*/  STL [R1+0x18c4], R5 ;  /* 0x0018c40501007387 */ /* 0x000fe80000100800 */
[----:B------:R-:W-:Y:S01]  /*13f90*/  LEA R26, P6, R7, c[0x0][0x168], 0x1 ;  /* 0x00005a00071a7a11 */ /* 0x000fe200078c08ff */
[----:B------:R-:W-:Y:S01]  /*13fa0*/  @!P3 IMAD.MOV R2, RZ, RZ, -R2 ;  /* 0x000000ffff02b224 */ /* 0x000fe200078e0a02 */
[----:B------:R-:W-:Y:S02]  /*13fb0*/  ISETP.NE.AND P1, PT, RZ, c[0x0][0x17c], PT ;  /* 0x00005f00ff007a0c */ /* 0x000fe40003f25270 */
[----:B------:R-:W-:Y:S01]  /*13fc0*/  LOP3.LUT R27, RZ, c[0x0][0x17c], RZ, 0x33, !PT ;  /* 0x00005f00ff1b7a12 */ /* 0x000fe200078e33ff */
[----:B------:R-:W-:Y:S01]  /*13fd0*/  STL [R1+0x17c0], R26 ;  /* 0x0017c01a01007387 */ /* 0x000fe20000100800 */
[----:B------:R-:W-:-:S02]  /*13fe0*/  @!P4 IMAD.MOV R0, RZ, RZ, -R0 ;  /* 0x000000ffff00c224 */ /* 0x000fc400078e0a00 */
[----:B------:R-:W-:Y:S01]  /*13ff0*/  @!P5 IMAD.MOV R28, RZ, RZ, -R28 ;  /* 0x000000ffff1cd224 */ /* 0x000fe200078e0a1c */
[----:B------:R-:W-:Y:S04]  /*14000*/  STL [R1+0x18c8], R4 ;  /* 0x0018c80401007387 */ /* 0x000fe80000100800 */
[----:B------:R2:W-:Y:S04]  /*14010*/  STL [R1+0x18cc], R3 ;  /* 0x0018cc0301007387 */ /* 0x0005e80000100800 */
[----:B------:R0:W-:Y:S04]  /*14020*/  STL [R1+0x18d0], R2 ;  /* 0x0018d00201007387 */ /* 0x0001e80000100800 */
[----:B------:R1:W-:Y:S04]  /*14030*/  STL [R1+0x18d4], R0 ;  /* 0x0018d40001007387 */ /* 0x0003e80000100800 */
[----:B------:R-:W-:Y:S01]  /*14040*/  STL [R1+0x18d8], R28 ;  /* 0x0018d81c01007387 */ /* 0x000fe20000100800 */
[----:B--2---:R-:W-:-:S02]  /*14050*/  SEL R3, R27, R15, !P1 ;  /* 0x0000000f1b037207 */ /* 0x004fc40004800000 */
[----:B0-----:R-:W-:-:S03]  /*14060*/  SEL R2, R27, R16, !P1 ;  /* 0x000000101b027207 */ /* 0x001fc60004800000 */
[----:B------:R0:W-:Y:S01]  /*14070*/  STL [R1+0x434], R3 ;  /* 0x0004340301007387 */ /* 0x0001e20000100800 */
[----:B-1----:R-:W-:-:S03]  /*14080*/  SEL R0, R27, R17, !P1 ;  /* 0x000000111b007207 */ /* 0x002fc60004800000 */
[----:B------:R1:W-:Y:S01]  /*14090*/  STL [R1+0x430], R2 ;  /* 0x0004300201007387 */ /* 0x0003e20000100800 */
[----:B0-----:R-:W-:-:S03]  /*140a0*/  SEL R3, R27, R18, !P1 ;  /* 0x000000121b037207 */ /* 0x001fc60004800000 */
[----:B------:R0:W-:Y:S01]  /*140b0*/  STL [R1+0x42c], R0 ;  /* 0x00042c0001007387 */ /* 0x0001e20000100800 */
[----:B-1----:R-:W-:-:S03]  /*140c0*/  SEL R2, R27, R19, !P1 ;  /* 0x000000131b027207 */ /* 0x002fc60004800000 */
[----:B------:R1:W-:Y:S01]  /*140d0*/  STL [R1+0x428], R3 ;  /* 0x0004280301007387 */ /* 0x0003e20000100800 */
[----:B0-----:R-:W-:-:S03]  /*140e0*/  SEL R0, R27, R20, !P1 ;  /* 0x000000141b007207 */ /* 0x001fc60004800000 */
[----:B------:R3:W-:Y:S01]  /*140f0*/  STL [R1+0x424], R2 ;  /* 0x0004240201007387 */ /* 0x0007e20000100800 */
[----:B-1----:R-:W-:-:S03]  /*14100*/  SEL R3, R27, R21, !P1 ;  /* 0x000000151b037207 */ /* 0x002fc60004800000 */
[----:B------:R5:W-:Y:S04]  /*14110*/  STL [R1+0x420], R0 ;  /* 0x0004200001007387 */ /* 0x000be80000100800 */
[----:B------:R0:W-:Y:S01]  /*14120*/  STL [R1+0x41c], R3 ;  /* 0x00041c0301007387 */ /* 0x0001e20000100800 */
[C---:B---3--:R-:W-:Y:S02]  /*14130*/  SEL R2, R27.reuse, R22, !P1 ;  /* 0x000000161b027207 */ /* 0x048fe40004800000 */
[----:B-----5:R-:W-:-:S03]  /*14140*/  SEL R0, R27, R23, !P1 ;  /* 0x000000171b007207 */ /* 0x020fc60004800000 */
[----:B------:R4:W-:Y:S01]  /*14150*/  STL [R1+0x418], R2 ;  /* 0x0004180201007387 */ /* 0x0009e20000100800 */
[----:B0-----:R-:W-:-:S03]  /*14160*/  SEL R3, R27, R24, !P1 ;  /* 0x000000181b037207 */ /* 0x001fc60004800000 */
[----:B------:R0:W-:Y:S04]  /*14170*/  STL [R1+0x414], R0 ;  /* 0x0004140001007387 */ /* 0x0001e80000100800 */
[----:B------:R-:W-:Y:S04]  /*14180*/  STL [R1+0x410], R3 ;  /* 0x0004100301007387 */ /* 0x000fe80000100800 */
[----:B------:R-:W2:Y:S01]  /*14190*/  LDL.LU R28, [R1+0x3a4] ;  /* 0x0003a400011c7983 */ /* 0x000ea20000300800 */
[C---:B----4-:R-:W-:Y:S02]  /*141a0*/  SEL R2, R27.reuse, R25, !P1 ;  /* 0x000000191b027207 */ /* 0x050fe40004800000 */
[----:B0-----:R-:W-:-:S03]  /*141b0*/  SEL R0, R27, R29, !P1 ;  /* 0x0000001d1b007207 */ /* 0x001fc60004800000 */
[----:B------:R-:W-:Y:S04]  /*141c0*/  STL [R1+0x40c], R2 ;  /* 0x00040c0201007387 */ /* 0x000fe80000100800 */
[----:B--2---:R0:W-:Y:S04]  /*141d0*/  STL [R1+0x1924], R28 ;  /* 0x0019241c01007387 */ /* 0x0041e80000100800 */
[----:B------:R-:W-:Y:S04]  /*141e0*/  STL [R1+0x408], R0 ;  /* 0x0004080001007387 */ /* 0x000fe80000100800 */
[----:B0-----:R-:W2:Y:S04]  /*141f0*/  LDL.LU R28, [R1+0x3a8] ;  /* 0x0003a800011c7983 */ /* 0x001ea80000300800 */
[----:B--2---:R0:W-:Y:S04]  /*14200*/  STL [R1+0x1928], R28 ;  /* 0x0019281c01007387 */ /* 0x0041e80000100800 */
[----:B0-----:R-:W2:Y:S04]  /*14210*/  LDL.LU R28, [R1+0x3ac] ;  /* 0x0003ac00011c7983 */ /* 0x001ea80000300800 */
[----:B--2---:R0:W-:Y:S04]  /*14220*/  STL [R1+0x192c], R28 ;  /* 0x00192c1c01007387 */ /* 0x0041e80000100800 */
[----:B0-----:R-:W2:Y:S04]  /*14230*/  LDL.LU R28, [R1+0x3b0] ;  /* 0x0003b000011c7983 */ /* 0x001ea80000300800 */
[----:B------:R-:W3:Y:S04]  /*14240*/  LDL.LU R0, [R1+0x3a0] ;  /* 0x0003a00001007983 */ /* 0x000ee80000300800 */
[----:B------:R-:W4:Y:S04]  /*14250*/  LDL.LU R2, [R1+0x39c] ;  /* 0x00039c0001027983 */ /* 0x000f280000300800 */
[----:B------:R-:W5:Y:S04]  /*14260*/  LDL.LU R3, [R1+0x398] ;  /* 0x0003980001037983 */ /* 0x000f680000300800 */
[----:B------:R-:W3:Y:S04]  /*14270*/  LDL.LU R4, [R1+0x394] ;  /* 0x0003940001047983 */ /* 0x000ee80000300800 */
        /* <DEDUP_REMOVED lines=22> */
[----:B------:R-:W3:Y:S01]  /*143e0*/  LDL.LU R29, [R1+0x338] ;  /* 0x00033800011d7983 */ /* 0x000ee20000300800 */
[----:B--2---:R-:W-:-:S05]  /*143f0*/  SEL R28, R27, R28, !P1 ;  /* 0x0000001c1b1c7207 */ /* 0x004fca0004800000 */
[----:B------:R0:W-:Y:S04]  /*14400*/  STL [R1+0x404], R28 ;  /* 0x0004041c01007387 */ /* 0x0001e80000100800 */
[----:B0-----:R-:W2:Y:S02]  /*14410*/  LDL.LU R28, [R1+0x192c] ;  /* 0x00192c00011c7983 */ /* 0x001ea40000300800 */
[----:B--2---:R-:W-:-:S05]  /*14420*/  SEL R28, R27, R28, !P1 ;  /* 0x0000001c1b1c7207 */ /* 0x004fca0004800000 */
[----:B------:R0:W-:Y:S04]  /*14430*/  STL [R1+0x400], R28 ;  /* 0x0004001c01007387 */ /* 0x0001e80000100800 */
[----:B0-----:R-:W2:Y:S02]  /*14440*/  LDL.LU R28, [R1+0x1928] ;  /* 0x00192800011c7983 */ /* 0x001ea40000300800 */
[----:B--2---:R-:W-:-:S05]  /*14450*/  SEL R28, R27, R28, !P1 ;  /* 0x0000001c1b1c7207 */ /* 0x004fca0004800000 */
[----:B------:R0:W-:Y:S04]  /*14460*/  STL [R1+0x3fc], R28 ;  /* 0x0003fc1c01007387 */ /* 0x0001e80000100800 */
[----:B0-----:R-:W2:Y:S01]  /*14470*/  LDL.LU R28, [R1+0x1924] ;  /* 0x00192400011c7983 */ /* 0x001ea20000300800 */
[C---:B----4-:R-:W-:Y:S02]  /*14480*/  SEL R2, R27.reuse, R2, !P1 ;  /* 0x000000021b027207 */ /* 0x050fe40004800000 */
[----:B--2---:R-:W-:-:S05]  /*14490*/  SEL R28, R27, R28, !P1 ;  /* 0x0000001c1b1c7207 */ /* 0x004fca0004800000 */
[----:B------:R3:W-:Y:S02]  /*144a0*/  STL [R1+0x3f8], R28 ;  /* 0x0003f81c01007387 */ /* 0x0007e40000100800 */
[C---:B---3--:R-:W-:Y:S02]  /*144b0*/  SEL R28, R27.reuse, R0, !P1 ;  /* 0x000000001b1c7207 */ /* 0x048fe40004800000 */
[C---:B-----5:R-:W-:Y:S02]  /*144c0*/  SEL R0, R27.reuse, R3, !P1 ;  /* 0x000000031b007207 */ /* 0x060fe40004800000 */
[C---:B------:R-:W-:Y:S01]  /*144d0*/  SEL R3, R27.reuse, R4, !P1 ;  /* 0x000000041b037207 */ /* 0x040fe20004800000 */
[----:B------:R-:W-:Y:S04]  /*144e0*/  STL [R1+0x3f4], R28 ;  /* 0x0003f41c01007387 */ /* 0x000fe80000100800 */
[----:B------:R0:W-:Y:S04]  /*144f0*/  STL [R1+0x3f0], R2 ;  /* 0x0003f00201007387 */ /* 0x0001e80000100800 */
[----:B------:R1:W-:Y:S04]  /*14500*/  STL [R1+0x3ec], R0 ;  /* 0x0003ec0001007387 */ /* 0x0003e80000100800 */
[----:B------:R2:W-:Y:S01]  /*14510*/  STL [R1+0x3e8], R3 ;  /* 0x0003e80301007387 */ /* 0x0005e20000100800 */
[----:B0-----:R-:W-:-:S02]  /*14520*/  SEL R2, R27, R26, !P1 ;  /* 0x0000001a1b027207 */ /* 0x001fc40004800000 */
[----:B-1----:R-:W-:-:S03]  /*14530*/  SEL R0, R27, R5, !P1 ;  /* 0x000000051b007207 */ /* 0x002fc60004800000 */
[----:B------:R0:W-:Y:S01]  /*14540*/  STL [R1+0x3e4], R2 ;  /* 0x0003e40201007387 */ /* 0x0001e20000100800 */
[----:B--2---:R-:W-:-:S03]  /*14550*/  SEL R3, R27, R6, !P1 ;  /* 0x000000061b037207 */ /* 0x004fc60004800000 */
[----:B------:R1:W-:Y:S04]  /*14560*/  STL [R1+0x188], R0 ;  /* 0x0001880001007387 */ /* 0x0003e80000100800 */
[----:B------:R2:W-:Y:S01]  /*14570*/  STL [R1+0x3e0], R3 ;  /* 0x0003e00301007387 */ /* 0x0005e20000100800 */
[C---:B0-----:R-:W-:Y:S02]  /*14580*/  SEL R2, R27.reuse, R7, !P1 ;  /* 0x000000071b027207 */ /* 0x041fe40004800000 */
        /* <DEDUP_REMOVED lines=34> */
[----:B------:R-:W-:Y:S04]  /*147b0*/  STL [R1+0x398], R3 ;  /* 0x0003980301007387 */ /* 0x000fe80000100800 */
[----:B------:R-:W2:Y:S01]  /*147c0*/  LDL.LU R28, [R1+0x328] ;  /* 0x00032800011c7983 */ /* 0x000ea20000300800 */
[C---:B0-----:R-:W-:Y:S02]  /*147d0*/  SEL R2, R27.reuse, R25, !P1 ;  /* 0x000000191b027207 */ /* 0x041fe40004800000 */
[----:B-1----:R-:W-:-:S03]  /*147e0*/  SEL R0, R27, R29, !P1 ;  /* 0x0000001d1b007207 */ /* 0x002fc60004800000 */
        /* <DEDUP_REMOVED lines=529> */
[----:B------:R-:W3:Y:S01]  /*16900*/  LDL.LU R26, [R1] ;  /* 0x00000000011a7983 */ /* 0x000ee20000300800 */
        /* <DEDUP_REMOVED lines=9> */
[C---:B---3--:R-:W-:Y:S02]  /*169a0*/  SEL R0, R27.reuse, R0, !P1 ;  /* 0x000000001b007207 */ /* 0x048fe40004800000 */
[C---:B----4-:R-:W-:Y:S02]  /*169b0*/  SEL R2, R27.reuse, R2, !P1 ;  /* 0x000000021b027207 */ /* 0x050fe40004800000 */
[C---:B-----5:R-:W-:Y:S02]  /*169c0*/  SEL R3, R27.reuse, R3, !P1 ;  /* 0x000000031b037207 */ /* 0x060fe40004800000 */
[----:B------:R-:W-:-:S02]  /*169d0*/  SEL R4, R27, R4, !P1 ;  /* 0x000000041b047207 */ /* 0x000fc40004800000 */
[C---:B------:R-:W-:Y:S02]  /*169e0*/  SEL R5, R27.reuse, R5, !P1 ;  /* 0x000000051b057207 */ /* 0x040fe40004800000 */
[C---:B------:R-:W-:Y:S02]  /*169f0*/  SEL R6, R27.reuse, R6, !P1 ;  /* 0x000000061b067207 */ /* 0x040fe40004800000 */
[C---:B------:R-:W-:Y:S02]  /*16a00*/  SEL R7, R27.reuse, R7, !P1 ;  /* 0x000000071b077207 */ /* 0x040fe40004800000 */
[C---:B------:R-:W-:Y:S02]  /*16a10*/  SEL R8, R27.reuse, R8, !P1 ;  /* 0x000000081b087207 */ /* 0x040fe40004800000 */
[C---:B------:R-:W-:Y:S02]  /*16a20*/  SEL R9, R27.reuse, R9, !P1 ;  /* 0x000000091b097207 */ /* 0x040fe40004800000 */
        /* <DEDUP_REMOVED lines=17> */
[----:B--2---:R-:W-:-:S05]  /*16b40*/  SEL R28, R27, R28, !P1 ;  /* 0x0000001c1b1c7207 */ /* 0x004fca0004800000 */
[----:B------:R0:W-:Y:S04]  /*16b50*/  STL [R1+0xb0], R28 ;  /* 0x0000b01c01007387 */ /* 0x0001e80000100800 */
[----:B0-----:R-:W2:Y:S04]  /*16b60*/  LDL.LU R28, [R1+0x18d8] ;  /* 0x0018d800011c7983 */ /* 0x001ea80000300800 */
[----:B------:R0:W-:Y:S04]  /*16b70*/  STL [R1+0xac], R0 ;  /* 0x0000ac0001007387 */ /* 0x0001e80000100800 */
[----:B0-----:R-:W3:Y:S04]  /*16b80*/  LDL.LU R0, [R1+0x18d4] ;  /* 0x0018d40001007983 */ /* 0x001ee80000300800 */
[----:B------:R0:W-:Y:S04]  /*16b90*/  STL [R1+0xa8], R2 ;  /* 0x0000a80201007387 */ /* 0x0001e80000100800 */
[----:B0-----:R-:W4:Y:S04]  /*16ba0*/  LDL.LU R2, [R1+0x18d0] ;  /* 0x0018d00001027983 */ /* 0x001f280000300800 */
[----:B------:R0:W-:Y:S04]  /*16bb0*/  STL [R1+0xa4], R3 ;  /* 0x0000a40301007387 */ /* 0x0001e80000100800 */
[----:B0-----:R-:W5:Y:S04]  /*16bc0*/  LDL.LU R3, [R1+0x18cc] ;  /* 0x0018cc0001037983 */ /* 0x001f680000300800 */
[----:B------:R0:W-:Y:S04]  /*16bd0*/  STL [R1+0xa0], R4 ;  /* 0x0000a00401007387 */ /* 0x0001e80000100800 */
[----:B0-----:R-:W2:Y:S04]  /*16be0*/  LDL.LU R4, [R1+0x18c8] ;  /* 0x0018c80001047983 */ /* 0x001ea80000300800 */
        /* <DEDUP_REMOVED lines=44> */
[----:B------:R-:W-:-:S05]  /*16eb0*/  SEL R26, R27, R26, !P1 ;  /* 0x0000001a1b1a7207 */ /* 0x000fca0004800000 */
[----:B------:R0:W-:Y:S01]  /*16ec0*/  STL [R1+0x44], R26 ;  /* 0x0000441a01007387 */ /* 0x0001e20000100800 */
[C---:B--2---:R-:W-:Y:S02]  /*16ed0*/  SEL R11, R27.reuse, R11, !P1 ;  /* 0x0000000b1b0b7207 */ /* 0x044fe40004800000 */
[C---:B---3--:R-:W-:Y:S02]  /*16ee0*/  SEL R12, R27.reuse, R12, !P1 ;  /* 0x0000000c1b0c7207 */ /* 0x048fe40004800000 */
[C---:B----4-:R-:W-:Y:S02]  /*16ef0*/  SEL R13, R27.reuse, R13, !P1 ;  /* 0x0000000d1b0d7207 */ /* 0x050fe40004800000 */
[C---:B-----5:R-:W-:Y:S02]  /*16f00*/  SEL R14, R27.reuse, R14, !P1 ;  /* 0x0000000e1b0e7207 */ /* 0x060fe40004800000 */
        /* <DEDUP_REMOVED lines=11> */
[----:B0-----:R-:W-:-:S05]  /*16fc0*/  SEL R26, R27, R29, !P1 ;  /* 0x0000001d1b1a7207 */ /* 0x001fca0004800000 */
[----:B------:R-:W-:Y:S04]  /*16fd0*/  STL [R1+0x40], R26 ;  /* 0x0000401a01007387 */ /* 0x000fe80000100800 */
[----:B------:R0:W-:Y:S04]  /*16fe0*/  STL [R1+0x3c], R25 ;  /* 0x00003c1901007387 */ /* 0x0001e80000100800 */
[----:B------:R-:W-:Y:S04]  /*16ff0*/  STL [R1+0x38], R24 ;  /* 0x0000381801007387 */ /* 0x000fe80000100800 */
[----:B------:R-:W-:Y:S04]  /*17000*/  STL [R1+0x34], R23 ;  /* 0x0000341701007387 */ /* 0x000fe80000100800 */
[----:B------:R-:W-:Y:S04]  /*17010*/  STL [R1+0x30], R22 ;  /* 0x0000301601007387 */ /* 0x000fe80000100800 */
[----:B------:R-:W-:Y:S04]  /*17020*/  STL [R1+0x2c], R21 ;  /* 0x00002c1501007387 */ /* 0x000fe80000100800 */
[----:B------:R1:W-:Y:S04]  /*17030*/  STL [R1+0x28], R20 ;  /* 0x0000281401007387 */ /* 0x0003e80000100800 */
[----:B------:R2:W-:Y:S04]  /*17040*/  STL [R1+0x24], R19 ;  /* 0x0000241301007387 */ /* 0x0005e80000100800 */
[----:B------:R-:W-:Y:S04]  /*17050*/  STL [R1+0x20], R18 ;  /* 0x0000201201007387 */ /* 0x000fe80000100800 */
[----:B------:R-:W-:Y:S04]  /*17060*/  STL [R1+0x1c], R17 ;  /* 0x00001c1101007387 */ /* 0x000fe80000100800 */
[----:B------:R-:W-:Y:S04]  /*17070*/  STL [R1+0x18], R16 ;  /* 0x0000181001007387 */ /* 0x000fe80000100800 */
[----:B------:R3:W-:Y:S04]  /*17080*/  STL [R1+0x14], R15 ;  /* 0x0000140f01007387 */ /* 0x0007e80000100800 */
[----:B------:R-:W-:Y:S04]  /*17090*/  STL [R1+0x10], R14 ;  /* 0x0000100e01007387 */ /* 0x000fe80000100800 */
[----:B------:R-:W-:Y:S04]  /*170a0*/  STL [R1+0xc], R13 ;  /* 0x00000c0d01007387 */ /* 0x000fe80000100800 */
[----:B0-----:R-:W4:Y:S04]  /*170b0*/  LDL.LU R25, [R1+0x434] ;  /* 0x0004340001197983 */ /* 0x001f280000300800 */
[----:B------:R-:W-:Y:S04]  /*170c0*/  STL [R1+0x8], R12 ;  /* 0x0000080c01007387 */ /* 0x000fe80000100800 */
[----:B-1----:R-:W5:Y:S04]  /*170d0*/  LDL.LU R20, [R1+0x430] ;  /* 0x0004300001147983 */ /* 0x002f680000300800 */
[----:B------:R0:W-:Y:S04]  /*170e0*/  STL [R1+0x4], R11 ;  /* 0x0000040b01007387 */ /* 0x0001e80000100800 */
[----:B------:R-:W0:Y:S04]  /*170f0*/  LDL.LU R21, [R1+0x42c] ;  /* 0x00042c0001157983 */ /* 0x000e280000300800 */
[----:B------:R-:W5:Y:S04]  /*17100*/  LDL.LU R22, [R1+0x428] ;  /* 0x0004280001167983 */ /* 0x000f680000300800 */
[----:B------:R-:W5:Y:S04]  /*17110*/  LDL.LU R23, [R1+0x424] ;  /* 0x0004240001177983 */ /* 0x000f680000300800 */
[----:B------:R-:W5:Y:S04]  /*17120*/  LDL.LU R24, [R1+0x420] ;  /* 0x0004200001187983 */ /* 0x000f680000300800 */
[----:B--2---:R-:W1:Y:S01]  /*17130*/  S2R R19, SR_TID.X ;  /* 0x0000000000137919 */ /* 0x004e620000002100 */
[----:B------:R-:W-:-:S02]  /*17140*/  SEL R26, R27, R10, !P1 ;  /* 0x0000000a1b1a7207 */ /* 0x000fc40004800000 */
[C---:B------:R-:W-:Y:S01]  /*17150*/  SEL R29, R27.reuse, R9, !P1 ;  /* 0x000000091b1d7207 */ /* 0x040fe20004800000 */
[----:B---3--:R-:W2:Y:S01]  /*17160*/  LDL.LU R15, [R1+0x41c] ;  /* 0x00041c00010f7983 */ /* 0x008ea20000300800 */
[C---:B------:R-:W-:Y:S02]  /*17170*/  SEL R8, R27.reuse, R8, !P1 ;  /* 0x000000081b087207 */ /* 0x040fe40004800000 */
[C---:B------:R-:W-:Y:S01]  /*17180*/  SEL R7, R27.reuse, R7, !P1 ;  /* 0x000000071b077207 */ /* 0x040fe20004800000 */
[----:B------:R-:W-:Y:S01]  /*17190*/  STL [R1+0x17c4], R26 ;  /* 0x0017c41a01007387 */ /* 0x000fe20000100800 */
[C---:B------:R-:W-:Y:S02]  /*171a0*/  SEL R6, R27.reuse, R6, !P1 ;  /* 0x000000061b067207 */ /* 0x040fe40004800000 */
[C---:B------:R-:W-:Y:S01]  /*171b0*/  SEL R5, R27.reuse, R5, !P1 ;  /* 0x000000051b057207 */ /* 0x040fe20004800000 */
[----:B------:R-:W-:Y:S01]  /*171c0*/  STL [R1+0x17c8], R29 ;  /* 0x0017c81d01007387 */ /* 0x000fe20000100800 */
[----:B------:R-:W-:-:S02]  /*171d0*/  SEL R4, R27, R4, !P1 ;  /* 0x000000041b047207 */ /* 0x000fc40004800000 */
[C---:B------:R-:W-:Y:S01]  /*171e0*/  SEL R3, R27.reuse, R3, !P1 ;  /* 0x000000031b037207 */ /* 0x040fe20004800000 */
[----:B------:R-:W-:Y:S01]  /*171f0*/  STL [R1+0x17cc], R8 ;  /* 0x0017cc0801007387 */ /* 0x000fe20000100800 */
[----:B------:R-:W-:Y:S02]  /*17200*/  SEL R2, R27, R2, !P1 ;  /* 0x000000021b027207 */ /* 0x000fe40004800000 */
[----:B-1----:R-:W-:Y:S01]  /*17210*/  LOP3.LUT R19, R19, 0x7f, RZ, 0xc0, !PT ;  /* 0x0000007f13137812 */ /* 0x002fe200078ec0ff */
[----:B------:R-:W-:Y:S01]  /*17220*/  STL [R1+0x17d0], R7 ;  /* 0x0017d00701007387 */ /* 0x000fe20000100800 */
[----:B------:R-:W-:-:S03]  /*17230*/  SEL R0, R27, R0, !P1 ;  /* 0x000000001b007207 */ /* 0x000fc60004800000 */
[----:B------:R-:W-:Y:S01]  /*17240*/  IMAD R19, R19, c[0x0][0x18c], RZ ;  /* 0x0000630013137a24 */ /* 0x000fe200078e02ff */
[----:B------:R-:W-:Y:S01]  /*17250*/  STL [R1+0x17d4], R6 ;  /* 0x0017d40601007387 */ /* 0x000fe20000100800 */
[----:B------:R-:W-:-:S03]  /*17260*/  SEL R27, R27, R28, !P1 ;  /* 0x0000001c1b1b7207 */ /* 0x000fc60004800000 */
[----:B------:R-:W-:Y:S01]  /*17270*/  STL [R1+0x17d8], R5 ;  /* 0x0017d80501007387 */ /* 0x000fe20000100800 */
[----:B------:R-:W-:-:S03]  /*17280*/  LEA.HI.X.SX32 R9, R19, c[0x0][0x16c], 0x1, P6 ;  /* 0x00005b0013097a11 */ /* 0x000fc600030f0eff */
[----:B------:R-:W-:Y:S04]  /*17290*/  STL [R1+0x17dc], R4 ;  /* 0x0017dc0401007387 */ /* 0x000fe80000100800 */
[----:B------:R-:W-:Y:S04]  /*172a0*/  STL [R1+0x17e0], R3 ;  /* 0x0017e00301007387 */ /* 0x000fe80000100800 */
[----:B------:R-:W-:Y:S04]  /*172b0*/  STL [R1+0x17e4], R2 ;  /* 0x0017e40201007387 */ /* 0x000fe80000100800 */
[----:B------:R-:W-:Y:S04]  /*172c0*/  STL [R1+0x17e8], R0 ;  /* 0x0017e80001007387 */ /* 0x000fe80000100800 */
[----:B------:R1:W-:Y:S04]  /*172d0*/  STL [R1+0x17ec], R27 ;  /* 0x0017ec1b01007387 */ /* 0x0003e80000100800 */
[----:B------:R-:W-:Y:S01]  /*172e0*/  STL [R1+0x17f0], R9 ;  /* 0x0017f00901007387 */ /* 0x000fe20000100800 */
[----:B----4-:R-:W-:-:S05]  /*172f0*/  IMAD R25, R25, c[0x0][0x190], RZ ;  /* 0x0000640019197a24 */ /* 0x010fca00078e02ff */
[----:B------:R-:W-:Y:S01]  /*17300*/  STL [R1+0x17f4], R25 ;  /* 0x0017f41901007387 */ /* 0x000fe20000100800 */
[----:B-----5:R-:W-:-:S03]  /*17310*/  IMAD R10, R20, c[0x0][0x190], RZ ;  /* 0x00006400140a7a24 */ /* 0x020fc600078e02ff */
[----:B------:R-:W3:Y:S04]  /*17320*/  LDL.LU R16, [R1+0x418] ;  /* 0x0004180001107983 */ /* 0x000ee80000300800 */
[----:B------:R4:W-:Y:S01]  /*17330*/  STL [R1+0x17f8], R10 ;  /* 0x0017f80a01007387 */ /* 0x0009e20000100800 */
[----:B0-----:R-:W-:-:S03]  /*17340*/  IMAD R11, R21, c[0x0][0x190], RZ ;  /* 0x00006400150b7a24 */ /* 0x001fc600078e02ff */
[----:B------:R-:W5:Y:S01]  /*17350*/  LDL.LU R17, [R1+0x414] ;  /* 0x0004140001117983 */ /* 0x000f620000300800 */
[----:B------:R-:W-:-:S03]  /*17360*/  IMAD R12, R22, c[0x0][0x190], RZ ;  /* 0x00006400160c7a24 */ /* 0x000fc600078e02ff */
[----:B------:R-:W4:Y:S01]  /*17370*/  LDL.LU R18, [R1+0x410] ;  /* 0x0004100001127983 */ /* 0x000f220000300800 */
[----:B------:R-:W-:-:S03]  /*17380*/  IMAD R13, R23, c[0x0][0x190], RZ ;  /* 0x00006400170d7a24 */ /* 0x000fc600078e02ff */
[----:B------:R-:W-:Y:S04]  /*17390*/  STL [R1+0x17fc], R11 ;  /* 0x0017fc0b01007387 */ /* 0x000fe80000100800 */
[----:B------:R-:W4:Y:S01]  /*173a0*/  LDL.LU R19, [R1+0x40c] ;  /* 0x00040c0001137983 */ /* 0x000f220000300800 */
[----:B------:R-:W-:-:S03]  /*173b0*/  IMAD R14, R24, c[0x0][0x190], RZ ;  /* 0x00006400180e7a24 */ /* 0x000fc600078e02ff */
[----:B------:R-:W4:Y:S04]  /*173c0*/  LDL.LU R20, [R1+0x408] ;  /* 0x0004080001147983 */ /* 0x000f280000300800 */
[----:B------:R-:W-:Y:S04]  /*173d0*/  STL [R1+0x1800], R12 ;  /* 0x0018000c01007387 */ /* 0x000fe80000100800 */
[----:B------:R-:W4:Y:S04]  /*173e0*/  LDL.LU R21, [R1+0x404] ;  /* 0x0004040001157983 */ /* 0x000f280000300800 */
[----:B------:R-:W4:Y:S04]  /*173f0*/  LDL.LU R22, [R1+0x400] ;  /* 0x0004000001167983 */ /* 0x000f280000300800 */
[----:B------:R-:W-:Y:S04]  /*17400*/  STL [R1+0x1804], R13 ;  /* 0x0018040d01007387 */ /* 0x000fe80000100800 */
[----:B------:R-:W4:Y:S04]  /*17410*/  LDL.LU R23, [R1+0x3fc] ;  /* 0x0003fc0001177983 */ /* 0x000f280000300800 */
[----:B------:R-:W4:Y:S04]  /*17420*/  LDL.LU R24, [R1+0x3f8] ;  /* 0x0003f80001187983 */ /* 0x000f280000300800 */
[----:B------:R-:W-:Y:S04]  /*17430*/  STL [R1+0x1808], R14 ;  /* 0x0018080e01007387 */ /* 0x000fe80000100800 */
[----:B------:R-:W4:Y:S04]  /*17440*/  LDL.LU R28, [R1+0x3f4] ;  /* 0x0003f400011c7983 */ /* 0x000f280000300800 */
[----:B-1----:R-:W4:Y:S04]  /*17450*/  LDL.LU R27, [R1+0x3f0] ;  /* 0x0003f000011b7983 */ /* 0x002f280000300800 */
[----:B------:R-:W4:Y:S04]  /*17460*/  LDL.LU R0, [R1+0x3ec] ;  /* 0x0003ec0001007983 */ /* 0x000f280000300800 */
[----:B------:R-:W4:Y:S04]  /*17470*/  LDL.LU R2, [R1+0x3e8] ;  /* 0x0003e80001027983 */ /* 0x000f280000300800 */
[----:B------:R-:W4:Y:S04]  /*17480*/  LDL.LU R3, [R1+0x3e4] ;  /* 0x0003e40001037983 */ /* 0x000f280000300800 */
[----:B------:R-:W4:Y:S04]  /*17490*/  LDL.LU R4, [R1+0x188] ;  /* 0x0001880001047983 */ /* 0x000f280000300800 */
[----:B------:R-:W4:Y:S04]  /*174a0*/  LDL.LU R5, [R1+0x3e0] ;  /* 0x0003e00001057983 */ /* 0x000f280000300800 */
[----:B------:R-:W4:Y:S04]  /*174b0*/  LDL.LU R6, [R1+0x3dc] ;  /* 0x0003dc0001067983 */ /* 0x000f280000300800 */
[----:B------:R-:W4:Y:S04]  /*174c0*/  LDL.LU R7, [R1+0x3d8] ;  /* 0x0003d80001077983 */ /* 0x000f280000300800 */
[----:B------:R-:W4:Y:S01]  /*174d0*/  LDL.LU R8, [R1+0x3d4] ;  /* 0x0003d40001087983 */ /* 0x000f220000300800 */
[----:B--2---:R-:W-:-:S03]  /*174e0*/  IMAD R15, R15, c[0x0][0x190], RZ ;  /* 0x000064000f0f7a24 */ /* 0x004fc600078e02ff */
[----:B------:R-:W2:Y:S04]  /*174f0*/  LDL.LU R29, [R1+0x3d0] ;  /* 0x0003d000011d7983 */ /* 0x000ea80000300800 */
[----:B------:R-:W2:Y:S04]  /*17500*/  LDL.LU R26, [R1+0x3cc] ;  /* 0x0003cc00011a7983 */ /* 0x000ea80000300800 */
[----:B------:R-:W-:Y:S01]  /*17510*/  STL [R1+0x180c], R15 ;  /* 0x00180c0f01007387 */ /* 0x000fe20000100800 */
[----:B---3--:R-:W-:Y:S02]  /*17520*/  IMAD R16, R16, c[0x0][0x190], RZ ;  /* 0x0000640010107a24 */ /* 0x008fe400078e02ff */
[----:B-----5:R-:W-:-:S03]  /*17530*/  IMAD R17, R17, c[0x0][0x190], RZ ;  /* 0x0000640011117a24 */ /* 0x020fc600078e02ff */
[----:B------:R-:W-:Y:S01]  /*17540*/  STL [R1+0x1810], R16 ;  /* 0x0018101001007387 */ /* 0x000fe20000100800 */
[----:B----4-:R-:W-:-:S03]  /*17550*/  IMAD R18, R18, c[0x0][0x190], RZ ;  /* 0x0000640012127a24 */ /* 0x010fc600078e02ff */
[----:B------:R-:W-:Y:S01]  /*17560*/  STL [R1+0x1814], R17 ;  /* 0x0018141101007387 */ /* 0x000fe20000100800 */
[----:B------:R-:W-:-:S03]  /*17570*/  IMAD R19, R19, c[0x0][0x190], RZ ;  /* 0x0000640013137a24 */ /* 0x000fc600078e02ff */
        /* <DEDUP_REMOVED lines=18> */
[----:B------:R0:W-:Y:S01]  /*176a0*/  STL [R1+0x148], R0 ;  /* 0x0001480001007387 */ /* 0x0001e20000100800 */
[----:B------:R-:W-:-:S03]  /*176b0*/  IMAD R2, R3, c[0x0][0x190], RZ ;  /* 0x0000640003027a24 */ /* 0x000fc600078e02ff */
[----:B------:R-:W-:Y:S01]  /*176c0*/  STL [R1+0x15c], R9 ;  /* 0x00015c0901007387 */ /* 0x000fe20000100800 */
[----:B0-----:R-:W-:Y:S02]  /*176d0*/  IMAD R0, R4, c[0x0][0x190], RZ ;  /* 0x0000640004007a24 */ /* 0x001fe400078e02ff */
[----:B------:R-:W-:Y:S01]  /*176e0*/  IMAD R3, R5, c[0x0][0x190], RZ ;  /* 0x0000640005037a24 */ /* 0x000fe200078e02ff */
[----:B------:R0:W-:Y:S04]  /*176f0*/  STL [R1+0x170], R2 ;  /* 0x0001700201007387 */ /* 0x0001e80000100800 */
[----:B------:R1:W-:Y:S04]  /*17700*/  STL [R1+0x188], R0 ;  /* 0x0001880001007387 */ /* 0x0003e80000100800 */
[----:B------:R3:W-:Y:S01]  /*17710*/  STL [R1+0x198], R3 ;  /* 0x0001980301007387 */ /* 0x0007e20000100800 */
[----:B0-----:R-:W-:-:S02]  /*17720*/  IMAD R2, R6, c[0x0][0x190], RZ ;  /* 0x0000640006027a24 */ /* 0x001fc400078e02ff */
[----:B-1----:R-:W-:-:S03]  /*17730*/  IMAD R0, R7, c[0x0][0x190], RZ ;  /* 0x0000640007007a24 */ /* 0x002fc600078e02ff */
[----:B------:R2:W-:Y:S01]  /*17740*/  STL [R1+0x1b0], R2 ;  /* 0x0001b00201007387 */ /* 0x0005e20000100800 */
[----:B---3--:R-:W-:-:S03]  /*17750*/  IMAD R3, R8, c[0x0][0x190], RZ ;  /* 0x0000640008037a24 */ /* 0x008fc600078e02ff */
[----:B------:R0:W-:Y:S04]  /*17760*/  STL [R1+0x1c0], R0 ;  /* 0x0001c00001007387 */ /* 0x0001e80000100800 */
[----:B------:R-:W-:Y:S04]  /*17770*/  STL [R1+0x1d8], R3 ;  /* 0x0001d80301007387 */ /* 0x000fe80000100800 */
[----:B------:R-:W3:Y:S01]  /*17780*/  LDL.LU R28, [R1+0x3c0] ;  /* 0x0003c000011c7983 */ /* 0x000ee20000300800 */
[----:B--2---:R-:W-:Y:S02]  /*17790*/  IMAD R2, R29, c[0x0][0x190], RZ ;  /* 0x000064001d027a24 */ /* 0x004fe400078e02ff */
[----:B0-----:R-:W-:-:S03]  /*177a0*/  IMAD R0, R26, c[0x0][0x190], RZ ;  /* 0x000064001a007a24 */ /* 0x001fc600078e02ff */
[----:B------:R-:W-:Y:S04]  /*177b0*/  STL [R1+0x1ec], R2 ;  /* 0x0001ec0201007387 */ /* 0x000fe80000100800 */
[----:B---3--:R0:W-:Y:S04]  /*177c0*/  STL [R1+0x1868], R28 ;  /* 0x0018681c01007387 */ /* 0x0081e80000100800 */
[----:B------:R-:W-:Y:S04]  /*177d0*/  STL [R1+0x200], R0 ;  /* 0x0002000001007387 */ /* 0x000fe80000100800 */
        /* <DEDUP_REMOVED lines=31> */
[----:B--2---:R-:W-:-:S05]  /*179d0*/  IMAD R28, R28, c[0x0][0x190], RZ ;  /* 0x000064001c1c7a24 */ /* 0x004fca00078e02ff */
[----:B------:R0:W-:Y:S04]  /*179e0*/  STL [R1+0x218], R28 ;  /* 0x0002181c01007387 */ /* 0x0001e80000100800 */
[----:B0-----:R-:W2:Y:S02]  /*179f0*/  LDL.LU R28, [R1+0x186c] ;  /* 0x00186c00011c7983 */ /* 0x001ea40000300800 */
[----:B--2---:R-:W-:-:S05]  /*17a00*/  IMAD R28, R28, c[0x0][0x190], RZ ;  /* 0x000064001c1c7a24 */ /* 0x004fca00078e02ff */
[----:B------:R0:W-:Y:S04]  /*17a10*/  STL [R1+0x22c], R28 ;  /* 0x00022c1c01007387 */ /* 0x0001e80000100800 */
[----:B0-----:R-:W2:Y:S01]  /*17a20*/  LDL.LU R28, [R1+0x1868] ;  /* 0x00186800011c7983 */ /* 0x001ea20000300800 */
[----:B---3--:R-:W-:Y:S02]  /*17a30*/  IMAD R10, R10, c[0x0][0x190], RZ ;  /* 0x000064000a0a7a24 */ /* 0x008fe400078e02ff */
[----:B------:R-:W-:Y:S02]  /*17a40*/  IMAD R9, R9, c[0x0][0x190], RZ ;  /* 0x0000640009097a24 */ /* 0x000fe400078e02ff */
[----:B------:R-:W-:Y:S02]  /*17a50*/  IMAD R0, R0, c[0x0][0x190], RZ ;  /* 0x0000640000007a24 */ /* 0x000fe400078e02ff */
[----:B--2---:R-:W-:-:S05]  /*17a60*/  IMAD R28, R28, c[0x0][0x190], RZ ;  /* 0x000064001c1c7a24 */ /* 0x004fca00078e02ff */
[----:B------:R0:W-:Y:S02]  /*17a70*/  STL [R1+0x240], R28 ;  /* 0x0002401c01007387 */ /* 0x0001e40000100800 */
[----:B0-----:R-:W-:Y:S02]  /*17a80*/  IMAD R28, R24, c[0x0][0x190], RZ ;  /* 0x00006400181c7a24 */ /* 0x001fe400078e02ff */
[----:B----4-:R-:W-:Y:S02]  /*17a90*/  IMAD R24, R23, c[0x0][0x190], RZ ;  /* 0x0000640017187a24 */ /* 0x010fe400078e02ff */
[----:B-----5:R-:W-:Y:S02]  /*17aa0*/  IMAD R23, R22, c[0x0][0x190], RZ ;  /* 0x0000640016177a24 */ /* 0x020fe400078e02ff */
[----:B------:R-:W-:Y:S01]  /*17ab0*/  IMAD R22, R21, c[0x0][0x190], RZ ;  /* 0x0000640015167a24 */ /* 0x000fe200078e02ff */
[----:B------:R-:W-:Y:S01]  /*17ac0*/  STL [R1+0x258], R28 ;  /* 0x0002581c01007387 */ /* 0x000fe20000100800 */
[----:B------:R-:W-:-:S02]  /*17ad0*/  IMAD R21, R20, c[0x0][0x190], RZ ;  /* 0x0000640014157a24 */ /* 0x000fc400078e02ff */
[----:B------:R-:W-:Y:S01]  /*17ae0*/  IMAD R20, R19, c[0x0][0x190], RZ ;  /* 0x0000640013147a24 */ /* 0x000fe200078e02ff */
[----:B------:R-:W-:Y:S01]  /*17af0*/  STL [R1+0x268], R24 ;  /* 0x0002681801007387 */ /* 0x000fe20000100800 */
[----:B------:R-:W-:Y:S02]  /*17b00*/  IMAD R19, R18, c[0x0][0x190], RZ ;  /* 0x0000640012137a24 */ /* 0x000fe400078e02ff */
[----:B------:R-:W-:Y:S01]  /*17b10*/  IMAD R18, R17, c[0x0][0x190], RZ ;  /* 0x0000640011127a24 */ /* 0x000fe200078e02ff */
[----:B------:R-:W-:Y:S01]  /*17b20*/  STL [R1+0x280], R23 ;  /* 0x0002801701007387 */ /* 0x000fe20000100800 */
[----:B------:R-:W-:Y:S02]  /*17b30*/  IMAD R17, R16, c[0x0][0x190], RZ ;  /* 0x0000640010117a24 */ /* 0x000fe400078e02ff */
[----:B------:R-:W-:Y:S01]  /*17b40*/  IMAD R16, R15, c[0x0][0x190], RZ ;  /* 0x000064000f107a24 */ /* 0x000fe200078e02ff */
        /* <DEDUP_REMOVED lines=8> */
[----:B------:R-:W-:Y:S04]  /*17bd0*/  STL [R1+0x2e4], R18 ;  /* 0x0002e41201007387 */ /* 0x000fe80000100800 */
[----:B------:R-:W-:Y:S04]  /*17be0*/  STL [R1+0x2f8], R17 ;  /* 0x0002f81101007387 */ /* 0x000fe80000100800 */
[----:B------:R-:W-:Y:S01]  /*17bf0*/  STL [R1+0x310], R16 ;  /* 0x0003101001007387 */ /* 0x000fe20000100800 */
[----:B------:R-:W-:-:S03]  /*17c00*/  IMAD R11, R25, c[0x0][0x190], RZ ;  /* 0x00006400190b7a24 */ /* 0x000fc600078e02ff */
[----:B------:R-:W-:Y:S04]  /*17c10*/  STL [R1+0x324], R15 ;  /* 0x0003240f01007387 */ /* 0x000fe80000100800 */
[----:B------:R-:W-:Y:S04]  /*17c20*/  STL [R1+0x338], R14 ;  /* 0x0003380e01007387 */ /* 0x000fe80000100800 */
[----:B------:R-:W-:Y:S04]  /*17c30*/  STL [R1+0x350], R13 ;  /* 0x0003500d01007387 */ /* 0x000fe80000100800 */
[----:B------:R-:W-:Y:S04]  /*17c40*/  STL [R1+0x360], R12 ;  /* 0x0003600c01007387 */ /* 0x000fe80000100800 */
[----:B------:R0:W-:Y:S04]  /*17c50*/  STL [R1+0x378], R10 ;  /* 0x0003780a01007387 */ /* 0x0001e80000100800 */
[----:B------:R-:W-:Y:S01]  /*17c60*/  STL [R1+0x388], R11 ;  /* 0x0003880b01007387 */ /* 0x000fe20000100800 */
[----:B0-----:R-:W-:-:S03]  /*17c70*/  IMAD R10, R27, c[0x0][0x190], RZ ;  /* 0x000064001b0a7a24 */ /* 0x001fc600078e02ff */
[----:B------:R0:W-:Y:S04]  /*17c80*/  STL [R1+0x390], R9 ;  /* 0x0003900901007387 */ /* 0x0001e80000100800 */
[----:B------:R-:W-:Y:S04]  /*17c90*/  STL [R1+0x38c], R10 ;  /* 0x00038c0a01007387 */ /* 0x000fe80000100800 */
[----:B------:R1:W-:Y:S01]  /*17ca0*/  STL [R1+0x384], R0 ;  /* 0x0003840001007387 */ /* 0x0003e20000100800 */
[----:B0-----:R-:W-:Y:S02]  /*17cb0*/  IMAD R9, R2, c[0x0][0x190], RZ ;  /* 0x0000640002097a24 */ /* 0x001fe400078e02ff */
[----:B------:R-:W-:-:S02]  /*17cc0*/  IMAD R2, R3, c[0x0][0x190], RZ ;  /* 0x0000640003027a24 */ /* 0x000fc400078e02ff */
[----:B------:R-:W-:Y:S01]  /*17cd0*/  IMAD R3, R5, c[0x0][0x190], RZ ;  /* 0x0000640005037a24 */ /* 0x000fe200078e02ff */
[----:B------:R-:W-:Y:S01]  /*17ce0*/  STL [R1+0x380], R9 ;  /* 0x0003800901007387 */ /* 0x000fe20000100800 */
[----:B-1----:R-:W-:-:S03]  /*17cf0*/  IMAD R0, R4, c[0x0][0x190], RZ ;  /* 0x0000640004007a24 */ /* 0x002fc600078e02ff */
[----:B------:R0:W-:Y:S04]  /*17d00*/  STL [R1+0x37c], R2 ;  /* 0x00037c0201007387 */ /* 0x0001e80000100800 */
[----:B------:R1:W-:Y:S04]  /*17d10*/  STL [R1+0x374], R0 ;  /* 0x0003740001007387 */ /* 0x0003e80000100800 */
[----:B------:R2:W-:Y:S01]  /*17d20*/  STL [R1+0x370], R3 ;  /* 0x0003700301007387 */ /* 0x0005e20000100800 */
[----:B0-----:R-:W-:Y:S02]  /*17d30*/  IMAD R2, R6, c[0x0][0x190], RZ ;  /* 0x0000640006027a24 */ /* 0x001fe400078e02ff */
[----:B-1----:R-:W-:-:S03]  /*17d40*/  IMAD R0, R7, c[0x0][0x190], RZ ;  /* 0x0000640007007a24 */ /* 0x002fc600078e02ff */
[----:B------:R0:W-:Y:S01]  /*17d50*/  STL [R1+0x36c], R2 ;  /* 0x00036c0201007387 */ /* 0x0001e20000100800 */
[----:B--2---:R-:W-:-:S03]  /*17d60*/  IMAD R3, R8, c[0x0][0x190], RZ ;  /* 0x0000640008037a24 */ /* 0x004fc600078e02ff */
[----:B------:R1:W-:Y:S04]  /*17d70*/  STL [R1+0x368], R0 ;  /* 0x0003680001007387 */ /* 0x0003e80000100800 */
[----:B------:R-:W-:Y:S04]  /*17d80*/  STL [R1+0x364], R3 ;  /* 0x0003640301007387 */ /* 0x000fe80000100800 */
[----:B------:R-:W2:Y:S01]  /*17d90*/  LDL.LU R28, [R1+0x348] ;  /* 0x00034800011c7983 */ /* 0x000ea20000300800 */
[----:B0-----:R-:W-:Y:S02]  /*17da0*/  IMAD R2, R29, c[0x0][0x190], RZ ;  /* 0x000064001d027a24 */ /* 0x001fe400078e02ff */
[----:B-1----:R-:W-:-:S03]  /*17db0*/  IMAD R0, R26, c[0x0][0x190], RZ ;  /* 0x000064001a007a24 */ /* 0x002fc600078e02ff */
[----:B------:R-:W-:Y:S04]  /*17dc0*/  STL [R1+0x35c], R2 ;  /* 0x00035c0201007387 */ /* 0x000fe80000100800 */
[----:B--2---:R0:W-:Y:S04]  /*17dd0*/  STL [R1+0x1860], R28 ;  /* 0x0018601c01007387 */ /* 0x0041e80000100800 */
        /* <DEDUP_REMOVED lines=524> */
[----:B----4-:R-:W-:Y:S02]  /*19ea0*/  IMAD R23, R23, c[0x0][0x190], RZ ;  /* 0x0000640017177a24 */ /* 0x010fe400078e02ff */
[----:B-----5:R-:W-:Y:S02]  /*19eb0*/  IMAD R22, R22, c[0x0][0x190], RZ ;  /* 0x0000640016167a24 */ /* 0x020fe400078e02ff */
[----:B------:R-:W-:-:S02]  /*19ec0*/  IMAD R21, R21, c[0x0][0x190], RZ ;  /* 0x0000640015157a24 */ /* 0x000fc400078e02ff */
[----:B------:R-:W-:Y:S02]  /*19ed0*/  IMAD R20, R20, c[0x0][0x190], RZ ;  /* 0x0000640014147a24 */ /* 0x000fe400078e02ff */
[----:B------:R-:W-:Y:S02]  /*19ee0*/  IMAD R19, R19, c[0x0][0x190], RZ ;  /* 0x0000640013137a24 */ /* 0x000fe400078e02ff */
[----:B------:R-:W-:Y:S02]  /*19ef0*/  IMAD R18, R18, c[0x0][0x190], RZ ;  /* 0x0000640012127a24 */ /* 0x000fe400078e02ff */
[----:B------:R-:W-:Y:S02]  /*19f00*/  IMAD R17, R17, c[0x0][0x190], RZ ;  /* 0x0000640011117a24 */ /* 0x000fe400078e02ff */
[----:B------:R-:W-:Y:S02]  /*19f10*/  IMAD R16, R16, c[0x0][0x190], RZ ;  /* 0x0000640010107a24 */ /* 0x000fe400078e02ff */
        /* <DEDUP_REMOVED lines=19> */
[----:B--2---:R-:W-:-:S05]  /*1a050*/  IMAD R28, R28, c[0x0][0x190], RZ ;  /* 0x000064001c1c7a24 */ /* 0x004fca00078e02ff */
        /* <DEDUP_REMOVED lines=57> */
[----:B0-----:R-:W2:Y:S02]  /*1a3f0*/  LDL.LU R26, [R1+0x17c4] ;  /* 0x0017c400011a7983 */ /* 0x001ea40000300800 */
[----:B--2---:R-:W-:-:S05]  /*1a400*/  IMAD R26, R26, c[0x0][0x190], RZ ;  /* 0x000064001a1a7a24 */ /* 0x004fca00078e02ff */
[----:B------:R0:W-:Y:S04]  /*1a410*/  STL [R1], R26 ;  /* 0x0000001a01007387 */ /* 0x0001e80000100800 */
[----:B0-----:R-:W2:Y:S01]  /*1a420*/  LDL.LU R26, [R1+0x17c0] ;  /* 0x0017c000011a7983 */ /* 0x001ea20000300800 */
[----:B------:R-:W-:Y:S02]  /*1a430*/  IMAD R29, R29, c[0x0][0x190], RZ ;  /* 0x000064001d1d7a24 */ /* 0x000fe400078e02ff */
[----:B------:R-:W-:Y:S02]  /*1a440*/  IMAD R8, R8, c[0x0][0x190], RZ ;  /* 0x0000640008087a24 */ /* 0x000fe400078e02ff */
[----:B------:R-:W-:Y:S02]  /*1a450*/  IMAD R7, R7, c[0x0][0x190], RZ ;  /* 0x0000640007077a24 */ /* 0x000fe400078e02ff */
[----:B------:R-:W-:Y:S01]  /*1a460*/  IMAD R6, R6, c[0x0][0x190], RZ ;  /* 0x0000640006067a24 */ /* 0x000fe200078e02ff */
[----:B------:R-:W-:Y:S01]  /*1a470*/  STL [R1+0x17ac], R29 ;  /* 0x0017ac1d01007387 */ /* 0x000fe20000100800 */
[----:B------:R-:W-:-:S03]  /*1a480*/  IMAD R5, R5, c[0x0][0x190], RZ ;  /* 0x0000640005057a24 */ /* 0x000fc600078e02ff */
[----:B------:R-:W-:Y:S04]  /*1a490*/  STL [R1+0x17b0], R8 ;  /* 0x0017b00801007387 */ /* 0x000fe80000100800 */
[----:B------:R-:W-:Y:S04]  /*1a4a0*/  STL [R1+0x17b4], R7 ;  /* 0x0017b40701007387 */ /* 0x000fe80000100800 */
[----:B------:R2:W-:Y:S04]  /*1a4b0*/  STL [R1+0x17b8], R6 ;  /* 0x0017b80601007387 */ /* 0x0005e80000100800 */
[----:B------:R0:W-:Y:S01]  /*1a4c0*/  STL [R1+0x17bc], R5 ;  /* 0x0017bc0501007387 */ /* 0x0001e20000100800 */
[----:B--2---:R-:W-:-:S02]  /*1a4d0*/  LEA R6, P3, R25, R26, 0x1 ;  /* 0x0000001a19067211 */ /* 0x004fc400078608ff */
[-C--:B------:R-:W-:Y:S02]  /*1a4e0*/  LEA R7, P2, R10, R26.reuse, 0x1 ;  /* 0x0000001a0a077211 */ /* 0x080fe400078408ff */
[-C--:B0-----:R-:W-:Y:S01]  /*1a4f0*/  LEA R5, P1, R11, R26.reuse, 0x1 ;  /* 0x0000001a0b057211 */ /* 0x081fe200078208ff */
[----:B------:R0:W-:Y:S04]  /*1a500*/  STL [R1+0x1360], R6 ;  /* 0x0013600601007387 */ /* 0x0001e80000100800 */
[----:B------:R1:W-:Y:S01]  /*1a510*/  STL [R1+0x1364], R7 ;  /* 0x0013640701007387 */ /* 0x0003e20000100800 */
[----:B0-----:R-:W-:-:S03]  /*1a520*/  LEA R6, P0, R12, R26, 0x1 ;  /* 0x0000001a0c067211 */ /* 0x001fc600078008ff */
[----:B------:R0:W-:Y:S01]  /*1a530*/  STL [R1+0x1368], R5 ;  /* 0x0013680501007387 */ /* 0x0001e20000100800 */
[----:B-1----:R-:W-:-:S03]  /*1a540*/  LEA R7, P4, R13, R26, 0x1 ;  /* 0x0000001a0d077211 */ /* 0x002fc600078808ff */
[----:B------:R1:W-:Y:S01]  /*1a550*/  STL [R1+0x136c], R6 ;  /* 0x00136c0601007387 */ /* 0x0003e20000100800 */
[----:B0-----:R-:W-:-:S03]  /*1a560*/  LEA R5, P6, R14, R26, 0x1 ;  /* 0x0000001a0e057211 */ /* 0x001fc600078c08ff */
[----:B------:R0:W-:Y:S01]  /*1a570*/  STL [R1+0x1370], R7 ;  /* 0x0013700701007387 */ /* 0x0001e20000100800 */
[----:B-1----:R-:W-:-:S03]  /*1a580*/  LEA R6, P5, R15, R26, 0x1 ;  /* 0x0000001a0f067211 */ /* 0x002fc600078a08ff */
[----:B------:R1:W-:Y:S01]  /*1a590*/  STL [R1+0x1374], R5 ;  /* 0x0013740501007387 */ /* 0x0003e20000100800 */
[----:B0-----:R-:W-:-:S03]  /*1a5a0*/  LEA.HI.X.SX32 R7, R25, R9, 0x1, P3 ;  /* 0x0000000919077211 */ /* 0x001fc600018f0eff */
[----:B------:R0:W-:Y:S01]  /*1a5b0*/  STL [R1+0x1378], R6 ;  /* 0x0013780601007387 */ /* 0x0001e20000100800 */
[----:B-1----:R-:W-:-:S03]  /*1a5c0*/  LEA R5, P3, R16, R26, 0x1 ;  /* 0x0000001a10057211 */ /* 0x002fc600078608ff */
[----:B------:R-:W-:Y:S01]  /*1a5d0*/  STL [R1+0x1358], R7 ;  /* 0x0013580701007387 */ /* 0x000fe20000100800 */
[----:B0-----:R-:W-:-:S03]  /*1a5e0*/  LEA.HI.X.SX32 R6, R10, R9, 0x1, P2 ;  /* 0x000000090a067211 */ /* 0x001fc600010f0eff */
[----:B------:R-:W2:Y:S04]  /*1a5f0*/  LDL.LU R10, [R1+0x148] ;  /* 0x00014800010a7983 */ /* 0x000ea80000300800 */
[----:B------:R0:W-:Y:S04]  /*1a600*/  STL [R1+0x135c], R5 ;  /* 0x00135c0501007387 */ /* 0x0001e80000100800 */
[----:B------:R1:W-:Y:S01]  /*1a610*/  STL [R1+0x1350], R6 ;  /* 0x0013500601007387 */ /* 0x0003e20000100800 */
[----:B0-----:R-:W-:Y:S02]  /*1a620*/  LEA R5, P2, R17, R26, 0x1 ;  /* 0x0000001a11057211 */ /* 0x001fe400078408ff */
[----:B-1----:R-:W-:-:S02]  /*1a630*/  LEA.HI.X.SX32 R6, R11, R9, 0x1, P1 ;  /* 0x000000090b067211 */ /* 0x002fc400008f0eff */
[----:B------:R-:W2:Y:S01]  /*1a640*/  LDL.LU R11, [R1+0x130] ;  /* 0x00013000010b7983 */ /* 0x000ea20000300800 */
[----:B------:R-:W-:-:S03]  /*1a650*/  LEA R7, P1, R18, R26, 0x1 ;  /* 0x0000001a12077211 */ /* 0x000fc600078208ff */
[----:B------:R0:W-:Y:S04]  /*1a660*/  STL [R1+0x1354], R5 ;  /* 0x0013540501007387 */ /* 0x0001e80000100800 */
[----:B0-----:R-:W2:Y:S04]  /*1a670*/  LDL.LU R5, [R1+0x15c] ;  /* 0x00015c0001057983 */ /* 0x001ea80000300800 */
[----:B------:R0:W-:Y:S04]  /*1a680*/  STL [R1+0x1348], R6 ;  /* 0x0013480601007387 */ /* 0x0001e80000100800 */
[----:B------:R1:W-:Y:S01]  /*1a690*/  STL [R1+0x134c], R7 ;  /* 0x00134c0701007387 */ /* 0x0003e20000100800 */
[----:B0-----:R-:W-:-:S02]  /*1a6a0*/  LEA.HI.X.SX32 R6, R12, R9, 0x1, P0 ;  /* 0x000000090c067211 */ /* 0x001fc400000f0eff */
[-C--:B------:R-:W-:Y:S02]  /*1a6b0*/  LEA R8, P0, R19, R26.reuse, 0x1 ;  /* 0x0000001a13087211 */ /* 0x080fe400078008ff */
[----:B-1----:R-:W-:Y:S01]  /*1a6c0*/  LEA.HI.X.SX32 R7, R13, R9, 0x1, P4 ;  /* 0x000000090d077211 */ /* 0x002fe200020f0eff */
[----:B------:R0:W-:Y:S01]  /*1a6d0*/  STL [R1+0x1340], R6 ;  /* 0x0013400601007387 */ /* 0x0001e20000100800 */
[----:B------:R-:W-:-:S03]  /*1a6e0*/  LEA R12, P4, R20, R26, 0x1 ;  /* 0x0000001a140c7211 */ /* 0x000fc600078808ff */
[----:B0-----:R-:W2:Y:S04]  /*1a6f0*/  LDL.LU R6, [R1+0x188] ;  /* 0x0001880001067983 */ /* 0x001ea80000300800 */
[----:B------:R0:W-:Y:S04]  /*1a700*/  STL [R1+0x1344], R8 ;  /* 0x0013440801007387 */ /* 0x0001e80000100800 */
[----:B------:R1:W-:Y:S01]  /*1a710*/  STL [R1+0x1338], R7 ;  /* 0x0013380701007387 */ /* 0x0003e20000100800 */
[----:B0-----:R-:W-:-:S03]  /*1a720*/  LEA.HI.X.SX32 R8, R14, R9, 0x1, P6 ;  /* 0x000000090e087211 */ /* 0x001fc600030f0eff */
[----:B-1----:R-:W2:Y:S04]  /*1a730*/  LDL.LU R7, [R1+0x198] ;  /* 0x0001980001077983 */ /* 0x002ea80000300800 */
[----:B------:R0:W-:Y:S04]  /*1a740*/  STL [R1+0x133c], R12 ;  /* 0x00133c0c01007387 */ /* 0x0001e80000100800 */
[----:B------:R1:W-:Y:S01]  /*1a750*/  STL [R1+0x1330], R8 ;  /* 0x0013300801007387 */ /* 0x0003e20000100800 */
[----:B0-----:R-:W-:Y:S02]  /*1a760*/  LEA R12, P6, R21, R26, 0x1 ;  /* 0x0000001a150c7211 */ /* 0x001fe400078c08ff */
[----:B-1----:R-:W-:-:S03]  /*1a770*/  LEA.HI.X.SX32 R8, R15, R9, 0x1, P5 ;  /* 0x000000090f087211 */ /* 0x002fc600028f0eff */
[----:B------:R0:W-:Y:S01]  /*1a780*/  STL [R1+0x1334], R12 ;  /* 0x0013340c01007387 */ /* 0x0001e20000100800 */
[----:B-----5:R-:W-:-:S03]  /*1a790*/  LEA R13, P5, R22, R26, 0x1 ;  /* 0x0000001a160d7211 */ /* 0x020fc600078a08ff */
[----:B------:R1:W-:Y:S01]  /*1a7a0*/  STL [R1+0x1328], R8 ;  /* 0x0013280801007387 */ /* 0x0003e20000100800 */
[----:B0-----:R-:W-:-:S03]  /*1a7b0*/  LEA.HI.X.SX32 R12, R16, R9, 0x1, P3 ;  /* 0x00000009100c7211 */ /* 0x001fc600018f0eff */
[----:B-1----:R-:W5:Y:S04]  /*1a7c0*/  LDL.LU R8, [R1+0x1c0] ;  /* 0x0001c00001087983 */ /* 0x002f680000300800 */
[----:B------:R4:W-:Y:S04]  /*1a7d0*/  STL [R1+0x132c], R13 ;  /* 0x00132c0d01007387 */ /* 0x0009e80000100800 */
[----:B------:R0:W-:Y:S04]  /*1a7e0*/  STL [R1+0x1320], R12 ;  /* 0x0013200c01007387 */ /* 0x0001e80000100800 */
[----:B------:R-:W5:Y:S01]  /*1a7f0*/  LDL.LU R29, [R1+0x1d8] ;  /* 0x0001d800011d7983 */ /* 0x000f620000300800 */
[----:B----4-:R-:W-:-:S02]  /*1a800*/  LEA R13, P3, R23, R26, 0x1 ;  /* 0x0000001a170d7211 */ /* 0x010fc400078608ff */
[----:B0-----:R-:W-:-:S03]  /*1a810*/  LEA.HI.X.SX32 R12, R17, R9, 0x1, P2 ;  /* 0x00000009110c7211 */ /* 0x001fc600010f0eff */
[----:B------:R3:W-:Y:S04]  /*1a820*/  STL [R1+0x1324], R13 ;  /* 0x0013240d01007387 */ /* 0x0007e80000100800 */
[----:B------:R0:W-:Y:S01]  /*1a830*/  STL [R1+0x1318], R12 ;  /* 0x0013180c01007387 */ /* 0x0001e20000100800 */
[----:B---3--:R-:W-:Y:S02]  /*1a840*/  LEA R13, P2, R24, R26, 0x1 ;  /* 0x0000001a180d7211 */ /* 0x008fe400078408ff */
[-C--:B0-----:R-:W-:Y:S02]  /*1a850*/  LEA.HI.X.SX32 R12, R18, R9.reuse, 0x1, P1 ;  /* 0x00000009120c7211 */ /* 0x081fe400008f0eff */
[----:B------:R-:W3:Y:S04]  /*1a860*/  LDL.LU R18, [R1+0x1b0] ;  /* 0x0001b00001127983 */ /* 0x000ee80000300800 */
[----:B------:R-:W-:Y:S04]  /*1a870*/  STL [R1+0x131c], R13 ;  /* 0x00131c0d01007387 */ /* 0x000fe80000100800 */
[----:B------:R-:W4:Y:S04]  /*1a880*/  LDL.LU R17, [R1+0x1ec] ;  /* 0x0001ec0001117983 */ /* 0x000f280000300800 */
[----:B------:R0:W-:Y:S02]  /*1a890*/  STL [R1+0x1310], R12 ;  /* 0x0013100c01007387 */ /* 0x0001e40000100800 */
[----:B0-----:R-:W-:-:S02]  /*1a8a0*/  LEA.HI.X.SX32 R12, R19, R9, 0x1, P0 ;  /* 0x00000009130c7211 */ /* 0x001fc400000f0eff */
[----:B------:R-:W3:Y:S01]  /*1a8b0*/  LDL.LU R19, [R1+0x170] ;  /* 0x0001700001137983 */ /* 0x000ee20000300800 */
[----:B------:R-:W-:-:S05]  /*1a8c0*/  LEA R13, P1, R28, R26, 0x1 ;  /* 0x0000001a1c0d7211 */ /* 0x000fca00078208ff */
[----:B------:R-:W-:Y:S04]  /*1a8d0*/  STL [R1+0x1314], R13 ;  /* 0x0013140d01007387 */ /* 0x000fe80000100800 */
[----:B------:R-:W4:Y:S04]  /*1a8e0*/  LDL.LU R16, [R1+0x200] ;  /* 0x0002000001107983 */ /* 0x000f280000300800 */
[----:B------:R0:W-:Y:S04]  /*1a8f0*/  STL [R1+0x1308], R12 ;  /* 0x0013080c01007387 */ /* 0x0001e80000100800 */
[----:B------:R-:W4:Y:S01]  /*1a900*/  LDL.LU R15, [R1+0x218] ;  /* 0x00021800010f7983 */ /* 0x000f220000300800 */
[----:B0-----:R-:W-:-:S02]  /*1a910*/  LEA.HI.X.SX32 R12, R20, R9, 0x1, P4 ;  /* 0x00000009140c7211 */ /* 0x001fc400020f0eff */
[----:B--2---:R-:W-:-:S05]  /*1a920*/  LEA R13, P0, R11, R26, 0x1 ;  /* 0x0000001a0b0d7211 */ /* 0x004fca00078008ff */
[----:B------:R0:W-:Y:S04]  /*1a930*/  STL [R1+0x130c], R13 ;  /* 0x00130c0d01007387 */ /* 0x0001e80000100800 */
[----:B------:R1:W-:Y:S04]  /*1a940*/  STL [R1+0x1300], R12 ;  /* 0x0013000c01007387 */ /* 0x0003e80000100800 */
[----:B------:R-:W2:Y:S01]  /*1a950*/  LDL.LU R14, [R1+0x22c] ;  /* 0x00022c00010e7983 */ /* 0x000ea20000300800 */
[----:B0-----:R-:W-:Y:S02]  /*1a960*/  LEA R13, P4, R10, R26, 0x1 ;  /* 0x0000001a0a0d7211 */ /* 0x001fe400078808ff */
[----:B-1----:R-:W-:-:S03]  /*1a970*/  LEA.HI.X.SX32 R12, R21, R9, 0x1, P6 ;  /* 0x00000009150c7211 */ /* 0x002fc600030f0eff */
[----:B------:R0:W-:Y:S04]  /*1a980*/  STL [R1+0x1304], R13 ;  /* 0x0013040d01007387 */ /* 0x0001e80000100800 */
[----:B------:R1:W-:Y:S04]  /*1a990*/  STL [R1+0x12f8], R12 ;  /* 0x0012f80c01007387 */ /* 0x0003e80000100800 */
[----:B------:R-:W2:Y:S01]  /*1a9a0*/  LDL.LU R25, [R1+0x240] ;  /* 0x0002400001197983 */ /* 0x000ea20000300800 */
[----:B0-----:R-:W-:Y:S02]  /*1a9b0*/  LEA R13, P6, R5, R26, 0x1 ;  /* 0x0000001a050d7211 */ /* 0x001fe400078c08ff */
[----:B-1----:R-:W-:-:S03]  /*1a9c0*/  LEA.HI.X.SX32 R12, R22, R9, 0x1, P5 ;  /* 0x00000009160c7211 */ /* 0x002fc600028f0eff */
[----:B------:R0:W-:Y:S04]  /*1a9d0*/  STL [R1+0x12fc], R13 ;  /* 0x0012fc0d01007387 */ /* 0x0001e80000100800 */
[----:B------:R1:W-:Y:S04]  /*1a9e0*/  STL [R1+0x12f0], R12 ;  /* 0x0012f00c01007387 */ /* 0x0003e80000100800 */
[----:B0-----:R-:W2:Y:S01]  /*1a9f0*/  LDL.LU R13, [R1+0x258] ;  /* 0x00025800010d7983 */ /* 0x001ea20000300800 */
[----:B-1----:R-:W-:Y:S02]  /*1aa00*/  LEA.HI.X.SX32 R12, R23, R9, 0x1, P3 ;  /* 0x00000009170c7211 */ /* 0x002fe400018f0eff */
[----:B------:R-:W-:-:S02]  /*1aa10*/  LEA R21, P3, R6, R26, 0x1 ;  /* 0x0000001a06157211 */ /* 0x000fc400078608ff */
[----:B---3--:R-:W-:-:S05]  /*1aa20*/  LEA R20, P5, R19, R26, 0x1 ;  /* 0x0000001a13147211 */ /* 0x008fca00078a08ff */
[----:B------:R0:W-:Y:S04]  /*1aa30*/  STL [R1+0x12f4], R20 ;  /* 0x0012f41401007387 */ /* 0x0001e80000100800 */
[----:B------:R1:W-:Y:S04]  /*1aa40*/  STL [R1+0x12e8], R12 ;  /* 0x0012e80c01007387 */ /* 0x0003e80000100800 */
[----:B0-----:R-:W3:Y:S01]  /*1aa50*/  LDL.LU R20, [R1+0x268] ;  /* 0x0002680001147983 */ /* 0x001ee20000300800 */
[----:B-1----:R-:W-:-:S03]  /*1aa60*/  LEA.HI.X.SX32 R12, R24, R9, 0x1, P2 ;  /* 0x00000009180c7211 */ /* 0x002fc600010f0eff */
[----:B------:R-:W-:Y:S04]  /*1aa70*/  STL [R1+0x12ec], R21 ;  /* 0x0012ec1501007387 */ /* 0x000fe80000100800 */
[----:B------:R0:W-:Y:S04]  /*1aa80*/  STL [R1+0xb9c], R12 ;  /* 0x000b9c0c01007387 */ /* 0x0001e80000100800 */
[----:B0-----:R-:W3:Y:S01]  /*1aa90*/  LDL.LU R12, [R1+0x280] ;  /* 0x00028000010c7983 */ /* 0x001ee20000300800 */
[----:B------:R-:W-:Y:S02]  /*1aaa0*/  LEA R22, P2, R7, R26, 0x1 ;  /* 0x0000001a07167211 */ /* 0x000fe400078408ff */
[----:B------:R-:W-:-:S03]  /*1aab0*/  LEA.HI.X.SX32 R21, R28, R9, 0x1, P1 ;  /* 0x000000091c157211 */ /* 0x000fc600008f0eff */
[----:B------:R0:W-:Y:S04]  /*1aac0*/  STL [R1+0xbbc], R22 ;  /* 0x000bbc1601007387 */ /* 0x0001e80000100800 */
[----:B------:R1:W-:Y:S01]  /*1aad0*/  STL [R1+0xba0], R21 ;  /* 0x000ba01501007387 */ /* 0x0003e20000100800 */
[-C--:B0-----:R-:W-:Y:S02]  /*1aae0*/  LEA R22, P1, R18, R26.reuse, 0x1 ;  /* 0x0000001a12167211 */ /* 0x081fe400078208ff */
[----:B-1----:R-:W-:Y:S02]  /*1aaf0*/  LEA.HI.X.SX32 R21, R11, R9, 0x1, P0 ;  /* 0x000000090b157211 */ /* 0x002fe400000f0eff */
[----:B------:R-:W3:Y:S04]  /*1ab00*/  LDL.LU R11, [R1+0x290] ;  /* 0x00029000010b7983 */ /* 0x000ee80000300800 */
[----:B------:R5:W-:Y:S04]  /*1ab10*/  STL [R1+0xbc4], R22 ;  /* 0x000bc41601007387 */ /* 0x000be80000100800 */
[----:B------:R0:W-:Y:S01]  /*1ab20*/  STL [R1+0xba4], R21 ;  /* 0x000ba41501007387 */ /* 0x0001e20000100800 */
[----:B-----5:R-:W-:-:S02]  /*1ab30*/  LEA R22, P0, R8, R26, 0x1 ;  /* 0x0000001a08167211 */ /* 0x020fc400078008ff */
[----:B0-----:R-:W-:Y:S02]  /*1ab40*/  LEA.HI.X.SX32 R21, R10, R9, 0x1, P4 ;  /* 0x000000090a157211 */ /* 0x001fe400020f0eff */
[----:B------:R-:W5:Y:S04]  /*1ab50*/  LDL.LU R10, [R1+0x2a8] ;  /* 0x0002a800010a7983 */ /* 0x000f680000300800 */
[----:B------:R0:W-:Y:S04]  /*1ab60*/  STL [R1+0xbcc], R22 ;  /* 0x000bcc1601007387 */ /* 0x0001e80000100800 */
[----:B------:R1:W-:Y:S01]  /*1ab70*/  STL [R1+0xba8], R21 ;  /* 0x000ba81501007387 */ /* 0x0003e20000100800 */
[----:B0-----:R-:W-:-:S02]  /*1ab80*/  LEA R22, P4, R29, R26, 0x1 ;  /* 0x0000001a1d167211 */ /* 0x001fc400078808ff */
[----:B-1----:R-:W-:Y:S02]  /*1ab90*/  LEA.HI.X.SX32 R21, R5, R9, 0x1, P6 ;  /* 0x0000000905157211 */ /* 0x002fe400030f0eff */
[----:B------:R-:W5:Y:S04]  /*1aba0*/  LDL.LU R5, [R1+0x2b8] ;  /* 0x0002b80001057983 */ /* 0x000f680000300800 */
[----:B------:R4:W-:Y:S04]  /*1abb0*/  STL [R1+0xbd4], R22 ;  /* 0x000bd41601007387 */ /* 0x0009e80000100800 */
[----:B------:R0:W-:Y:S01]  /*1abc0*/  STL [R1+0xbac], R21 ;  /* 0x000bac1501007387 */ /* 0x0001e20000100800 */
[----:B----4-:R-:W-:-:S02]  /*1abd0*/  LEA R22, P6, R17, R26, 0x1 ;  /* 0x0000001a11167211 */ /* 0x010fc400078c08ff */
[----:B0-----:R-:W-:Y:S02]  /*1abe0*/  LEA.HI.X.SX32 R21, R19, R9, 0x1, P5 ;  /* 0x0000000913157211 */ /* 0x001fe400028f0eff */
[----:B------:R-:W4:Y:S04]  /*1abf0*/  LDL.LU R19, [R1+0x2d0] ;  /* 0x0002d00001137983 */ /* 0x000f280000300800 */
[----:B------:R0:W-:Y:S04]  /*1ac00*/  STL [R1+0xbdc], R22 ;  /* 0x000bdc1601007387 */ /* 0x0001e80000100800 */
[----:B------:R1:W-:Y:S01]  /*1ac10*/  STL [R1+0xbb0], R21 ;  /* 0x000bb01501007387 */ /* 0x0003e20000100800 */
[----:B0-----:R-:W-:-:S02]  /*1ac20*/  LEA R22, P5, R16, R26, 0x1 ;  /* 0x0000001a10167211 */ /* 0x001fc400078a08ff */
[----:B-1----:R-:W-:Y:S02]  /*1ac30*/  LEA.HI.X.SX32 R21, R6, R9, 0x1, P3 ;  /* 0x0000000906157211 */ /* 0x002fe400018f0eff */
        /* <DEDUP_REMOVED lines=8> */
[----:B--2---:R-:W-:-:S02]  /*1acc0*/  LEA R22, P2, R14, R26, 0x1 ;  /* 0x0000001a0e167211 */ /* 0x004fc400078408ff */
[----:B0-----:R-:W-:Y:S02]  /*1acd0*/  LEA.HI.X.SX32 R21, R18, R9, 0x1, P1 ;  /* 0x0000000912157211 */ /* 0x001fe400008f0eff */
[----:B------:R-:W2:Y:S04]  /*1ace0*/  LDL.LU R18, [R1+0x310] ;  /* 0x0003100001127983 */ /* 0x000ea80000300800 */
[----:B------:R0:W-:Y:S04]  /*1acf0*/  STL [R1+0xbf4], R22 ;  /* 0x000bf41601007387 */ /* 0x0001e80000100800 */
[----:B------:R1:W-:Y:S01]  /*1ad00*/  STL [R1+0xbc0], R21 ;  /* 0x000bc01501007387 */ /* 0x0003e20000100800 */
[----:B0-----:R-:W-:-:S02]  /*1ad10*/  LEA R22, P1, R25, R26, 0x1 ;  /* 0x0000001a19167211 */ /* 0x001fc400078208ff */
[----:B-1----:R-:W-:Y:S02]  /*1ad20*/  LEA.HI.X.SX32 R21, R8, R9, 0x1, P0 ;  /* 0x0000000908157211 */ /* 0x002fe400000f0eff */
[----:B------:R-:W2:Y:S04]  /*1ad30*/  LDL.LU R8, [R1+0x324] ;  /* 0x0003240001087983 */ /* 0x000ea80000300800 */
[----:B------:R0:W-:Y:S04]  /*1ad40*/  STL [R1+0xbfc], R22 ;  /* 0x000bfc1601007387 */ /* 0x0001e80000100800 */
[----:B------:R1:W-:Y:S01]  /*1ad50*/  STL [R1+0xbc8], R21 ;  /* 0x000bc81501007387 */ /* 0x0003e20000100800 */
[----:B0-----:R-:W-:-:S02]  /*1ad60*/  LEA R22, P0, R13, R26, 0x1 ;  /* 0x0000001a0d167211 */ /* 0x001fc400078008ff */
[-C--:B-1----:R-:W-:Y:S02]  /*1ad70*/  LEA.HI.X.SX32 R21, R29, R9.reuse, 0x1, P4 ;  /* 0x000000091d157211 */ /* 0x082fe400020f0eff */
[----:B------:R-:W2:Y:S04]  /*1ad80*/  LDL.LU R29, [R1+0x338] ;  /* 0x00033800011d7983 */ /* 0x000ea80000300800 */
[----:B------:R-:W-:Y:S04]  /*1ad90*/  STL [R1+0xc04], R22 ;  /* 0x000c041601007387 */ /* 0x000fe80000100800 */
[----:B------:R0:W-:Y:S02]  /*1ada0*/  STL [R1+0xbd0], R21 ;  /* 0x000bd01501007387 */ /* 0x0001e40000100800 */
[----:B0-----:R-:W-:-:S02]  /*1adb0*/  LEA.HI.X.SX32 R21, R17, R9, 0x1, P6 ;  /* 0x0000000911157211 */ /* 0x001fc400030f0eff */
[----:B------:R-:W2:Y:S01]  /*1adc0*/  LDL.LU R17, [R1+0x350] ;  /* 0x0003500001117983 */ /* 0x000ea20000300800 */
[----:B---3--:R-:W-:-:S05]  /*1add0*/  LEA R22, P4, R20, R26, 0x1 ;  /* 0x0000001a14167211 */ /* 0x008fca00078808ff */
[----:B------:R0:W-:Y:S04]  /*1ade0*/  STL [R1+0xc0c], R22 ;  /* 0x000c0c1601007387 */ /* 0x0001e80000100800 */
[----:B------:R1:W-:Y:S01]  /*1adf0*/  STL [R1+0xbd8], R21 ;  /* 0x000bd81501007387 */ /* 0x0003e20000100800 */
[----:B0-----:R-:W-:Y:S02]  /*1ae00*/  LEA R22, P6, R12, R26, 0x1 ;  /* 0x0000001a0c167211 */ /* 0x001fe400078c08ff */
[-C--:B-1----:R-:W-:Y:S02]  /*1ae10*/  LEA.HI.X.SX32 R21, R16, R9.reuse, 0x1, P5 ;  /* 0x0000000910157211 */ /* 0x082fe400028f0eff */
[----:B------:R-:W3:Y:S04]  /*1ae20*/  LDL.LU R16, [R1+0x360] ;  /* 0x0003600001107983 */ /* 0x000ee80000300800 */
[----:B------:R-:W-:Y:S04]  /*1ae30*/  STL [R1+0xc14], R22 ;  /* 0x000c141601007387 */ /* 0x000fe80000100800 */
[----:B------:R0:W-:Y:S02]  /*1ae40*/  STL [R1+0xbe0], R21 ;  /* 0x000be01501007387 */ /* 0x0001e40000100800 */
[----:B0-----:R-:W-:-:S02]  /*1ae50*/  LEA.HI.X.SX32 R21, R15, R9, 0x1, P3 ;  /* 0x000000090f157211 */ /* 0x001fc400018f0eff */
[----:B------:R-:W3:Y:S01]  /*1ae60*/  LDL.LU R15, [R1+0x378] ;  /* 0x00037800010f7983 */ /* 0x000ee20000300800 */
[----:B------:R-:W-:-:S05]  /*1ae70*/  LEA R22, P5, R11, R26, 0x1 ;  /* 0x0000001a0b167211 */ /* 0x000fca00078a08ff */
[----:B------:R5:W-:Y:S04]  /*1ae80*/  STL [R1+0xc1c], R22 ;  /* 0x000c1c1601007387 */ /* 0x000be80000100800 */
[----:B------:R0:W-:Y:S01]  /*1ae90*/  STL [R1+0xbe8], R21 ;  /* 0x000be81501007387 */ /* 0x0001e20000100800 */
[-C--:B-----5:R-:W-:Y:S02]  /*1aea0*/  LEA R22, P3, R10, R26.reuse, 0x1 ;  /* 0x0000001a0a167211 */ /* 0x0a0fe400078608ff */
        /* <DEDUP_REMOVED lines=20> */
[-C--:B-1----:R-:W-:Y:S02]  /*1aff0*/  LEA.HI.X.SX32 R21, R12, R9.reuse, 0x1, P6 ;  /* 0x000000090c157211 */ /* 0x082fe400030f0eff */
[----:B------:R-:W4:Y:S04]  /*1b000*/  LDL.LU R12, [R1+0x380] ;  /* 0x00038000010c7983 */ /* 0x000f280000300800 */
[----:B------:R-:W-:Y:S04]  /*1b010*/  STL [R1+0xc44], R22 ;  /* 0x000c441601007387 */ /* 0x000fe80000100800 */
[----:B------:R0:W-:Y:S02]  /*1b020*/  STL [R1+0xc10], R21 ;  /* 0x000c101501007387 */ /* 0x0001e40000100800 */
[----:B0-----:R-:W-:-:S02]  /*1b030*/  LEA.HI.X.SX32 R21, R11, R9, 0x1, P5 ;  /* 0x000000090b157211 */ /* 0x001fc400028f0eff */
[----:B------:R-:W4:Y:S01]  /*1b040*/  LDL.LU R11, [R1+0x37c] ;  /* 0x00037c00010b7983 */ /* 0x000f220000300800 */
[----:B--2---:R-:W-:-:S05]  /*1b050*/  LEA R22, P6, R18, R26, 0x1 ;  /* 0x0000001a12167211 */ /* 0x004fca00078c08ff */
[----:B------:R0:W-:Y:S04]  /*1b060*/  STL [R1+0xc4c], R22 ;  /* 0x000c4c1601007387 */ /* 0x0001e80000100800 */
[----:B------:R1:W-:Y:S01]  /*1b070*/  STL [R1+0xc18], R21 ;  /* 0x000c181501007387 */ /* 0x0003e20000100800 */
[-C--:B0-----:R-:W-:Y:S02]  /*1b080*/  LEA R22, P5, R8, R26.reuse, 0x1 ;  /* 0x0000001a08167211 */ /* 0x081fe400078a08ff */
[----:B-1----:R-:W-:Y:S02]  /*1b090*/  LEA.HI.X.SX32 R21, R10, R9, 0x1, P3 ;  /* 0x000000090a157211 */ /* 0x002fe400018f0eff */
        /* <DEDUP_REMOVED lines=16> */
[----:B------:R-:W-:Y:S04]  /*1b1a0*/  STL [R1+0xc6c], R22 ;  /* 0x000c6c1601007387 */ /* 0x000fe80000100800 */
[----:B------:R0:W-:Y:S02]  /*1b1b0*/  STL [R1+0xc38], R21 ;  /* 0x000c381501007387 */ /* 0x0001e40000100800 */
[-C--:B0-----:R-:W-:Y:S02]  /*1b1c0*/  LEA.HI.X.SX32 R21, R7, R9.reuse, 0x1, P4 ;  /* 0x0000000907157211 */ /* 0x081fe400020f0eff */
[----:B------:R-:W-:Y:S01]  /*1b1d0*/  LEA R22, P0, R15, R26, 0x1 ;  /* 0x0000001a0f167211 */ /* 0x000fe200078008ff */
[----:B------:R-:W3:Y:S04]  /*1b1e0*/  LDL.LU R7, [R1+0x364] ;  /* 0x0003640001077983 */ /* 0x000ee80000300800 */
[----:B------:R-:W-:Y:S04]  /*1b1f0*/  STL [R1+0xc74], R22 ;  /* 0x000c741601007387 */ /* 0x000fe80000100800 */
[----:B------:R0:W-:Y:S02]  /*1b200*/  STL [R1+0xc40], R21 ;  /* 0x000c401501007387 */ /* 0x0001e40000100800 */
[----:B0-----:R-:W-:-:S02]  /*1b210*/  LEA.HI.X.SX32 R21, R18, R9, 0x1, P6 ;  /* 0x0000000912157211 */ /* 0x001fc400030f0eff */
[----:B------:R-:W3:Y:S01]  /*1b220*/  LDL.LU R18, [R1+0x35c] ;  /* 0x00035c0001127983 */ /* 0x000ee20000300800 */
[----:B-----5:R-:W-:-:S05]  /*1b230*/  LEA R22, P4, R14, R26, 0x1 ;  /* 0x0000001a0e167211 */ /* 0x020fca00078808ff */
[----:B------:R0:W-:Y:S04]  /*1b240*/  STL [R1+0xc7c], R22 ;  /* 0x000c7c1601007387 */ /* 0x0001e80000100800 */
[----:B------:R1:W-:Y:S01]  /*1b250*/  STL [R1+0xc48], R21 ;  /* 0x000c481501007387 */ /* 0x0003e20000100800 */
[-C--:B0-----:R-:W-:Y:S02]  /*1b260*/  LEA R22, P6, R25, R26.reuse, 0x1 ;  /* 0x0000001a19167211 */ /* 0x081fe400078c08ff */
        /* <DEDUP_REMOVED lines=41> */
[----:B------:R-:W-:-:S05]  /*1b500*/  LEA R22, P5, R6, R26, 0x1 ;  /* 0x0000001a06167211 */ /* 0x000fca00078a08ff */
[----:B------:R-:W-:Y:S04]  /*1b510*/  STL [R1+0xcc4], R22 ;  /* 0x000cc41601007387 */ /* 0x000fe80000100800 */
[----:B------:R0:W-:Y:S02]  /*1b520*/  STL [R1+0xc90], R21 ;  /* 0x000c901501007387 */ /* 0x0001e40000100800 */
[----:B0-----:R-:W-:Y:S02]  /*1b530*/  LEA.HI.X.SX32 R21, R12, R9, 0x1, P2 ;  /* 0x000000090c157211 */ /* 0x001fe400010f0eff */
        /* <DEDUP_REMOVED lines=12> */
[----:B------:R-:W-:Y:S04]  /*1b600*/  STL [R1+0xcdc], R22 ;  /* 0x000cdc1601007387 */ /* 0x000fe80000100800 */
[----:B------:R0:W-:Y:S02]  /*1b610*/  STL [R1+0xca8], R21 ;  /* 0x000ca81501007387 */ /* 0x0001e40000100800 */
[----:B0-----:R-:W-:Y:S02]  /*1b620*/  LEA.HI.X.SX32 R21, R5, R9, 0x1, P4 ;  /* 0x0000000905157211 */ /* 0x001fe400020f0eff */
[-C--:B----4-:R-:W-:Y:S01]  /*1b630*/  LEA R22, P0, R29, R26.reuse, 0x1 ;  /* 0x0000001a1d167211 */ /* 0x090fe200078008ff */
[----:B------:R-:W4:Y:S04]  /*1b640*/  LDL.LU R5, [R1+0x31c] ;  /* 0x00031c0001057983 */ /* 0x000f280000300800 */
[----:B------:R0:W-:Y:S04]  /*1b650*/  STL [R1+0xce4], R22 ;  /* 0x000ce41601007387 */ /* 0x0001e80000100800 */
[----:B------:R1:W-:Y:S01]  /*1b660*/  STL [R1+0xcb0], R21 ;  /* 0x000cb01501007387 */ /* 0x0003e20000100800 */
[----:B0-----:R-:W-:-:S02]  /*1b670*/  LEA R22, P4, R17, R26, 0x1 ;  /* 0x0000001a11167211 */ /* 0x001fc400078808ff */
[----:B-1----:R-:W-:Y:S02]  /*1b680*/  LEA.HI.X.SX32 R21, R19, R9, 0x1, P6 ;  /* 0x0000000913157211 */ /* 0x002fe400030f0eff */
        /* <DEDUP_REMOVED lines=14> */
[-C--:B-1----:R-:W-:Y:S02]  /*1b770*/  LEA.HI.X.SX32 R21, R18, R9.reuse, 0x1, P2 ;  /* 0x0000000912157211 */ /* 0x082fe400010f0eff */
[----:B------:R-:W5:Y:S04]  /*1b780*/  LDL.LU R18, [R1+0x308] ;  /* 0x0003080001127983 */ /* 0x000f680000300800 */
[----:B------:R-:W-:Y:S04]  /*1b790*/  STL [R1+0xd04], R22 ;  /* 0x000d041601007387 */ /* 0x000fe80000100800 */
[----:B------:R0:W-:Y:S02]  /*1b7a0*/  STL [R1+0xcd0], R21 ;  /* 0x000cd01501007387 */ /* 0x0001e40000100800 */
[----:B0-----:R-:W-:-:S02]  /*1b7b0*/  LEA.HI.X.SX32 R21, R8, R9, 0x1, P1 ;  /* 0x0000000908157211 */ /* 0x001fc400008f0eff */
[----:B------:R-:W5:Y:S01]  /*1b7c0*/  LDL.LU R8, [R1+0x304] ;  /* 0x0003040001087983 */ /* 0x000f620000300800 */
        /* <DEDUP_REMOVED lines=30> */
[----:B----4-:R-:W-:-:S05]  /*1b9b0*/  LEA R22, P3, R5, R26, 0x1 ;  /* 0x0000001a05167211 */ /* 0x010fca00078608ff */
[----:B------:R-:W-:Y:S04]  /*1b9c0*/  STL [R1+0xd3c], R22 ;  /* 0x000d3c1601007387 */ /* 0x000fe80000100800 */
[----:B------:R0:W-:Y:S02]  /*1b9d0*/  STL [R1+0xd08], R21 ;  /* 0x000d081501007387 */ /* 0x0001e40000100800 */
[----:B0-----:R-:W-:Y:S02]  /*1b9e0*/  LEA.HI.X.SX32 R21, R13, R9, 0x1, P1 ;  /* 0x000000090d157211 */ /* 0x001fe400008f0eff */
[----:B------:R-:W4:Y:S01]  /*1b9f0*/  LDL.LU R13, [R1+0x2e0] ;  /* 0x0002e000010d7983 */ /* 0x000f220000300800 */
[----:B-----5:R-:W-:-:S05]  /*1ba00*/  LEA R22, P2, R19, R26, 0x1 ;  /* 0x0000001a13167211 */ /* 0x020fca00078408ff */
[----:B------:R-:W-:Y:S04]  /*1ba10*/  STL [R1+0xd44], R22 ;  /* 0x000d441601007387 */ /* 0x000fe80000100800 */
[----:B------:R0:W-:Y:S02]  /*1ba20*/  STL [R1+0xd10], R21 ;  /* 0x000d101501007387 */ /* 0x0001e40000100800 */
[----:B0-----:R-:W-:Y:S02]  /*1ba30*/  LEA.HI.X.SX32 R21, R20, R9, 0x1, P0 ;  /* 0x0000000914157211 */ /* 0x001fe400000f0eff */
[-C--:B------:R-:W-:Y:S01]  /*1ba40*/  LEA R22, P1, R6, R26.reuse, 0x1 ;  /* 0x0000001a06167211 */ /* 0x080fe200078208ff */
        /* <DEDUP_REMOVED lines=59> */
[----:B------:R-:W5:Y:S01]  /*1be00*/  LDL.LU R16, [R1+0x2a0] ;  /* 0x0002a00001107983 */ /* 0x000f620000300800 */
[----:B------:R-:W-:-:S05]  /*1be10*/  LEA R22, P3, R12, R26, 0x1 ;  /* 0x0000001a0c167211 */ /* 0x000fca00078608ff */
        /* <DEDUP_REMOVED lines=63> */
[----:B------:R-:W5:Y:S01]  /*1c210*/  LDL.LU R18, [R1+0x260] ;  /* 0x0002600001127983 */ /* 0x000f620000300800 */
[----:B------:R-:W-:-:S05]  /*1c220*/  LEA R22, P5, R14, R26, 0x1 ;  /* 0x0000001a0e167211 */ /* 0x000fca00078a08ff */
[----:B------:R-:W-:Y:S04]  /*1c230*/  STL [R1+0xe14], R22 ;  /* 0x000e141601007387 */ /* 0x000fe80000100800 */
[----:B------:R0:W-:Y:S02]  /*1c240*/  STL [R1+0xde0], R21 ;  /* 0x000de01501007387 */ /* 0x0001e40000100800 */
[-C--:B0-----:R-:W-:Y:S02]  /*1c250*/  LEA.HI.X.SX32 R21, R8, R9.reuse, 0x1, P2 ;  /* 0x0000000908157211 */ /* 0x081fe400010f0eff */
[----:B------:R-:W-:Y:S01]  /*1c260*/  LEA R22, P3, R25, R26, 0x1 ;  /* 0x0000001a19167211 */ /* 0x000fe200078608ff */
[----:B------:R-:W5:Y:S04]  /*1c270*/  LDL.LU R8, [R1+0x25c] ;  /* 0x00025c0001087983 */ /* 0x000f680000300800 */
[----:B------:R-:W-:Y:S04]  /*1c280*/  STL [R1+0xe1c], R22 ;  /* 0x000e1c1601007387 */ /* 0x000fe80000100800 */
[----:B------:R0:W-:Y:S02]  /*1c290*/  STL [R1+0xde8], R21 ;  /* 0x000de81501007387 */ /* 0x0001e40000100800 */
[----:B0-----:R-:W-:-:S02]  /*1c2a0*/  LEA.HI.X.SX32 R21, R29, R9, 0x1, P1 ;  /* 0x000000091d157211 */ /* 0x001fc400008f0eff */
[----:B------:R-:W-:Y:S01]  /*1c2b0*/  LEA R22, P2, R13, R26, 0x1 ;  /* 0x0000001a0d167211 */ /* 0x000fe200078408ff */
        /* <DEDUP_REMOVED lines=38> */
[-C--:B0-----:R-:W-:Y:S02]  /*1c520*/  LEA.HI.X.SX32 R21, R12, R9.reuse, 0x1, P0 ;  /* 0x000000090c157211 */ /* 0x081fe400000f0eff */
[----:B-----5:R-:W-:Y:S01]  /*1c530*/  LEA R22, P1, R7, R26, 0x1 ;  /* 0x0000001a07167211 */ /* 0x020fe200078208ff */
[----:B------:R-:W4:Y:S04]  /*1c540*/  LDL.LU R12, [R1+0x230] ;  /* 0x00023000010c7983 */ /* 0x000f280000300800 */
[----:B------:R-:W-:Y:S04]  /*1c550*/  STL [R1+0xe64], R22 ;  /* 0x000e641601007387 */ /* 0x000fe80000100800 */
[----:B------:R0:W-:Y:S02]  /*1c560*/  STL [R1+0xe30], R21 ;  /* 0x000e301501007387 */ /* 0x0001e40000100800 */
[----:B0-----:R-:W-:-:S02]  /*1c570*/  LEA.HI.X.SX32 R21, R11, R9, 0x1, P4 ;  /* 0x000000090b157211 */ /* 0x001fc400020f0eff */
        /* <DEDUP_REMOVED lines=22> */
[----:B------:R-:W-:Y:S04]  /*1c6e0*/  STL [R1+0xe8c], R22 ;  /* 0x000e8c1601007387 */ /* 0x000fe80000100800 */
[----:B------:R0:W-:Y:S02]  /*1c6f0*/  STL [R1+0xe58], R21 ;  /* 0x000e581501007387 */ /* 0x0001e40000100800 */
[----:B0-----:R-:W-:Y:S02]  /*1c700*/  LEA.HI.X.SX32 R21, R7, R9, 0x1, P1 ;  /* 0x0000000907157211 */ /* 0x001fe400008f0eff */
[-C--:B------:R-:W-:Y:S01]  /*1c710*/  LEA R22, P2, R15, R26.reuse, 0x1 ;  /* 0x0000001a0f167211 */ /* 0x080fe200078408ff */
        /* <DEDUP_REMOVED lines=59> */
[----:B------:R-:W2:Y:S01]  /*1cad0*/  LDL.LU R11, [R1+0x1d4] ;  /* 0x0001d400010b7983 */ /* 0x000ea20000300800 */
[----:B------:R-:W-:-:S05]  /*1cae0*/  LEA R22, P5, R18, R26, 0x1 ;  /* 0x0000001a12167211 */ /* 0x000fca00078a08ff */
[----:B------:R-:W-:Y:S04]  /*1caf0*/  STL [R1+0xef4], R22 ;  /* 0x000ef41601007387 */ /* 0x000fe80000100800 */
[----:B------:R0:W-:Y:S02]  /*1cb00*/  STL [R1+0xec0], R21 ;  /* 0x000ec01501007387 */ /* 0x0001e40000100800 */
[-C--:B0-----:R-:W-:Y:S02]  /*1cb10*/  LEA.HI.X.SX32 R21, R10, R9.reuse, 0x1, P2 ;  /* 0x000000090a157211 */ /* 0x081fe400010f0eff */
[----:B------:R-:W-:Y:S01]  /*1cb20*/  LEA R22, P3, R8, R26, 0x1 ;  /* 0x0000001a08167211 */ /* 0x000fe200078608ff */
        /* <DEDUP_REMOVED lines=232> */
[----:B------:R0:W-:Y:S01]  /*1d9b0*/  STL [R1+0x1038], R21 ;  /* 0x0010381501007387 */ /* 0x0001e20000100800 */
[-C--:B------:R-:W-:Y:S02]  /*1d9c0*/  LEA.HI.X.SX32 R20, R20, R9.reuse, 0x1, P3 ;  /* 0x0000000914147211 */ /* 0x080fe400018f0eff */
[----:B0-----:R-:W-:Y:S02]  /*1d9d0*/  LEA.HI.X.SX32 R21, R13, R9, 0x1, P5 ;  /* 0x000000090d157211 */ /* 0x001fe400028f0eff */
[----:B------:R-:W2:Y:S01]  /*1d9e0*/  LDL.LU R13, [R1+0xf4] ;  /* 0x0000f400010d7983 */ /* 0x000ea20000300800 */
[----:B------:R-:W-:-:S05]  /*1d9f0*/  LEA R22, P6, R19, R26, 0x1 ;  /* 0x0000001a13167211 */ /* 0x000fca00078c08ff */
[----:B------:R-:W-:Y:S04]  /*1da00*/  STL [R1+0x1074], R22 ;  /* 0x0010741601007387 */ /* 0x000fe80000100800 */
[----:B------:R0:W-:Y:S04]  /*1da10*/  STL [R1+0x1040], R21 ;  /* 0x0010401501007387 */ /* 0x0001e80000100800 */
[----:B0-----:R-:W2:Y:S01]  /*1da20*/  LDL.LU R21, [R1+0xf0] ;  /* 0x0000f00001157983 */ /* 0x001ea20000300800 */
[----:B------:R-:W-:-:S05]  /*1da30*/  LEA R22, P5, R6, R26, 0x1 ;  /* 0x0000001a06167211 */ /* 0x000fca00078a08ff */
[----:B------:R-:W-:Y:S04]  /*1da40*/  STL [R1+0x107c], R22 ;  /* 0x00107c1601007387 */ /* 0x000fe80000100800 */
[----:B------:R0:W-:Y:S02]  /*1da50*/  STL [R1+0x1048], R20 ;  /* 0x0010481401007387 */ /* 0x0001e40000100800 */
[----:B0-----:R-:W-:Y:S02]  /*1da60*/  LEA.HI.X.SX32 R20, R12, R9, 0x1, P2 ;  /* 0x000000090c147211 */ /* 0x001fe400010f0eff */
        /* <DEDUP_REMOVED lines=16> */
[----:B----4-:R-:W-:Y:S02]  /*1db70*/  LEA R22, P0, R29, R26, 0x1 ;  /* 0x0000001a1d167211 */ /* 0x010fe400078008ff */
[----:B------:R-:W-:-:S03]  /*1db80*/  LEA.HI.X.SX32 R19, R19, R9, 0x1, P6 ;  /* 0x0000000913137211 */ /* 0x000fc600030f0eff */
[----:B------:R-:W-:Y:S04]  /*1db90*/  STL [R1+0x109c], R22 ;  /* 0x00109c1601007387 */ /* 0x000fe80000100800 */
[----:B------:R0:W-:Y:S04]  /*1dba0*/  STL [R1+0x1068], R20 ;  /* 0x0010681401007387 */ /* 0x0001e80000100800 */
[----:B0-----:R-:W4:Y:S01]  /*1dbb0*/  LDL.LU R20, [R1+0xdc] ;  /* 0x0000dc0001147983 */ /* 0x001f220000300800 */
[----:B-----5:R-:W-:-:S05]  /*1dbc0*/  LEA R22, P4, R17, R26, 0x1 ;  /* 0x0000001a11167211 */ /* 0x020fca00078808ff */
[----:B------:R-:W-:Y:S04]  /*1dbd0*/  STL [R1+0x10a4], R22 ;  /* 0x0010a41601007387 */ /* 0x000fe80000100800 */
[----:B------:R0:W-:Y:S02]  /*1dbe0*/  STL [R1+0x1070], R19 ;  /* 0x0010701301007387 */ /* 0x0001e40000100800 */
[-C--:B0-----:R-:W-:Y:S02]  /*1dbf0*/  LEA.HI.X.SX32 R19, R6, R9.reuse, 0x1, P5 ;  /* 0x0000000906137211 */ /* 0x081fe400028f0eff */
[----:B------:R-:W-:Y:S01]  /*1dc00*/  LEA R22, P6, R16, R26, 0x1 ;  /* 0x0000001a10167211 */ /* 0x000fe200078c08ff */
[----:B------:R-:W5:Y:S04]  /*1dc10*/  LDL.LU R6, [R1+0xd8] ;  /* 0x0000d80001067983 */ /* 0x000f680000300800 */
[----:B------:R-:W-:Y:S04]  /*1dc20*/  STL [R1+0x10ac], R22 ;  /* 0x0010ac1601007387 */ /* 0x000fe80000100800 */
[----:B------:R0:W-:Y:S01]  /*1dc30*/  STL [R1+0x1078], R19 ;  /* 0x0010781301007387 */ /* 0x0001e20000100800 */
[----:B------:R-:W-:-:S02]  /*1dc40*/  LEA.HI.X.SX32 R18, R18, R9, 0x1, P2 ;  /* 0x0000000912127211 */ /* 0x000fc400010f0eff */
[----:B0-----:R-:W-:Y:S02]  /*1dc50*/  LEA.HI.X.SX32 R19, R7, R9, 0x1, P3 ;  /* 0x0000000907137211 */ /* 0x001fe400018f0eff */
[----:B------:R-:W5:Y:S01]  /*1dc60*/  LDL.LU R7, [R1+0xd4] ;  /* 0x0000d40001077983 */ /* 0x000f620000300800 */
[----:B------:R-:W-:-:S05]  /*1dc70*/  LEA R22, P5, R15, R26, 0x1 ;  /* 0x0000001a0f167211 */ /* 0x000fca00078a08ff */
[----:B------:R-:W-:Y:S04]  /*1dc80*/  STL [R1+0x10b4], R22 ;  /* 0x0010b41601007387 */ /* 0x000fe80000100800 */
[----:B------:R0:W-:Y:S04]  /*1dc90*/  STL [R1+0x1080], R19 ;  /* 0x0010801301007387 */ /* 0x0001e80000100800 */
[----:B0-----:R-:W5:Y:S01]  /*1dca0*/  LDL.LU R19, [R1+0xd0] ;  /* 0x0000d00001137983 */ /* 0x001f620000300800 */
        /* <DEDUP_REMOVED lines=9> */
[----:B------:R-:W5:Y:S01]  /*1dd40*/  LDL.LU R29, [R1+0xc8] ;  /* 0x0000c800011d7983 */ /* 0x000f620000300800 */
[----:B--2---:R-:W-:Y:S02]  /*1dd50*/  LEA R22, P1, R13, R26, 0x1 ;  /* 0x0000001a0d167211 */ /* 0x004fe400078208ff */
[----:B------:R-:W-:-:S03]  /*1dd60*/  LEA.HI.X.SX32 R17, R17, R9, 0x1, P4 ;  /* 0x0000000911117211 */ /* 0x000fc600020f0eff */
[----:B------:R0:W-:Y:S04]  /*1dd70*/  STL [R1+0x10cc], R22 ;  /* 0x0010cc1601007387 */ /* 0x0001e80000100800 */
[----:B------:R1:W-:Y:S01]  /*1dd80*/  STL [R1+0x1098], R18 ;  /* 0x0010981201007387 */ /* 0x0003e20000100800 */
[----:B------:R-:W-:Y:S02]  /*1dd90*/  LEA.HI.X.SX32 R16, R16, R9, 0x1, P6 ;  /* 0x0000000910107211 */ /* 0x000fe400030f0eff */
[-C--:B0-----:R-:W-:Y:S01]  /*1dda0*/  LEA R22, P0, R21, R26.reuse, 0x1 ;  /* 0x0000001a15167211 */ /* 0x081fe200078008ff */
[----:B-1----:R-:W2:Y:S04]  /*1ddb0*/  LDL.LU R18, [R1+0xc4] ;  /* 0x0000c40001127983 */ /* 0x002ea80000300800 */
[----:B------:R-:W-:Y:S04]  /*1ddc0*/  STL [R1+0x10d4], R22 ;  /* 0x0010d41601007387 */ /* 0x000fe80000100800 */
[----:B------:R0:W-:Y:S04]  /*1ddd0*/  STL [R1+0x10a0], R17 ;  /* 0x0010a01101007387 */ /* 0x0001e80000100800 */
[----:B0-----:R-:W2:Y:S01]  /*1dde0*/  LDL.LU R17, [R1+0xc0] ;  /* 0x0000c00001117983 */ /* 0x001ea20000300800 */
[----:B------:R-:W-:-:S05]  /*1ddf0*/  LEA R22, P4, R12, R26, 0x1 ;  /* 0x0000001a0c167211 */ /* 0x000fca00078808ff */
[----:B------:R-:W-:Y:S04]  /*1de00*/  STL [R1+0x10dc], R22 ;  /* 0x0010dc1601007387 */ /* 0x000fe80000100800 */
[----:B------:R0:W-:Y:S01]  /*1de10*/  STL [R1+0x10a8], R16 ;  /* 0x0010a81001007387 */ /* 0x0001e20000100800 */
[----:B------:R-:W-:-:S03]  /*1de20*/  LEA.HI.X.SX32 R23, R15, R9, 0x1, P5 ;  /* 0x000000090f177211 */ /* 0x000fc600028f0eff */
[----:B0-----:R-:W2:Y:S01]  /*1de30*/  LDL.LU R16, [R1+0xbc] ;  /* 0x0000bc0001107983 */ /* 0x001ea20000300800 */
[----:B------:R-:W-:-:S05]  /*1de40*/  LEA R22, P6, R11, R26, 0x1 ;  /* 0x0000001a0b167211 */ /* 0x000fca00078c08ff */
[----:B------:R-:W-:Y:S04]  /*1de50*/  STL [R1+0x10e4], R22 ;  /* 0x0010e41601007387 */ /* 0x000fe80000100800 */
[----:B------:R-:W2:Y:S04]  /*1de60*/  LDL.LU R15, [R1+0xb8] ;  /* 0x0000b800010f7983 */ /* 0x000ea80000300800 */
[----:B------:R0:W-:Y:S02]  /*1de70*/  STL [R1+0x10b0], R23 ;  /* 0x0010b01701007387 */ /* 0x0001e40000100800 */
[----:B0-----:R-:W-:-:S02]  /*1de80*/  LEA.HI.X.SX32 R23, R14, R9, 0x1, P3 ;  /* 0x000000090e177211 */ /* 0x001fc400018f0eff */
[----:B---3--:R-:W-:-:S05]  /*1de90*/  LEA R22, P5, R10, R26, 0x1 ;  /* 0x0000001a0a167211 */ /* 0x008fca00078a08ff */
[----:B------:R0:W-:Y:S04]  /*1dea0*/  STL [R1+0x10ec], R22 ;  /* 0x0010ec1601007387 */ /* 0x0001e80000100800 */
[----:B------:R-:W3:Y:S04]  /*1deb0*/  LDL.LU R14, [R1+0xb4] ;  /* 0x0000b400010e7983 */ /* 0x000ee80000300800 */
[----:B------:R1:W-:Y:S01]  /*1dec0*/  STL [R1+0x10b8], R23 ;  /* 0x0010b81701007387 */ /* 0x0003e20000100800 */
[----:B0-----:R-:W-:Y:S02]  /*1ded0*/  LEA R22, P3, R5, R26, 0x1 ;  /* 0x0000001a05167211 */ /* 0x001fe400078608ff */
[----:B-1----:R-:W-:-:S03]  /*1dee0*/  LEA.HI.X.SX32 R23, R25, R9, 0x1, P2 ;  /* 0x0000000919177211 */ /* 0x002fc600010f0eff */
[----:B------:R4:W-:Y:S04]  /*1def0*/  STL [R1+0x10f4], R22 ;  /* 0x0010f41601007387 */ /* 0x0009e80000100800 */
[----:B------:R-:W3:Y:S04]  /*1df00*/  LDL.LU R25, [R1+0xb0] ;  /* 0x0000b00001197983 */ /* 0x000ee80000300800 */
[----:B------:R0:W-:Y:S01]  /*1df10*/  STL [R1+0x10c0], R23 ;  /* 0x0010c01701007387 */ /* 0x0001e20000100800 */
[----:B----4-:R-:W-:Y:S02]  /*1df20*/  LEA R22, P2, R20, R26, 0x1 ;  /* 0x0000001a14167211 */ /* 0x010fe400078408ff */
[----:B0-----:R-:W-:-:S03]  /*1df30*/  LEA.HI.X.SX32 R23, R13, R9, 0x1, P1 ;  /* 0x000000090d177211 */ /* 0x001fc600008f0eff */
[----:B------:R5:W-:Y:S04]  /*1df40*/  STL [R1+0x10fc], R22 ;  /* 0x0010fc1601007387 */ /* 0x000be80000100800 */
[----:B------:R-:W4:Y:S04]  /*1df50*/  LDL.LU R13, [R1+0xac] ;  /* 0x0000ac00010d7983 */ /* 0x000f280000300800 */
[----:B------:R0:W-:Y:S01]  /*1df60*/  STL [R1+0x10c8], R23 ;  /* 0x0010c81701007387 */ /* 0x0001e20000100800 */
[----:B-----5:R-:W-:Y:S02]  /*1df70*/  LEA R22, P1, R6, R26, 0x1 ;  /* 0x0000001a06167211 */ /* 0x020fe400078208ff */
[----:B0-----:R-:W-:-:S03]  /*1df80*/  LEA.HI.X.SX32 R23, R21, R9, 0x1, P0 ;  /* 0x0000000915177211 */ /* 0x001fc600000f0eff */
[----:B------:R0:W-:Y:S01]  /*1df90*/  STL [R1+0x1104], R22 ;  /* 0x0011041601007387 */ /* 0x0001e20000100800 */
[----:B------:R-:W-:-:S03]  /*1dfa0*/  LEA.HI.X.SX32 R21, R12, R9, 0x1, P4 ;  /* 0x000000090c157211 */ /* 0x000fc600020f0eff */
[----:B------:R-:W-:Y:S04]  /*1dfb0*/  STL [R1+0x10d0], R23 ;  /* 0x0010d01701007387 */ /* 0x000fe80000100800 */
[----:B------:R-:W5:Y:S01]  /*1dfc0*/  LDL.LU R12, [R1+0xa8] ;  /* 0x0000a800010c7983 */ /* 0x000f620000300800 */
[----:B0-----:R-:W-:-:S05]  /*1dfd0*/  LEA R22, P0, R7, R26, 0x1 ;  /* 0x0000001a07167211 */ /* 0x001fca00078008ff */
        /* <DEDUP_REMOVED lines=16> */
[----:B------:R0:W-:Y:S01]  /*1e0e0*/  STL [R1+0x10f0], R21 ;  /* 0x0010f01501007387 */ /* 0x0001e20000100800 */
[----:B------:R-:W-:-:S03]  /*1e0f0*/  LEA.HI.X.SX32 R20, R20, R9, 0x1, P2 ;  /* 0x0000000914147211 */ /* 0x000fc600010f0eff */
[----:B0-----:R-:W5:Y:S01]  /*1e100*/  LDL.LU R21, [R1+0x98] ;  /* 0x0000980001157983 */ /* 0x001f620000300800 */
[----:B--2---:R-:W-:-:S05]  /*1e110*/  LEA R22, P3, R18, R26, 0x1 ;  /* 0x0000001a12167211 */ /* 0x004fca00078608ff */
[----:B------:R0:W-:Y:S04]  /*1e120*/  STL [R1+0x112c], R22 ;  /* 0x00112c1601007387 */ /* 0x0001e80000100800 */
[----:B------:R1:W-:Y:S01]  /*1e130*/  STL [R1+0x10f8], R20 ;  /* 0x0010f81401007387 */ /* 0x0003e20000100800 */
[----:B------:R-:W-:Y:S02]  /*1e140*/  LEA R23, P2, R17, R26, 0x1 ;  /* 0x0000001a11177211 */ /* 0x000fe400078408ff */
[----:B0-----:R-:W-:-:S03]  /*1e150*/  LEA.HI.X.SX32 R22, R6, R9, 0x1, P1 ;  /* 0x0000000906167211 */ /* 0x001fc600008f0eff */
[----:B------:R-:W-:Y:S04]  /*1e160*/  STL [R1+0x1134], R23 ;  /* 0x0011341701007387 */ /* 0x000fe80000100800 */
[----:B------:R-:W2:Y:S04]  /*1e170*/  LDL.LU R6, [R1+0x94] ;  /* 0x0000940001067983 */ /* 0x000ea80000300800 */
[----:B------:R0:W-:Y:S01]  /*1e180*/  STL [R1+0x1100], R22 ;  /* 0x0011001601007387 */ /* 0x0001e20000100800 */
[----:B-1----:R-:W-:Y:S02]  /*1e190*/  LEA R20, P1, R16, R26, 0x1 ;  /* 0x0000001a10147211 */ /* 0x002fe400078208ff */
[----:B0-----:R-:W-:-:S03]  /*1e1a0*/  LEA.HI.X.SX32 R22, R7, R9, 0x1, P0 ;  /* 0x0000000907167211 */ /* 0x001fc600000f0eff */
[----:B------:R0:W-:Y:S04]  /*1e1b0*/  STL [R1+0x113c], R20 ;  /* 0x00113c1401007387 */ /* 0x0001e80000100800 */
[----:B------:R-:W2:Y:S01]  /*1e1c0*/  LDL.LU R7, [R1+0x90] ;  /* 0x0000900001077983 */ /* 0x000ea20000300800 */
[----:B0-----:R-:W-:-:S03]  /*1e1d0*/  LEA R20, P0, R15, R26, 0x1 ;  /* 0x0000001a0f147211 */ /* 0x001fc600078008ff */
[----:B------:R-:W-:Y:S04]  /*1e1e0*/  STL [R1+0x1108], R22 ;  /* 0x0011081601007387 */ /* 0x000fe80000100800 */
[----:B------:R0:W-:Y:S04]  /*1e1f0*/  STL [R1+0x1144], R20 ;  /* 0x0011441401007387 */ /* 0x0001e80000100800 */
[----:B0-----:R-:W2:Y:S01]  /*1e200*/  LDL.LU R20, [R1+0x8c] ;  /* 0x00008c0001147983 */ /* 0x001ea20000300800 */
[----:B------:R-:W-:-:S05]  /*1e210*/  LEA.HI.X.SX32 R22, R19, R9, 0x1, P4 ;  /* 0x0000000913167211 */ /* 0x000fca00020f0eff */
[----:B------:R0:W-:Y:S02]  /*1e220*/  STL [R1+0x1110], R22 ;  /* 0x0011101601007387 */ /* 0x0001e40000100800 */
[----:B0-----:R-:W-:Y:S02]  /*1e230*/  LEA.HI.X.SX32 R22, R8, R9, 0x1, P6 ;  /* 0x0000000908167211 */ /* 0x001fe400030f0eff */
[----:B---3--:R-:W-:-:S05]  /*1e240*/  LEA R19, P4, R14, R26, 0x1 ;  /* 0x0000001a0e137211 */ /* 0x008fca00078808ff */
[----:B------:R0:W-:Y:S04]  /*1e250*/  STL [R1+0x114c], R19 ;  /* 0x00114c1301007387 */ /* 0x0001e80000100800 */
[----:B------:R-:W3:Y:S04]  /*1e260*/  LDL.LU R8, [R1+0x88] ;  /* 0x0000880001087983 */ /* 0x000ee80000300800 */
[----:B------:R1:W-:Y:S01]  /*1e270*/  STL [R1+0x1118], R22 ;  /* 0x0011181601007387 */ /* 0x0003e20000100800 */
[----:B0-----:R-:W-:Y:S02]  /*1e280*/  LEA R19, P6, R25, R26, 0x1 ;  /* 0x0000001a19137211 */ /* 0x001fe400078c08ff */
[----:B-1----:R-:W-:-:S03]  /*1e290*/  LEA.HI.X.SX32 R22, R29, R9, 0x1, P5 ;  /* 0x000000091d167211 */ /* 0x002fc600028f0eff */
[----:B------:R4:W-:Y:S04]  /*1e2a0*/  STL [R1+0x1154], R19 ;  /* 0x0011541301007387 */ /* 0x0009e80000100800 */
[----:B------:R-:W3:Y:S01]  /*1e2b0*/  LDL.LU R29, [R1+0x84] ;  /* 0x00008400011d7983 */ /* 0x000ee20000300800 */
[----:B------:R-:W-:-:S03]  /*1e2c0*/  LEA.HI.X.SX32 R18, R18, R9, 0x1, P3 ;  /* 0x0000000912127211 */ /* 0x000fc600018f0eff */
[----:B------:R-:W-:Y:S01]  /*1e2d0*/  STL [R1+0x1120], R22 ;  /* 0x0011201601007387 */ /* 0x000fe20000100800 */
[----:B----4-:R-:W-:-:S05]  /*1e2e0*/  LEA R19, P5, R13, R26, 0x1 ;  /* 0x0000001a0d137211 */ /* 0x010fca00078a08ff */
[----:B------:R0:W-:Y:S01]  /*1e2f0*/  STL [R1+0x115c], R19 ;  /* 0x00115c1301007387 */ /* 0x0001e20000100800 */
[----:B------:R-:W-:-:S03]  /*1e300*/  LEA.HI.X.SX32 R17, R17, R9, 0x1, P2 ;  /* 0x0000000911117211 */ /* 0x000fc600010f0eff */
[----:B0-----:R-:W4:Y:S04]  /*1e310*/  LDL.LU R19, [R1+0x80] ;  /* 0x0000800001137983 */ /* 0x001f280000300800 */
[----:B------:R0:W-:Y:S01]  /*1e320*/  STL [R1+0x1128], R18 ;  /* 0x0011281201007387 */ /* 0x0001e20000100800 */
[----:B------:R-:W-:Y:S02]  /*1e330*/  LEA.HI.X.SX32 R16, R16, R9, 0x1, P1 ;  /* 0x0000000910107211 */ /* 0x000fe400008f0eff */
[-C--:B-----5:R-:W-:Y:S01]  /*1e340*/  LEA R22, P3, R12, R26.reuse, 0x1 ;  /* 0x0000001a0c167211 */ /* 0x0a0fe200078608ff */
[----:B0-----:R-:W5:Y:S04]  /*1e350*/  LDL.LU R18, [R1+0x7c] ;  /* 0x00007c0001127983 */ /* 0x001f680000300800 */
[----:B------:R-:W-:Y:S04]  /*1e360*/  STL [R1+0x1164], R22 ;  /* 0x0011641601007387 */ /* 0x000fe80000100800 */
[----:B------:R0:W-:Y:S04]  /*1e370*/  STL [R1+0x1130], R17 ;  /* 0x0011301101007387 */ /* 0x0001e80000100800 */
[----:B0-----:R-:W5:Y:S01]  /*1e380*/  LDL.LU R17, [R1+0x78] ;  /* 0x0000780001117983 */ /* 0x001f620000300800 */
[----:B------:R-:W-:-:S05]  /*1e390*/  LEA R22, P2, R11, R26, 0x1 ;  /* 0x0000001a0b167211 */ /* 0x000fca00078408ff */
[----:B------:R0:W-:Y:S04]  /*1e3a0*/  STL [R1+0x116c], R22 ;  /* 0x00116c1601007387 */ /* 0x0001e80000100800 */
[----:B------:R1:W-:Y:S01]  /*1e3b0*/  STL [R1+0x1138], R16 ;  /* 0x0011381001007387 */ /* 0x0003e20000100800 */
[----:B0-----:R-:W-:-:S03]  /*1e3c0*/  LEA.HI.X.SX32 R22, R15, R9, 0x1, P0 ;  /* 0x000000090f167211 */ /* 0x001fc600000f0eff */
[----:B-1----:R-:W5:Y:S01]  /*1e3d0*/  LDL.LU R16, [R1+0x74] ;  /* 0x0000740001107983 */ /* 0x002f620000300800 */
[----:B------:R-:W-:-:S05]  /*1e3e0*/  LEA R23, P1, R10, R26, 0x1 ;  /* 0x0000001a0a177211 */ /* 0x000fca00078208ff */
[----:B------:R0:W-:Y:S04]  /*1e3f0*/  STL [R1+0x1174], R23 ;  /* 0x0011741701007387 */ /* 0x0001e80000100800 */
[----:B------:R-:W5:Y:S04]  /*1e400*/  LDL.LU R15, [R1+0x70] ;  /* 0x00007000010f7983 */ /* 0x000f680000300800 */
[----:B------:R1:W-:Y:S01]  /*1e410*/  STL [R1+0x1140], R22 ;  /* 0x0011401601007387 */ /* 0x0003e20000100800 */
[----:B0-----:R-:W-:Y:S02]  /*1e420*/  LEA R23, P0, R5, R26, 0x1 ;  /* 0x0000001a05177211 */ /* 0x001fe400078008ff */
[----:B-1----:R-:W-:-:S03]  /*1e430*/  LEA.HI.X.SX32 R22, R14, R9, 0x1, P4 ;  /* 0x000000090e167211 */ /* 0x002fc600020f0eff */
[----:B------:R0:W-:Y:S04]  /*1e440*/  STL [R1+0x117c], R23 ;  /* 0x00117c1701007387 */ /* 0x0001e80000100800 */
[----:B------:R-:W5:Y:S04]  /*1e450*/  LDL.LU R14, [R1+0x6c] ;  /* 0x00006c00010e7983 */ /* 0x000f680000300800 */
[----:B------:R1:W-:Y:S01]  /*1e460*/  STL [R1+0x1148], R22 ;  /* 0x0011481601007387 */ /* 0x0003e20000100800 */
[----:B0-----:R-:W-:Y:S02]  /*1e470*/  LEA R23, P4, R21, R26, 0x1 ;  /* 0x0000001a15177211 */ /* 0x001fe400078808ff */
[----:B-1----:R-:W-:-:S03]  /*1e480*/  LEA.HI.X.SX32 R22, R25, R9, 0x1, P6 ;  /* 0x0000000919167211 */ /* 0x002fc600030f0eff */
[----:B------:R-:W-:Y:S04]  /*1e490*/  STL [R1+0x1184], R23 ;  /* 0x0011841701007387 */ /* 0x000fe80000100800 */
[----:B------:R-:W5:Y:S04]  /*1e4a0*/  LDL.LU R25, [R1+0x68] ;  /* 0x0000680001197983 */ /* 0x000f680000300800 */
        /* <DEDUP_REMOVED lines=19> */
[----:B------:R0:W-:Y:S04]  /*1e5e0*/  STL [R1+0x11a4], R23 ;  /* 0x0011a41701007387 */ /* 0x0001e80000100800 */
[----:B------:R4:W-:Y:S01]  /*1e5f0*/  STL [R1+0x1170], R22 ;  /* 0x0011701601007387 */ /* 0x0009e20000100800 */
[----:B0-----:R-:W-:Y:S02]  /*1e600*/  LEA.HI.X.SX32 R23, R5, R9, 0x1, P0 ;  /* 0x0000000905177211 */ /* 0x001fe400000f0eff */
[----:B------:R-:W-:-:S05]  /*1e610*/  LEA R24, P1, R29, R26, 0x1 ;  /* 0x0000001a1d187211 */ /* 0x000fca00078208ff */
[----:B------:R-:W-:Y:S04]  /*1e620*/  STL [R1+0x11ac], R24 ;  /* 0x0011ac1801007387 */ /* 0x000fe80000100800 */
[----:B------:R-:W3:Y:S04]  /*1e630*/  LDL.LU R5, [R1+0x54] ;  /* 0x0000540001057983 */ /* 0x000ee80000300800 */
[----:B------:R0:W-:Y:S01]  /*1e640*/  STL [R1+0x1178], R23 ;  /* 0x0011781701007387 */ /* 0x0001e20000100800 */
[----:B----4-:R-:W-:Y:S02]  /*1e650*/  LEA R22, P0, R19, R26, 0x1 ;  /* 0x0000001a13167211 */ /* 0x010fe400078008ff */
[----:B0-----:R-:W-:-:S03]  /*1e660*/  LEA.HI.X.SX32 R23, R21, R9, 0x1, P4 ;  /* 0x0000000915177211 */ /* 0x001fc600020f0eff */
[----:B------:R5:W-:Y:S01]  /*1e670*/  STL [R1+0x11b4], R22 ;  /* 0x0011b41601007387 */ /* 0x000be20000100800 */
[----:B------:R-:W-:-:S03]  /*1e680*/  LEA.HI.X.SX32 R21, R6, R9, 0x1, P6 ;  /* 0x0000000906157211 */ /* 0x000fc600030f0eff */
[----:B------:R-:W-:Y:S04]  /*1e690*/  STL [R1+0x1180], R23 ;  /* 0x0011801701007387 */ /* 0x000fe80000100800 */
[----:B------:R-:W4:Y:S01]  /*1e6a0*/  LDL.LU R6, [R1+0x50] ;  /* 0x0000500001067983 */ /* 0x000f220000300800 */
[----:B-----5:R-:W-:-:S05]  /*1e6b0*/  LEA R22, P4, R18, R26, 0x1 ;  /* 0x0000001a12167211 */ /* 0x020fca00078808ff */
[----:B------:R0:W-:Y:S04]  /*1e6c0*/  STL [R1+0x11bc], R22 ;  /* 0x0011bc1601007387 */ /* 0x0001e80000100800 */
[----:B------:R-:W-:Y:S01]  /*1e6d0*/  STL [R1+0x1188], R21 ;  /* 0x0011881501007387 */ /* 0x000fe20000100800 */
[----:B0-----:R-:W-:Y:S02]  /*1e6e0*/  LEA.HI.X.SX32 R22, R7, R9, 0x1, P5 ;  /* 0x0000000907167211 */ /* 0x001fe400028f0eff */
[----:B------:R-:W-:-:S05]  /*1e6f0*/  LEA R23, P6, R17, R26, 0x1 ;  /* 0x0000001a11177211 */ /* 0x000fca00078c08ff */
[----:B------:R-:W-:Y:S04]  /*1e700*/  STL [R1+0x11c4], R23 ;  /* 0x0011c41701007387 */ /* 0x000fe80000100800 */
[----:B------:R-:W5:Y:S04]  /*1e710*/  LDL.LU R7, [R1+0x4c] ;  /* 0x00004c0001077983 */ /* 0x000f680000300800 */
[----:B------:R0:W-:Y:S02]  /*1e720*/  STL [R1+0x1190], R22 ;  /* 0x0011901601007387 */ /* 0x0001e40000100800 */
[----:B0-----:R-:W-:-:S02]  /*1e730*/  LEA.HI.X.SX32 R22, R20, R9, 0x1, P3 ;  /* 0x0000000914167211 */ /* 0x001fc400018f0eff */
[----:B------:R-:W-:-:S05]  /*1e740*/  LEA R21, P5, R16, R26, 0x1 ;  /* 0x0000001a10157211 */ /* 0x000fca00078a08ff */
[----:B------:R0:W-:Y:S01]  /*1e750*/  STL [R1+0x11cc], R21 ;  /* 0x0011cc1501007387 */ /* 0x0001e20000100800 */
[----:B------:R-:W-:-:S03]  /*1e760*/  LEA.HI.X.SX32 R20, R8, R9, 0x1, P2 ;  /* 0x0000000908147211 */ /* 0x000fc600010f0eff */
[----:B------:R-:W-:Y:S04]  /*1e770*/  STL [R1+0x1198], R22 ;  /* 0x0011981601007387 */ /* 0x000fe80000100800 */
[----:B------:R-:W5:Y:S01]  /*1e780*/  LDL.LU R8, [R1+0x48] ;  /* 0x0000480001087983 */ /* 0x000f620000300800 */
[----:B0-----:R-:W-:-:S05]  /*1e790*/  LEA R21, P3, R15, R26, 0x1 ;  /* 0x0000001a0f157211 */ /* 0x001fca00078608ff */
[----:B------:R0:W-:Y:S04]  /*1e7a0*/  STL [R1+0x11d4], R21 ;  /* 0x0011d41501007387 */ /* 0x0001e80000100800 */
[----:B------:R1:W-:Y:S01]  /*1e7b0*/  STL [R1+0x11a0], R20 ;  /* 0x0011a01401007387 */ /* 0x0003e20000100800 */
[----:B0-----:R-:W-:Y:S02]  /*1e7c0*/  LEA.HI.X.SX32 R21, R29, R9, 0x1, P1 ;  /* 0x000000091d157211 */ /* 0x001fe400008f0eff */
[----:B------:R-:W-:-:S05]  /*1e7d0*/  LEA R22, P2, R14, R26, 0x1 ;  /* 0x0000001a0e167211 */ /* 0x000fca00078408ff */
[----:B------:R-:W-:Y:S04]  /*1e7e0*/  STL [R1+0x11dc], R22 ;  /* 0x0011dc1601007387 */ /* 0x000fe80000100800 */
[----:B------:R-:W5:Y:S04]  /*1e7f0*/  LDL.LU R29, [R1+0x44] ;  /* 0x00004400011d7983 */ /* 0x000f680000300800 */
[----:B------:R0:W-:Y:S01]  /*1e800*/  STL [R1+0x11a8], R21 ;  /* 0x0011a81501007387 */ /* 0x0001e20000100800 */
[----:B-1----:R-:W-:Y:S02]  /*1e810*/  LEA R20, P1, R25, R26, 0x1 ;  /* 0x0000001a19147211 */ /* 0x002fe400078208ff */
[----:B0-----:R-:W-:-:S03]  /*1e820*/  LEA.HI.X.SX32 R21, R19, R9, 0x1, P0 ;  /* 0x0000000913157211 */ /* 0x001fc600000f0eff */
[----:B------:R0:W-:Y:S01]  /*1e830*/  STL [R1+0x11e4], R20 ;  /* 0x0011e41401007387 */ /* 0x0001e20000100800 */
[----:B------:R-:W-:-:S03]  /*1e840*/  LEA.HI.X.SX32 R19, R18, R9, 0x1, P4 ;  /* 0x0000000912137211 */ /* 0x000fc600020f0eff */
[----:B------:R-:W-:Y:S04]  /*1e850*/  STL [R1+0x11b0], R21 ;  /* 0x0011b01501007387 */ /* 0x000fe80000100800 */
[----:B------:R-:W5:Y:S01]  /*1e860*/  LDL.LU R28, [R1+0x40] ;  /* 0x00004000011c7983 */ /* 0x000f620000300800 */
[----:B0-----:R-:W-:-:S05]  /*1e870*/  LEA R20, P0, R13, R26, 0x1 ;  /* 0x0000001a0d147211 */ /* 0x001fca00078008ff */
[----:B------:R-:W-:Y:S01]  /*1e880*/  STL [R1+0x11ec], R20 ;  /* 0x0011ec1401007387 */ /* 0x000fe20000100800 */
[----:B------:R-:W-:-:S03]  /*1e890*/  LEA.HI.X.SX32 R17, R17, R9, 0x1, P6 ;  /* 0x0000000911117211 */ /* 0x000fc600030f0eff */
[----:B------:R-:W-:Y:S04]  /*1e8a0*/  STL [R1+0x11b8], R19 ;  /* 0x0011b81301007387 */ /* 0x000fe80000100800 */
[----:B------:R-:W5:Y:S01]  /*1e8b0*/  LDL.LU R24, [R1+0x3c] ;  /* 0x00003c0001187983 */ /* 0x000f620000300800 */
[----:B--2---:R-:W-:-:S05]  /*1e8c0*/  LEA R18, P4, R12, R26, 0x1 ;  /* 0x0000001a0c127211 */ /* 0x004fca00078808ff */
[----:B------:R-:W-:Y:S04]  /*1e8d0*/  STL [R1+0x11f4], R18 ;  /* 0x0011f41201007387 */ /* 0x000fe80000100800 */
[----:B------:R0:W-:Y:S04]  /*1e8e0*/  STL [R1+0x11c0], R17 ;  /* 0x0011c01101007387 */ /* 0x0001e80000100800 */
[----:B------:R-:W2:Y:S01]  /*1e8f0*/  LDL.LU R23, [R1+0x38] ;  /* 0x0000380001177983 */ /* 0x000ea20000300800 */
[----:B0-----:R-:W-:Y:S02]  /*1e900*/  LEA.HI.X.SX32 R17, R16, R9, 0x1, P5 ;  /* 0x0000000910117211 */ /* 0x001fe400028f0eff */
[----:B------:R-:W-:-:S05]  /*1e910*/  LEA R18, P6, R11, R26, 0x1 ;  /* 0x0000001a0b127211 */ /* 0x000fca00078c08ff */
[----:B------:R-:W-:Y:S04]  /*1e920*/  STL [R1+0x11fc], R18 ;  /* 0x0011fc1201007387 */ /* 0x000fe80000100800 */
[----:B------:R-:W-:Y:S04]  /*1e930*/  STL [R1+0x11c8], R17 ;  /* 0x0011c81101007387 */ /* 0x000fe80000100800 */
[----:B------:R-:W2:Y:S01]  /*1e940*/  LDL.LU R22, [R1+0x34] ;  /* 0x0000340001167983 */ /* 0x000ea20000300800 */
[----:B------:R-:W-:Y:S02]  /*1e950*/  LEA.HI.X.SX32 R15, R15, R9, 0x1, P3 ;  /* 0x000000090f0f7211 */ /* 0x000fe400018f0eff */
[----:B------:R-:W-:-:S05]  /*1e960*/  LEA R16, P5, R10, R26, 0x1 ;  /* 0x0000001a0a107211 */ /* 0x000fca00078a08ff */
[----:B------:R3:W-:Y:S04]  /*1e970*/  STL [R1+0x1204], R16 ;  /* 0x0012041001007387 */ /* 0x0007e80000100800 */
[----:B------:R-:W2:Y:S04]  /*1e980*/  LDL.LU R21, [R1+0x30] ;  /* 0x0000300001157983 */ /* 0x000ea80000300800 */
[----:B------:R0:W-:Y:S04]  /*1e990*/  STL [R1+0x11d0], R15 ;  /* 0x0011d00f01007387 */ /* 0x0001e80000100800 */
[----:B------:R-:W2:Y:S01]  /*1e9a0*/  LDL.LU R20, [R1+0x2c] ;  /* 0x00002c0001147983 */ /* 0x000ea20000300800 */
[----:B---3--:R-:W-:-:S05]  /*1e9b0*/  LEA R16, P3, R5, R26, 0x1 ;  /* 0x0000001a05107211 */ /* 0x008fca00078608ff */
[----:B------:R-:W-:Y:S04]  /*1e9c0*/  STL [R1+0x120c], R16 ;  /* 0x00120c1001007387 */ /* 0x000fe80000100800 */
[----:B------:R-:W3:Y:S01]  /*1e9d0*/  LDL.LU R19, [R1+0x28] ;  /* 0x0000280001137983 */ /* 0x000ee20000300800 */
[----:B0-----:R-:W-:-:S05]  /*1e9e0*/  LEA.HI.X.SX32 R15, R14, R9, 0x1, P2 ;  /* 0x000000090e0f7211 */ /* 0x001fca00010f0eff */
[----:B------:R0:W-:Y:S04]  /*1e9f0*/  STL [R1+0x11d8], R15 ;  /* 0x0011d80f01007387 */ /* 0x0001e80000100800 */
[----:B------:R-:W3:Y:S01]  /*1ea00*/  LDL.LU R18, [R1+0x24] ;  /* 0x0000240001127983 */ /* 0x000ee20000300800 */
[----:B0-----:R-:W-:Y:S02]  /*1ea10*/  LEA.HI.X.SX32 R15, R25, R9, 0x1, P1 ;  /* 0x00000009190f7211 */ /* 0x001fe400008f0eff */
[----:B----4-:R-:W-:-:S05]  /*1ea20*/  LEA R14, P2, R6, R26, 0x1 ;  /* 0x0000001a060e7211 */ /* 0x010fca00078408ff */
[----:B------:R5:W-:Y:S01]  /*1ea30*/  STL [R1+0x1214], R14 ;  /* 0x0012140e01007387 */ /* 0x000be20000100800 */
[----:B------:R-:W-:-:S03]  /*1ea40*/  LEA.HI.X.SX32 R13, R13, R9, 0x1, P0 ;  /* 0x000000090d0d7211 */ /* 0x000fc600000f0eff */
[----:B------:R-:W4:Y:S04]  /*1ea50*/  LDL.LU R25, [R1+0x20] ;  /* 0x0000200001197983 */ /* 0x000f280000300800 */
[----:B------:R0:W-:Y:S04]  /*1ea60*/  STL [R1+0x11e0], R15 ;  /* 0x0011e00f01007387 */ /* 0x0001e80000100800 */
[----:B------:R-:W4:Y:S01]  /*1ea70*/  LDL.LU R17, [R1+0x1c] ;  /* 0x00001c0001117983 */ /* 0x000f220000300800 */
[----:B-----5:R-:W-:-:S05]  /*1ea80*/  LEA R14, P1, R7, R26, 0x1 ;  /* 0x0000001a070e7211 */ /* 0x020fca00078208ff */
[----:B------:R-:W-:Y:S04]  /*1ea90*/  STL [R1+0x121c], R14 ;  /* 0x00121c0e01007387 */ /* 0x000fe80000100800 */
[----:B------:R-:W5:Y:S04]  /*1eaa0*/  LDL.LU R16, [R1+0x18] ;  /* 0x0000180001107983 */ /* 0x000f680000300800 */
[----:B------:R1:W-:Y:S01]  /*1eab0*/  STL [R1+0x11e8], R13 ;  /* 0x0011e80d01007387 */ /* 0x0003e20000100800 */
[----:B------:R-:W-:-:S03]  /*1eac0*/  LEA.HI.X.SX32 R11, R11, R9, 0x1, P6 ;  /* 0x000000090b0b7211 */ /* 0x000fc600030f0eff */
[----:B0-----:R-:W5:Y:S01]  /*1ead0*/  LDL.LU R15, [R1+0x14] ;  /* 0x00001400010f7983 */ /* 0x001f620000300800 */
[----:B-1----:R-:W-:Y:S02]  /*1eae0*/  LEA.HI.X.SX32 R13, R12, R9, 0x1, P4 ;  /* 0x000000090c0d7211 */ /* 0x002fe400020f0eff */
[----:B------:R-:W-:-:S05]  /*1eaf0*/  LEA R14, P0, R8, R26, 0x1 ;  /* 0x0000001a080e7211 */ /* 0x000fca00078008ff */
[----:B------:R0:W-:Y:S01]  /*1eb00*/  STL [R1+0x1224], R14 ;  /* 0x0012240e01007387 */ /* 0x0001e20000100800 */
[----:B------:R-:W-:-:S03]  /*1eb10*/  LEA.HI.X.SX32 R10, R10, R9, 0x1, P5 ;  /* 0x000000090a0a7211 */ /* 0x000fc600028f0eff */
[----:B0-----:R-:W5:Y:S04]  /*1eb20*/  LDL.LU R14, [R1+0x10] ;  /* 0x00001000010e7983 */ /* 0x001f680000300800 */
[----:B------:R0:W-:Y:S04]  /*1eb30*/  STL [R1+0x11f0], R13 ;  /* 0x0011f00d01007387 */ /* 0x0001e80000100800 */
[----:B0-----:R-:W5:Y:S01]  /*1eb40*/  LDL.LU R13, [R1+0xc] ;  /* 0x00000c00010d7983 */ /* 0x001f620000300800 */
[----:B------:R-:W-:-:S05]  /*1eb50*/  LEA R12, P4, R29, R26, 0x1 ;  /* 0x0000001a1d0c7211 */ /* 0x000fca00078808ff */
[----:B------:R0:W-:Y:S04]  /*1eb60*/  STL [R1+0x122c], R12 ;  /* 0x00122c0c01007387 */ /* 0x0001e80000100800 */
[----:B0-----:R-:W5:Y:S04]  /*1eb70*/  LDL.LU R12, [R1+0x8] ;  /* 0x00000800010c7983 */ /* 0x001f680000300800 */
[----:B------:R0:W-:Y:S02]  /*1eb80*/  STL [R1+0x11f8], R11 ;  /* 0x0011f80b01007387 */ /* 0x0001e40000100800 */
[----:B0-----:R-:W-:-:S05]  /*1eb90*/  LEA R11, P6, R28, R26, 0x1 ;  /* 0x0000001a1c0b7211 */ /* 0x001fca00078c08ff */
[----:B------:R0:W-:Y:S01]  /*1eba0*/  STL [R1+0x1234], R11 ;  /* 0x0012340b01007387 */ /* 0x0001e20000100800 */
[----:B------:R-:W-:-:S03]  /*1ebb0*/  LEA.HI.X.SX32 R5, R5, R9, 0x1, P3 ;  /* 0x0000000905057211 */ /* 0x000fc600018f0eff */
[----:B0-----:R-:W5:Y:S04]  /*1ebc0*/  LDL.LU R11, [R1+0x4] ;  /* 0x00000400010b7983 */ /* 0x001f680000300800 */
[----:B------:R0:W-:Y:S02]  /*1ebd0*/  STL [R1+0x1200], R10 ;  /* 0x0012000a01007387 */ /* 0x0001e40000100800 */
[----:B0-----:R-:W-:-:S05]  /*1ebe0*/  LEA R10, P5, R24, R26, 0x1 ;  /* 0x0000001a180a7211 */ /* 0x001fca00078a08ff */
[----:B------:R0:W-:Y:S01]  /*1ebf0*/  STL [R1+0x123c], R10 ;  /* 0x00123c0a01007387 */ /* 0x0001e20000100800 */
[----:B------:R-:W-:-:S03]  /*1ec00*/  LEA.HI.X.SX32 R6, R6, R9, 0x1, P2 ;  /* 0x0000000906067211 */ /* 0x000fc600010f0eff */
[----:B0-----:R-:W5:Y:S04]  /*1ec10*/  LDL.LU R10, [R1] ;  /* 0x00000000010a7983 */ /* 0x001f680000300800 */
[----:B------:R2:W-:Y:S02]  /*1ec20*/  STL [R1+0x1208], R5 ;  /* 0x0012080501007387 */ /* 0x0005e40000100800 */
[----:B--2---:R-:W-:-:S05]  /*1ec30*/  LEA R5, P3, R23, R26, 0x1 ;  /* 0x0000001a17057211 */ /* 0x004fca00078608ff */
[----:B------:R0:W-:Y:S01]  /*1ec40*/  STL [R1+0x1244], R5 ;  /* 0x0012440501007387 */ /* 0x0001e20000100800 */
[----:B------:R-:W-:-:S03]  /*1ec50*/  LEA.HI.X.SX32 R7, R7, R9, 0x1, P1 ;  /* 0x0000000907077211 */ /* 0x000fc600008f0eff */
[----:B0-----:R-:W2:Y:S04]  /*1ec60*/  LDL.LU R5, [R1+0x17bc] ;  /* 0x0017bc0001057983 */ /* 0x001ea80000300800 */
[----:B------:R0:W-:Y:S02]  /*1ec70*/  STL [R1+0x1210], R6 ;  /* 0x0012100601007387 */ /* 0x0001e40000100800 */
[----:B0-----:R-:W-:-:S05]  /*1ec80*/  LEA R6, P2, R22, R26, 0x1 ;  /* 0x0000001a16067211 */ /* 0x001fca00078408ff */
        /* <DEDUP_REMOVED lines=10> */
[----:B------:R0:W-:Y:S04]  /*1ed30*/  STL [R1+0x125c], R8 ;  /* 0x00125c0801007387 */ /* 0x0001e80000100800 */
[----:B0-----:R-:W2:Y:S04]  /*1ed40*/  LDL.LU R8, [R1+0x17b0] ;  /* 0x0017b00001087983 */ /* 0x001ea80000300800 */
[----:B------:R3:W-:Y:S02]  /*1ed50*/  STL [R1+0x1228], R29 ;  /* 0x0012281d01007387 */ /* 0x0007e40000100800 */
[----:B---3--:R-:W-:-:S05]  /*1ed60*/  LEA R29, P4, R19, R26, 0x1 ;  /* 0x0000001a131d7211 */ /* 0x008fca00078808ff */
[----:B------:R0:W-:Y:S04]  /*1ed70*/  STL [R1+0x1264], R29 ;  /* 0x0012641d01007387 */ /* 0x0001e80000100800 */
[----:B0-----:R-:W3:Y:S01]  /*1ed80*/  LDL.LU R29, [R1+0x17ac] ;  /* 0x0017ac00011d7983 */ /* 0x001ee20000300800 */
[-C--:B------:R-:W-:Y:S02]  /*1ed90*/  LEA.HI.X.SX32 R28, R28, R9.reuse, 0x1, P6 ;  /* 0x000000091c1c7211 */ /* 0x080fe400030f0eff */
[----:B------:R-:W-:-:S03]  /*1eda0*/  LEA.HI.X.SX32 R24, R24, R9, 0x1, P5 ;  /* 0x0000000918187211 */ /* 0x000fc600028f0eff */
[----:B------:R0:W-:Y:S01]  /*1edb0*/  STL [R1+0x1230], R28 ;  /* 0x0012301c01007387 */ /* 0x0001e20000100800 */
[----:B------:R-:W-:Y:S02]  /*1edc0*/  LEA.HI.X.SX32 R22, R22, R9, 0x1, P2 ;  /* 0x0000000916167211 */ /* 0x000fe400010f0eff */
[----:B0-----:R-:W-:-:S05]  /*1edd0*/  LEA R28, P6, R18, R26, 0x1 ;  /* 0x0000001a121c7211 */ /* 0x001fca00078c08ff */
[----:B------:R4:W-:Y:S04]  /*1ede0*/  STL [R1+0x126c], R28 ;  /* 0x00126c1c01007387 */ /* 0x0009e80000100800 */
[----:B------:R0:W-:Y:S01]  /*1edf0*/  STL [R1+0x1238], R24 ;  /* 0x0012381801007387 */ /* 0x0001e20000100800 */
[-C--:B----4-:R-:W-:Y:S02]  /*1ee00*/  LEA R28, P5, R25, R26.reuse, 0x1 ;  /* 0x0000001a191c7211 */ /* 0x090fe400078a08ff */
[----:B0-----:R-:W-:Y:S02]  /*1ee10*/  LEA.HI.X.SX32 R24, R23, R9, 0x1, P3 ;  /* 0x0000000917187211 */ /* 0x001fe400018f0eff */
[-C--:B------:R-:W-:Y:S01]  /*1ee20*/  LEA R23, P3, R17, R26.reuse, 0x1 ;  /* 0x0000001a11177211 */ /* 0x080fe200078608ff */
[----:B------:R-:W-:Y:S04]  /*1ee30*/  STL [R1+0x1274], R28 ;  /* 0x0012741c01007387 */ /* 0x000fe80000100800 */
[----:B------:R5:W-:Y:S04]  /*1ee40*/  STL [R1+0x1240], R24 ;  /* 0x0012401801007387 */ /* 0x000be80000100800 */
[----:B------:R0:W-:Y:S04]  /*1ee50*/  STL [R1+0x127c], R23 ;  /* 0x00127c1701007387 */ /* 0x0001e80000100800 */
[----:B------:R1:W-:Y:S01]  /*1ee60*/  STL [R1+0x1248], R22 ;  /* 0x0012481601007387 */ /* 0x0003e20000100800 */
[----:B-----5:R-:W-:-:S02]  /*1ee70*/  LEA R24, P2, R16, R26, 0x1 ;  /* 0x0000001a10187211 */ /* 0x020fc400078408ff */
[-C--:B0-----:R-:W-:Y:S02]  /*1ee80*/  LEA.HI.X.SX32 R23, R21, R9.reuse, 0x1, P1 ;  /* 0x0000000915177211 */ /* 0x081fe400008f0eff */
[----:B------:R-:W-:Y:S02]  /*1ee90*/  LEA.HI.X.SX32 R21, R20, R9, 0x1, P0 ;  /* 0x0000000914157211 */ /* 0x000fe400000f0eff */
[-C--:B-1----:R-:W-:Y:S01]  /*1eea0*/  LEA R22, P1, R15, R26.reuse, 0x1 ;  /* 0x0000001a0f167211 */ /* 0x082fe200078208ff */
[----:B------:R-:W-:Y:S01]  /*1eeb0*/  STL [R1+0x1284], R24 ;  /* 0x0012841801007387 */ /* 0x000fe20000100800 */
[----:B------:R-:W-:-:S03]  /*1eec0*/  LEA R20, P0, R14, R26, 0x1 ;  /* 0x0000001a0e147211 */ /* 0x000fc600078008ff */
[----:B------:R-:W-:Y:S01]  /*1eed0*/  STL [R1+0x1250], R23 ;  /* 0x0012501701007387 */ /* 0x000fe20000100800 */
[----:B------:R-:W-:-:S03]  /*1eee0*/  LEA.HI.X.SX32 R19, R19, R9, 0x1, P4 ;  /* 0x0000000913137211 */ /* 0x000fc600020f0eff */
[----:B------:R-:W-:Y:S04]  /*1eef0*/  STL [R1+0x128c], R22 ;  /* 0x00128c1601007387 */ /* 0x000fe80000100800 */
[----:B------:R0:W-:Y:S04]  /*1ef00*/  STL [R1+0x1258], R21 ;  /* 0x0012581501007387 */ /* 0x0001e80000100800 */
[----:B------:R1:W-:Y:S01]  /*1ef10*/  STL [R1+0x1294], R20 ;  /* 0x0012941401007387 */ /* 0x0003e20000100800 */
[----:B0-----:R-:W-:-:S03]  /*1ef20*/  LEA R21, P4, R13, R26, 0x1 ;  /* 0x0000001a0d157211 */ /* 0x001fc600078808ff */
[----:B------:R0:W-:Y:S01]  /*1ef30*/  STL [R1+0x1260], R19 ;  /* 0x0012601301007387 */ /* 0x0001e20000100800 */
[----:B-1----:R-:W-:-:S03]  /*1ef40*/  LEA.HI.X.SX32 R20, R18, R9, 0x1, P6 ;  /* 0x0000000912147211 */ /* 0x002fc600030f0eff */
[----:B------:R-:W-:Y:S01]  /*1ef50*/  STL [R1+0x129c], R21 ;  /* 0x00129c1501007387 */ /* 0x000fe20000100800 */
[----:B------:R-:W-:-:S03]  /*1ef60*/  LEA.HI.X.SX32 R18, R25, R9, 0x1, P5 ;  /* 0x0000000919127211 */ /* 0x000fc600028f0eff */
[----:B------:R-:W-:Y:S04]  /*1ef70*/  STL [R1+0x1268], R20 ;  /* 0x0012681401007387 */ /* 0x000fe80000100800 */
[----:B------:R-:W4:Y:S01]  /*1ef80*/  LDL R25, [R1+0x13a8] ;  /* 0x0013a80001197983 */ /* 0x000f220000100800 */
[----:B0-----:R-:W-:-:S05]  /*1ef90*/  LEA R19, P6, R12, R26, 0x1 ;  /* 0x0000001a0c137211 */ /* 0x001fca00078c08ff */
[----:B------:R-:W-:Y:S01]  /*1efa0*/  STL [R1+0x12a4], R19 ;  /* 0x0012a41301007387 */ /* 0x000fe20000100800 */
[----:B------:R-:W-:-:S03]  /*1efb0*/  LEA.HI.X.SX32 R16, R16, R9, 0x1, P2 ;  /* 0x0000000910107211 */ /* 0x000fc600010f0eff */
[----:B------:R0:W-:Y:S02]  /*1efc0*/  STL [R1+0x1270], R18 ;  /* 0x0012701201007387 */ /* 0x0001e40000100800 */
[----:B0-----:R-:W-:Y:S02]  /*1efd0*/  LEA.HI.X.SX32 R18, R17, R9, 0x1, P3 ;  /* 0x0000000911127211 */ /* 0x001fe400018f0eff */
[----:B------:R-:W-:-:S05]  /*1efe0*/  LEA R19, P5, R11, R26, 0x1 ;  /* 0x0000001a0b137211 */ /* 0x000fca00078a08ff */
[----:B------:R-:W-:Y:S04]  /*1eff0*/  STL [R1+0x12ac], R19 ;  /* 0x0012ac1301007387 */ /* 0x000fe80000100800 */
[----:B------:R-:W-:Y:S01]  /*1f000*/  STL [R1+0x1278], R18 ;  /* 0x0012781201007387 */ /* 0x000fe20000100800 */
[----:B------:R-:W-:Y:S01]  /*1f010*/  LEA.HI.X.SX32 R13, R13, R9, 0x1, P4 ;  /* 0x000000090d0d7211 */ /* 0x000fe200020f0eff */
[----:B------:R-:W-:Y:S01]  /*1f020*/  IMAD R4, R4, c[0x0][0x190], RZ ;  /* 0x0000640004047a24 */ /* 0x000fe200078e02ff */
[----:B------:R-:W-:-:S05]  /*1f030*/  LEA R17, P3, R10, R26, 0x1 ;  /* 0x0000001a0a117211 */ /* 0x000fca00078608ff */
[----:B------:R0:W-:Y:S04]  /*1f040*/  STL [R1+0x12b4], R17 ;  /* 0x0012b41101007387 */ /* 0x0001e80000100800 */
[----:B------:R1:W-:Y:S01]  /*1f050*/  STL [R1+0x1280], R16 ;  /* 0x0012801001007387 */ /* 0x0003e20000100800 */
[-C--:B0-----:R-:W-:Y:S02]  /*1f060*/  LEA.HI.X.SX32 R17, R15, R9.reuse, 0x1, P1 ;  /* 0x000000090f117211 */ /* 0x081fe400008f0eff */
[-C--:B------:R-:W-:Y:S01]  /*1f070*/  LEA.HI.X.SX32 R15, R14, R9.reuse, 0x1, P0 ;  /* 0x000000090e0f7211 */ /* 0x080fe200000f0eff */
[----:B------:R-:W-:Y:S01]  /*1f080*/  IMAD R3, R3, c[0x0][0x190], RZ ;  /* 0x0000640003037a24 */ /* 0x000fe200078e02ff */
[----:B------:R-:W-:Y:S01]  /*1f090*/  LEA.HI.X.SX32 R10, R10, R9, 0x1, P3 ;  /* 0x000000090a0a7211 */ /* 0x000fe200018f0eff */
[----:B------:R-:W-:-:S02]  /*1f0a0*/  IMAD R0, R0, c[0x0][0x190], RZ ;  /* 0x0000640000007a24 */ /* 0x000fc400078e02ff */
[----:B------:R-:W-:Y:S02]  /*1f0b0*/  IMAD R2, R2, c[0x0][0x190], RZ ;  /* 0x0000640002027a24 */ /* 0x000fe400078e02ff */
[----:B------:R-:W-:Y:S01]  /*1f0c0*/  IMAD R27, R27, c[0x0][0x190], RZ ;  /* 0x000064001b1b7a24 */ /* 0x000fe200078e02ff */
[-C--:B--2---:R-:W-:Y:S02]  /*1f0d0*/  LEA R14, P0, R7, R26.reuse, 0x1 ;  /* 0x0000001a070e7211 */ /* 0x084fe400078008ff */
[----:B-1----:R-:W-:-:S04]  /*1f0e0*/  LEA R16, P1, R8, R26, 0x1 ;  /* 0x0000001a08107211 */ /* 0x002fc800078208ff */
[----:B------:R-:W-:Y:S02]  /*1f0f0*/  LEA.HI.X.SX32 R8, R8, R9, 0x1, P1 ;  /* 0x0000000908087211 */ /* 0x000fe400008f0eff */
[----:B---3--:R-:W-:-:S05]  /*1f100*/  LEA R18, P2, R29, R26, 0x1 ;  /* 0x0000001a1d127211 */ /* 0x008fca00078408ff */
[----:B------:R-:W-:Y:S04]  /*1f110*/  STL [R1+0x12bc], R18 ;  /* 0x0012bc1201007387 */ /* 0x000fe80000100800 */
[----:B------:R-:W-:Y:S04]  /*1f120*/  STL [R1+0x1288], R17 ;  /* 0x0012881101007387 */ /* 0x000fe80000100800 */
[----:B------:R-:W-:Y:S04]  /*1f130*/  STL [R1+0x12c4], R16 ;  /* 0x0012c41001007387 */ /* 0x000fe80000100800 */
[----:B------:R0:W-:Y:S04]  /*1f140*/  STL [R1+0x1290], R15 ;  /* 0x0012900f01007387 */ /* 0x0001e80000100800 */
[----:B------:R1:W-:Y:S04]  /*1f150*/  STL [R1+0x12cc], R14 ;  /* 0x0012cc0e01007387 */ /* 0x0003e80000100800 */
[----:B------:R2:W-:Y:S01]  /*1f160*/  STL [R1+0x1298], R13 ;  /* 0x0012980d01007387 */ /* 0x0005e20000100800 */
[----:B0-----:R-:W-:-:S02]  /*1f170*/  LEA R15, P4, R6, R26, 0x1 ;  /* 0x0000001a060f7211 */ /* 0x001fc400078808ff */
[-C--:B-1----:R-:W-:Y:S02]  /*1f180*/  LEA.HI.X.SX32 R14, R12, R9.reuse, 0x1, P6 ;  /* 0x000000090c0e7211 */ /* 0x082fe400030f0eff */
[----:B------:R-:W-:Y:S02]  /*1f190*/  LEA.HI.X.SX32 R12, R11, R9, 0x1, P5 ;  /* 0x000000090b0c7211 */ /* 0x000fe400028f0eff */
[-C--:B--2---:R-:W-:Y:S01]  /*1f1a0*/  LEA R13, P6, R5, R26.reuse, 0x1 ;  /* 0x0000001a050d7211 */ /* 0x084fe200078c08ff */
[----:B------:R-:W-:Y:S01]  /*1f1b0*/  STL [R1+0x12d0], R15 ;  /* 0x0012d00f01007387 */ /* 0x000fe20000100800 */
[----:B------:R-:W-:-:S03]  /*1f1c0*/  LEA R11, P5, R4, R26, 0x1 ;  /* 0x0000001a040b7211 */ /* 0x000fc600078a08ff */
[----:B------:R-:W-:Y:S04]  /*1f1d0*/  STL [R1+0x12a0], R14 ;  /* 0x0012a00e01007387 */ /* 0x000fe80000100800 */
[----:B------:R-:W-:Y:S04]  /*1f1e0*/  STL [R1+0x12d4], R13 ;  /* 0x0012d40d01007387 */ /* 0x000fe80000100800 */
[----:B------:R0:W-:Y:S04]  /*1f1f0*/  STL [R1+0x12a8], R12 ;  /* 0x0012a80c01007387 */ /* 0x0001e80000100800 */
[----:B------:R1:W-:Y:S04]  /*1f200*/  STL [R1+0x12d8], R11 ;  /* 0x0012d80b01007387 */ /* 0x0003e80000100800 */
[----:B------:R2:W-:Y:S01]  /*1f210*/  STL [R1+0x12b0], R10 ;  /* 0x0012b00a01007387 */ /* 0x0005e20000100800 */
[----:B0-----:R-:W-:-:S02]  /*1f220*/  LEA R12, P3, R3, R26, 0x1 ;  /* 0x0000001a030c7211 */ /* 0x001fc400078608ff */
[----:B-1----:R-:W-:-:S03]  /*1f230*/  LEA.HI.X.SX32 R11, R29, R9, 0x1, P2 ;  /* 0x000000091d0b7211 */ /* 0x002fc600010f0eff */
[----:B------:R-:W-:Y:S01]  /*1f240*/  STL [R1+0x12dc], R12 ;  /* 0x0012dc0c01007387 */ /* 0x000fe20000100800 */
[----:B--2---:R-:W-:-:S03]  /*1f250*/  LEA R10, P2, R0, R26, 0x1 ;  /* 0x0000001a000a7211 */ /* 0x004fc600078408ff */
[----:B------:R0:W-:Y:S04]  /*1f260*/  STL [R1+0x12b8], R11 ;  /* 0x0012b80b01007387 */ /* 0x0001e80000100800 */
[----:B------:R1:W-:Y:S04]  /*1f270*/  STL [R1+0x12e0], R10 ;  /* 0x0012e00a01007387 */ /* 0x0003e80000100800 */
[----:B------:R2:W-:Y:S01]  /*1f280*/  STL [R1+0x12c0], R8 ;  /* 0x0012c00801007387 */ /* 0x0005e20000100800 */
[----:B0-----:R-:W-:Y:S02]  /*1f290*/  LEA R11, P1, R2, R26, 0x1 ;  /* 0x0000001a020b7211 */ /* 0x001fe400078208ff */
[----:B-1----:R-:W-:-:S02]  /*1f2a0*/  LEA.HI.X.SX32 R10, R7, R9, 0x1, P0 ;  /* 0x00000009070a7211 */ /* 0x002fc400000f0eff */
[-C--:B------:R-:W-:Y:S02]  /*1f2b0*/  LEA.HI.X.SX32 R7, R6, R9.reuse, 0x1, P4 ;  /* 0x0000000906077211 */ /* 0x080fe400020f0eff */
[----:B--2---:R-:W-:Y:S01]  /*1f2c0*/  LEA R8, P0, R27, R26, 0x1 ;  /* 0x0000001a1b087211 */ /* 0x004fe200078008ff */
[----:B------:R-:W-:Y:S01]  /*1f2d0*/  STL [R1+0x12e4], R11 ;  /* 0x0012e40b01007387 */ /* 0x000fe20000100800 */
[-C--:B------:R-:W-:Y:S02]  /*1f2e0*/  LEA.HI.X.SX32 R6, R5, R9.reuse, 0x1, P6 ;  /* 0x0000000905067211 */ /* 0x080fe400030f0eff */
[-C--:B------:R-:W-:Y:S01]  /*1f2f0*/  LEA.HI.X.SX32 R5, R4, R9.reuse, 0x1, P5 ;  /* 0x0000000904057211 */ /* 0x080fe200028f0eff */
[----:B------:R-:W-:Y:S01]  /*1f300*/  STL [R1+0x12c8], R10 ;  /* 0x0012c80a01007387 */ /* 0x000fe20000100800 */
[-C--:B------:R-:W-:Y:S02]  /*1f310*/  LEA.HI.X.SX32 R4, R3, R9.reuse, 0x1, P3 ;  /* 0x0000000903047211 */ /* 0x080fe400018f0eff */
[-C--:B------:R-:W-:Y:S01]  /*1f320*/  LEA.HI.X.SX32 R3, R0, R9.reuse, 0x1, P2 ;  /* 0x0000000900037211 */ /* 0x080fe200010f0eff */
[----:B------:R-:W-:Y:S01]  /*1f330*/  STL [R1+0xb94], R8 ;  /* 0x000b940801007387 */ /* 0x000fe20000100800 */
[----:B------:R-:W-:-:S02]  /*1f340*/  LEA.HI.X.SX32 R2, R2, R9, 0x1, P1 ;  /* 0x0000000902027211 */ /* 0x000fc400008f0eff */
[----:B------:R-:W-:Y:S01]  /*1f350*/  LEA.HI.X.SX32 R0, R27, R9, 0x1, P0 ;  /* 0x000000091b007211 */ /* 0x000fe200000f0eff */
[----:B------:R-:W-:Y:S04]  /*1f360*/  STL [R1+0xb80], R7 ;  /* 0x000b800701007387 */ /* 0x000fe80000100800 */
[----:B------:R-:W-:Y:S04]  /*1f370*/  STL [R1+0xb84], R6 ;  /* 0x000b840601007387 */ /* 0x000fe80000100800 */
[----:B------:R-:W-:Y:S04]  /*1f380*/  STL [R1+0xb88], R5 ;  /* 0x000b880501007387 */ /* 0x000fe80000100800 */
[----:B------:R-:W-:Y:S04]  /*1f390*/  STL [R1+0xb8c], R4 ;  /* 0x000b8c0401007387 */ /* 0x000fe80000100800 */
[----:B------:R-:W-:Y:S04]  /*1f3a0*/  STL [R1+0xb90], R3 ;  /* 0x000b900301007387 */ /* 0x000fe80000100800 */
[----:B------:R0:W-:Y:S04]  /*1f3b0*/  STL [R1+0xb98], R2 ;  /* 0x000b980201007387 */ /* 0x0001e80000100800 */
        /* <DEDUP_REMOVED lines=193> */
[----:B----4-:R-:W-:Y:S01]  /*1ffd0*/  ISETP.GE.AND P1, PT, R25, RZ, PT ;  /* 0x000000ff1900720c */ /* 0x010fe20003f26270 */
[----:B0-----:R-:W-:Y:S01]  /*1ffe0*/  IMAD.MOV.U32 R2, RZ, RZ, c[0x0][0x188] ;  /* 0x00006200ff027624 */ /* 0x001fe200078e00ff */
[----:B------:R-:W-:Y:S01]  /*1fff0*/  ISETP.NE.AND P0, PT, RZ, c[0x0][0x178], PT ;  /* 0x00005e00ff007a0c */ /* 0x000fe20003f05270 */
[----:B------:R-:W-:-:S02]  /*20000*/  ULDC UR4, c[0x0][0x18c] ;  /* 0x0000630000047ab9 */ /* 0x000fc40000000800 */
[C---:B------:R-:W-:Y:S01]  /*20010*/  IMAD R27, R2.reuse, 0x5f, RZ ;  /* 0x0000005f021b7824 */ /* 0x040fe200078e02ff */
[----:B------:R-:W-:Y:S01]  /*20020*/  USHF.L.U32 UR4, UR4, 0x7, URZ ;  /* 0x0000000704047899 */ /* 0x000fe2000800063f */
[----:B------:R-:W-:-:S02]  /*20030*/  IMAD R24, R2, 0x5b, RZ ;  /* 0x0000005b02187824 */ /* 0x000fc400078e02ff */
[C---:B------:R-:W-:Y:S01]  /*20040*/  IMAD R21, R2.reuse, 0x57, RZ ;  /* 0x0000005702157824 */ /* 0x040fe200078e02ff */
[----:B------:R0:W-:Y:S01]  /*20050*/  STL [R1+0x17b0], R27 ;  /* 0x0017b01b01007387 */ /* 0x0001e20000100800 */
[C---:B------:R-:W-:Y:S02]  /*20060*/  IMAD R29, R2.reuse, 0xaa, RZ ;  /* 0x000000aa021d7824 */ /* 0x040fe400078e02ff */
[C---:B------:R-:W-:Y:S01]  /*20070*/  IMAD R18, R2.reuse, 0x53, RZ ;  /* 0x0000005302127824 */ /* 0x040fe200078e02ff */
[----:B------:R-:W-:Y:S01]  /*20080*/  STL [R1+0x17b4], R24 ;  /* 0x0017b41801007387 */ /* 0x000fe20000100800 */
[C---:B------:R-:W-:Y:S02]  /*20090*/  IMAD R28, R2.reuse, 0xa6, RZ ;  /* 0x000000a6021c7824 */ /* 0x040fe400078e02ff */
[C---:B------:R-:W-:Y:S01]  /*200a0*/  IMAD R26, R2.reuse, 0xa2, RZ ;  /* 0x000000a2021a7824 */ /* 0x040fe200078e02ff */
[----:B------:R2:W-:Y:S01]  /*200b0*/  STL [R1+0x17b8], R21 ;  /* 0x0017b81501007387 */ /* 0x0005e20000100800 */
[----:B------:R-:W-:-:S02]  /*200c0*/  IMAD.SHL.U32 R4, R2, 0x80, RZ ;  /* 0x0000008002047824 */ /* 0x000fc400078e00ff */
[C---:B0-----:R-:W-:Y:S01]  /*200d0*/  IMAD R27, R2.reuse, 0xae, RZ ;  /* 0x000000ae021b7824 */ /* 0x041fe200078e02ff */
[----:B-1----:R-:W3:Y:S01]  /*200e0*/  LDL.LU R0, [R1+0x438] ;  /* 0x0004380001007983 */ /* 0x002ee20000300800 */
[C---:B------:R-:W-:Y:S02]  /*200f0*/  IMAD R15, R2.reuse, 0x4f, RZ ;  /* 0x0000004f020f7824 */ /* 0x040fe400078e02ff */
[C---:B------:R-:W-:Y:S02]  /*20100*/  IMAD R25, R2.reuse, 0x9e, RZ ;  /* 0x0000009e02197824 */ /* 0x040fe400078e02ff */
[C---:B------:R-:W-:Y:S02]  /*20110*/  IMAD R23, R2.reuse, 0x9a, RZ ;  /* 0x0000009a02177824 */ /* 0x040fe400078e02ff */
[----:B--2---:R-:W-:Y:S02]  /*20120*/  IMAD.MOV.U32 R21, RZ, RZ, 0x7f ;  /* 0x0000007fff157424 */ /* 0x004fe400078e00ff */
[----:B------:R-:W-:-:S02]  /*20130*/  IMAD R12, R2, 0x4b, RZ ;  /* 0x0000004b020c7824 */ /* 0x000fc400078e02ff */
[C---:B------:R-:W-:Y:S01]  /*20140*/  IMAD R22, R2.reuse, 0x96, RZ ;  /* 0x0000009602167824 */ /* 0x040fe200078e02ff */
[----:B------:R-:W-:Y:S01]  /*20150*/  IADD3 R21, R21, c[0x0][0x180], RZ ;  /* 0x0000600015157a10 */ /* 0x000fe20007ffe0ff */
[C---:B------:R-:W-:Y:S02]  /*20160*/  IMAD R20, R2.reuse, 0x92, RZ ;  /* 0x0000009202147824 */ /* 0x040fe400078e02ff */
[C---:B------:R-:W-:Y:S01]  /*20170*/  IMAD R9, R2.reuse, 0x47, RZ ;  /* 0x0000004702097824 */ /* 0x040fe200078e02ff */
[----:B------:R-:W-:Y:S01]  /*20180*/  SHF.R.S32.HI R24, RZ, 0x1f, R21 ;  /* 0x0000001fff187819 */ /* 0x000fe20000011415 */
[C---:B------:R-:W-:Y:S02]  /*20190*/  IMAD R19, R2.reuse, 0x8e, RZ ;  /* 0x0000008e02137824 */ /* 0x040fe400078e02ff */
[----:B------:R-:W-:Y:S01]  /*201a0*/  IMAD R17, R2, 0x8a, RZ ;  /* 0x0000008a02117824 */ /* 0x000fe200078e02ff */
[----:B------:R-:W-:Y:S01]  /*201b0*/  LEA.HI R24, R24, R21, RZ, 0x7 ;  /* 0x0000001518187211 */ /* 0x000fe200078f38ff */
[----:B------:R-:W-:-:S02]  /*201c0*/  IMAD R6, R2, 0x43, RZ ;  /* 0x0000004302067824 */ /* 0x000fc400078e02ff */
[C---:B------:R-:W-:Y:S02]  /*201d0*/  IMAD R16, R2.reuse, 0x86, RZ ;  /* 0x0000008602107824 */ /* 0x040fe400078e02ff */
[C---:B------:R-:W-:Y:S02]  /*201e0*/  IMAD R14, R2.reuse, 0x82, RZ ;  /* 0x00000082020e7824 */ /* 0x040fe400078e02ff */
[C---:B------:R-:W-:Y:S02]  /*201f0*/  IMAD R13, R2.reuse, 0xfc, RZ ;  /* 0x000000fc020d7824 */ /* 0x040fe400078e02ff */
[C---:B------:R-:W-:Y:S02]  /*20200*/  IMAD R11, R2.reuse, 0xf4, RZ ;  /* 0x000000f4020b7824 */ /* 0x040fe400078e02ff */
[C---:B------:R-:W-:Y:S02]  /*20210*/  IMAD R10, R2.reuse, 0xec, RZ ;  /* 0x000000ec020a7824 */ /* 0x040fe400078e02ff */
[----:B------:R-:W-:-:S02]  /*20220*/  IMAD R8, R2, 0xe4, RZ ;  /* 0x000000e402087824 */ /* 0x000fc400078e02ff */
[C---:B------:R-:W-:Y:S02]  /*20230*/  IMAD R5, R2.reuse, 0xdc, RZ ;  /* 0x000000dc02057824 */ /* 0x040fe400078e02ff */
[----:B------:R-:W-:Y:S02]  /*20240*/  IMAD R7, R2, 0xd4, RZ ;  /* 0x000000d402077824 */ /* 0x000fe400078e02ff */
[----:B---3--:R-:W-:Y:S01]  /*20250*/  @!P1 IMAD.MOV R0, RZ, RZ, -R0 ;  /* 0x000000ffff009224 */ /* 0x008fe200078e0a00 */
[----:B------:R-:W-:-:S05]  /*20260*/  @!P0 LOP3.LUT R0, RZ, c[0x0][0x178], RZ, 0x33, !PT ;  /* 0x00005e00ff008a12 */ /* 0x000fca00078e33ff */
[----:B------:R-:W-:Y:S01]  /*20270*/  IMAD R3, R0, c[0x0][0x184], RZ ;  /* 0x0000610000037a24 */ /* 0x000fe200078e02ff */
[----:B------:R-:W-:-:S04]  /*20280*/  SHF.R.S32.HI R0, RZ, 0x1f, R4 ;  /* 0x0000001fff007819 */ /* 0x000fc80000011404 */
[----:B------:R-:W-:Y:S02]  /*20290*/  SHF.L.U64.HI R0, R4, 0x1, R0 ;  /* 0x0000000104007819 */ /* 0x000fe40000010200 */
[----:B------:R-:W-:-:S03]  /*202a0*/  LEA R21, P0, R3, c[0x0][0x160], 0x1 ;  /* 0x0000580003157a11 */ /* 0x000fc600078008ff */
[----:B------:R0:W-:Y:S04]  /*202b0*/  STL [R1+0x17ac], R0 ;  /* 0x0017ac0001007387 */ /* 0x0001e80000100800 */
[----:B------:R1:W-:Y:S04]  /*202c0*/  STL [R1+0x77c], R21 ;  /* 0x00077c1501007387 */ /* 0x0003e80000100800 */
[----:B0-----:R-:W2:Y:S01]  /*202d0*/  LDL R0, [R1+0x77c] ;  /* 0x00077c0001007983 */ /* 0x001ea20000100800 */
[C---:B------:R-:W-:Y:S01]  /*202e0*/  IMAD R4, R2.reuse, 0xfe, RZ ;  /* 0x000000fe02047824 */ /* 0x040fe200078e02ff */
[----:B------:R-:W-:Y:S01]  /*202f0*/  SHF.R.S32.HI R24, RZ, 0x7, R24 ;  /* 0x00000007ff187819 */ /* 0x000fe20000011418 */
[----:B------:R-:W-:-:S02]  /*20300*/  IMAD R24, R2, 0xf6, RZ ;  /* 0x000000f602187824 */ /* 0x000fc400078e02ff */
[----:B-1----:R-:W-:Y:S01]  /*20310*/  IMAD R21, R2, 0xfa, RZ ;  /* 0x000000fa02157824 */ /* 0x002fe200078e02ff */
[----:B------:R-:W-:Y:S02]  /*20320*/  LEA.HI.X.SX32 R3, R3, c[0x0][0x164], 0x1, P0 ;  /* 0x0000590003037a11 */ /* 0x000fe400000f0eff */
[-C--:B--2---:R-:W-:Y:S02]  /*20330*/  IADD3 R4, P2, R4, R0.reuse, RZ ;  /* 0x0000000004047210 */ /* 0x084fe40007f5e0ff */
[-C--:B------:R-:W-:Y:S02]  /*20340*/  IADD3 R21, P4, R21, R0.reuse, RZ ;  /* 0x0000000015157210 */ /* 0x080fe40007f9e0ff */
[----:B------:R-:W-:Y:S01]  /*20350*/  IADD3 R24, P5, R24, R0, RZ ;  /* 0x0000000018187210 */ /* 0x000fe20007fbe0ff */
[----:B------:R0:W-:Y:S04]  /*20360*/  STL [R1+0x78c], R4 ;  /* 0x00078c0401007387 */ /* 0x0001e80000100800 */
[----:B------:R1:W-:Y:S04]  /*20370*/  STL [R1+0x79c], R21 ;  /* 0x00079c1501007387 */ /* 0x0003e80000100800 */
[----:B------:R2:W-:Y:S01]  /*20380*/  STL [R1+0x7ac], R24 ;  /* 0x0007ac1801007387 */ /* 0x0005e20000100800 */
[----:B0-----:R-:W-:-:S02]  /*20390*/  IMAD R4, R2, 0xf2, RZ ;  /* 0x000000f202047824 */ /* 0x001fc400078e02ff */
[----:B-1----:R-:W-:-:S03]  /*203a0*/  IMAD R21, R2, 0xee, RZ ;  /* 0x000000ee02157824 */ /* 0x002fc600078e02ff */
[-C--:B------:R-:W-:Y:S01]  /*203b0*/  IADD3 R4, P6, R4, R0.reuse, RZ ;  /* 0x0000000004047210 */ /* 0x080fe20007fde0ff */
[----:B--2---:R-:W-:Y:S01]  /*203c0*/  IMAD R24, R2, 0xea, RZ ;  /* 0x000000ea02187824 */ /* 0x004fe200078e02ff */
[-C--:B------:R-:W-:Y:S01]  /*203d0*/  IADD3 R21, P0, R21, R0.reuse, RZ ;  /* 0x0000000015157210 */ /* 0x080fe20007f1e0ff */
[----:B------:R-:W-:Y:S03]  /*203e0*/  STL [R1+0x778], R3 ;  /* 0x0007780301007387 */ /* 0x000fe60000100800 */
[----:B------:R-:W-:Y:S01]  /*203f0*/  IADD3 R24, P3, R24, R0, RZ ;  /* 0x0000000018187210 */ /* 0x000fe20007f7e0ff */
[----:B------:R0:W-:Y:S04]  /*20400*/  STL [R1+0x7bc], R4 ;  /* 0x0007bc0401007387 */ /* 0x0001e80000100800 */
[----:B------:R1:W-:Y:S04]  /*20410*/  STL [R1+0x7cc], R21 ;  /* 0x0007cc1501007387 */ /* 0x0003e80000100800 */
[----:B------:R2:W-:Y:S01]  /*20420*/  STL [R1+0x7dc], R24 ;  /* 0x0007dc1801007387 */ /* 0x0005e20000100800 */
[----:B0-----:R-:W-:-:S02]  /*20430*/  IMAD R4, R2, 0x7f, RZ ;  /* 0x0000007f02047824 */ /* 0x001fc400078e02ff */
[C---:B-1----:R-:W-:Y:S02]  /*20440*/  IMAD R21, R2.reuse, 0xe2, RZ ;  /* 0x000000e202157824 */ /* 0x042fe400078e02ff */
[----:B--2---:R-:W-:Y:S02]  /*20450*/  IMAD R24, R2, 0x7d, RZ ;  /* 0x0000007d02187824 */ /* 0x004fe400078e02ff */
[----:B------:R-:W-:-:S04]  /*20460*/  IMAD.MOV.U32 R2, RZ, RZ, c[0x0][0x188] ;  /* 0x00006200ff027624 */ /* 0x000fc800078e00ff */
[----:B------:R-:W-:Y:S01]  /*20470*/  IMAD R2, R2, 0xe6, RZ ;  /* 0x000000e602027824 */ /* 0x000fe200078e02ff */
[----:B------:R-:W-:-:S04]  /*20480*/  LEA.HI.X.SX32 R4, R4, R3, 0x1, P2 ;  /* 0x0000000304047211 */ /* 0x000fc800010f0eff */
[-C--:B------:R-:W-:Y:S02]  /*20490*/  IADD3 R2, P1, R2, R0.reuse, RZ ;  /* 0x0000000002027210 */ /* 0x080fe40007f3e0ff */
[----:B------:R-:W-:Y:S02]  /*204a0*/  IADD3 R21, P2, R21, R0, RZ ;  /* 0x0000000015157210 */ /* 0x000fe40007f5e0ff */
[----:B------:R-:W-:Y:S01]  /*204b0*/  LEA.HI.X.SX32 R24, R24, R3, 0x1, P4 ;  /* 0x0000000318187211 */ /* 0x000fe200020f0eff */
[----:B------:R0:W-:Y:S04]  /*204c0*/  STL [R1+0x7ec], R2 ;  /* 0x0007ec0201007387 */ /* 0x0001e80000100800 */
[----:B------:R1:W-:Y:S04]  /*204d0*/  STL [R1+0x788], R4 ;  /* 0x0007880401007387 */ /* 0x0003e80000100800 */
[----:B------:R2:W-:Y:S01]  /*204e0*/  STL [R1+0x7fc], R21 ;  /* 0x0007fc1501007387 */ /* 0x0005e20000100800 */
[----:B0-----:R-:W-:-:S03]  /*204f0*/  IMAD.MOV.U32 R2, RZ, RZ, c[0x0][0x188] ;  /* 0x00006200ff027624 */ /* 0x001fc600078e00ff */
[----:B------:R0:W-:Y:S01]  /*20500*/  STL [R1+0x798], R24 ;  /* 0x0007981801007387 */ /* 0x0001e20000100800 */
[C---:B-1----:R-:W-:Y:S02]  /*20510*/  IMAD R4, R2.reuse, 0x7b, RZ ;  /* 0x0000007b02047824 */ /* 0x042fe400078e02ff */
[C---:B--2---:R-:W-:Y:S02]  /*20520*/  IMAD R21, R2.reuse, 0xda, RZ ;  /* 0x000000da02157824 */ /* 0x044fe400078e02ff */
[C---:B0-----:R-:W-:Y:S02]  /*20530*/  IMAD R24, R2.reuse, 0x79, RZ ;  /* 0x0000007902187824 */ /* 0x041fe400078e02ff */
        /* <DEDUP_REMOVED lines=54> */
[----:B------:R-:W-:-:S05]  /*208a0*/  IADD3 R2, P5, R2, R0, RZ ;  /* 0x0000000002027210 */ /* 0x000fca0007fbe0ff */
[----:B------:R-:W-:Y:S04]  /*208b0*/  STL [R1+0x88c], R2 ;  /* 0x00088c0201007387 */ /* 0x000fe80000100800 */
[----:B------:R0:W-:Y:S02]  /*208c0*/  STL [R1+0x828], R4 ;  /* 0x0008280401007387 */ /* 0x0001e40000100800 */
[----:B0-----:R-:W-:Y:S02]  /*208d0*/  IADD3 R4, P6, R21, R0, RZ ;  /* 0x0000000015047210 */ /* 0x001fe40007fde0ff */
[----:B------:R-:W-:-:S03]  /*208e0*/  LEA.HI.X.SX32 R21, R24, R3, 0x1, P0 ;  /* 0x0000000318157211 */ /* 0x000fc600000f0eff */
[----:B------:R-:W-:Y:S01]  /*208f0*/  STL [R1+0x89c], R4 ;  /* 0x00089c0401007387 */ /* 0x000fe20000100800 */
[----:B------:R-:W-:-:S03]  /*20900*/  IMAD.MOV.U32 R24, RZ, RZ, c[0x0][0x188] ;  /* 0x00006200ff187624 */ /* 0x000fc600078e00ff */
[----:B------:R0:W-:Y:S01]  /*20910*/  STL [R1+0x838], R21 ;  /* 0x0008381501007387 */ /* 0x0001e20000100800 */
[----:B------:R-:W-:Y:S02]  /*20920*/  IMAD.MOV.U32 R2, RZ, RZ, c[0x0][0x188] ;  /* 0x00006200ff027624 */ /* 0x000fe400078e00ff */
[----:B------:R-:W-:Y:S02]  /*20930*/  IMAD R24, R24, 0x67, RZ ;  /* 0x0000006718187824 */ /* 0x000fe400078e02ff */
[----:B0-----:R-:W-:-:S04]  /*20940*/  IMAD.MOV.U32 R21, RZ, RZ, c[0x0][0x188] ;  /* 0x00006200ff157624 */ /* 0x001fc800078e00ff */
[----:B------:R-:W-:Y:S02]  /*20950*/  IMAD R21, R21, 0xb6, RZ ;  /* 0x000000b615157824 */ /* 0x000fe400078e02ff */
[C---:B------:R-:W-:Y:S02]  /*20960*/  IMAD R4, R2.reuse, 0x65, RZ ;  /* 0x0000006502047824 */ /* 0x040fe400078e02ff */
[----:B------:R-:W-:Y:S01]  /*20970*/  IMAD R2, R2, 0xb2, RZ ;  /* 0x000000b202027824 */ /* 0x000fe200078e02ff */
[-C--:B------:R-:W-:Y:S02]  /*20980*/  IADD3 R21, P0, R21, R0.reuse, RZ ;  /* 0x0000000015157210 */ /* 0x080fe40007f1e0ff */
[-C--:B------:R-:W-:Y:S02]  /*20990*/  LEA.HI.X.SX32 R24, R24, R3.reuse, 0x1, P3 ;  /* 0x0000000318187211 */ /* 0x080fe400018f0eff */
[----:B------:R-:W-:Y:S01]  /*209a0*/  IADD3 R2, P3, R2, R0, RZ ;  /* 0x0000000002027210 */ /* 0x000fe20007f7e0ff */
[----:B------:R0:W-:Y:S01]  /*209b0*/  STL [R1+0x8ac], R21 ;  /* 0x0008ac1501007387 */ /* 0x0001e20000100800 */
[----:B------:R-:W-:-:S02]  /*209c0*/  LEA.HI.X.SX32 R4, R4, R3, 0x1, P1 ;  /* 0x0000000304047211 */ /* 0x000fc400008f0eff */
[----:B------:R-:W-:Y:S01]  /*209d0*/  IADD3 R27, P1, R27, R0, RZ ;  /* 0x000000001b1b7210 */ /* 0x000fe20007f3e0ff */
[----:B0-----:R-:W2:Y:S04]  /*209e0*/  LDL.LU R21, [R1+0x17b8] ;  /* 0x0017b80001157983 */ /* 0x001ea80000300800 */
[----:B------:R0:W-:Y:S04]  /*209f0*/  STL [R1+0x848], R24 ;  /* 0x0008481801007387 */ /* 0x0001e80000100800 */
[----:B0-----:R-:W3:Y:S04]  /*20a00*/  LDL.LU R24, [R1+0x17b4] ;  /* 0x0017b40001187983 */ /* 0x001ee80000300800 */
[----:B------:R-:W-:Y:S04]  /*20a10*/  STL [R1+0x8bc], R2 ;  /* 0x0008bc0201007387 */ /* 0x000fe80000100800 */
[----:B------:R-:W-:Y:S04]  /*20a20*/  STL [R1+0x858], R4 ;  /* 0x0008580401007387 */ /* 0x000fe80000100800 */
[----:B------:R0:W-:Y:S04]  /*20a30*/  STL [R1+0x8cc], R27 ;  /* 0x0008cc1b01007387 */ /* 0x0001e80000100800 */
[----:B0-----:R-:W4:Y:S01]  /*20a40*/  LDL.LU R27, [R1+0x17b0] ;  /* 0x0017b000011b7983 */ /* 0x001f220000300800 */
[----:B------:R-:W-:-:S04]  /*20a50*/  IMAD.MOV.U32 R2, RZ, RZ, c[0x0][0x188] ;  /* 0x00006200ff027624 */ /* 0x000fc800078e00ff */
[C---:B------:R-:W-:Y:S02]  /*20a60*/  IMAD R4, R2.reuse, 0x61, RZ ;  /* 0x0000006102047824 */ /* 0x040fe400078e02ff */
[----:B------:R-:W-:-:S05]  /*20a70*/  IMAD R2, R2, 0x63, RZ ;  /* 0x0000006302027824 */ /* 0x000fca00078e02ff */
[-C--:B------:R-:W-:Y:S02]  /*20a80*/  LEA.HI.X.SX32 R2, R2, R3.reuse, 0x1, P2 ;  /* 0x0000000302027211 */ /* 0x080fe400010f0eff */
[----:B------:R-:W-:Y:S02]  /*20a90*/  IADD3 R29, P2, R29, R0, RZ ;  /* 0x000000001d1d7210 */ /* 0x000fe40007f5e0ff */
[----:B------:R-:W-:Y:S01]  /*20aa0*/  LEA.HI.X.SX32 R4, R4, R3, 0x1, P4 ;  /* 0x0000000304047211 */ /* 0x000fe200020f0eff */
[----:B------:R0:W-:Y:S04]  /*20ab0*/  STL [R1+0x868], R2 ;  /* 0x0008680201007387 */ /* 0x0001e80000100800 */
[----:B------:R-:W-:Y:S01]  /*20ac0*/  STL [R1+0x8dc], R29 ;  /* 0x0008dc1d01007387 */ /* 0x000fe20000100800 */
[----:B0-----:R-:W-:-:S03]  /*20ad0*/  IMAD.MOV.U32 R2, RZ, RZ, c[0x0][0x188] ;  /* 0x00006200ff027624 */ /* 0x001fc600078e00ff */
[----:B------:R0:W-:Y:S01]  /*20ae0*/  STL [R1+0x878], R4 ;  /* 0x0008780401007387 */ /* 0x0001e20000100800 */
[----:B------:R-:W-:Y:S01]  /*20af0*/  IADD3 R28, P4, R28, R0, RZ ;  /* 0x000000001c1c7210 */ /* 0x000fe20007f9e0ff */
[----:B0-----:R-:W-:-:S04]  /*20b00*/  IMAD R4, R2, 0x5d, RZ ;  /* 0x0000005d02047824 */ /* 0x001fc800078e02ff */
[----:B------:R-:W-:Y:S01]  /*20b10*/  STL [R1+0x8ec], R28 ;  /* 0x0008ec1c01007387 */ /* 0x000fe20000100800 */
[-C--:B------:R-:W-:Y:S02]  /*20b20*/  LEA.HI.X.SX32 R4, R4, R3.reuse, 0x1, P6 ;  /* 0x0000000304047211 */ /* 0x080fe400030f0eff */
[-C--:B------:R-:W-:Y:S02]  /*20b30*/  IADD3 R25, P6, R25, R0.reuse, RZ ;  /* 0x0000000019197210 */ /* 0x080fe40007fde0ff */
[-C--:B------:R-:W-:Y:S02]  /*20b40*/  LEA.HI.X.SX32 R18, R18, R3.reuse, 0x1, P4 ;  /* 0x0000000312127211 */ /* 0x080fe400020f0eff */
[-C--:B------:R-:W-:Y:S02]  /*20b50*/  IADD3 R17, P4, R17, R0.reuse, RZ ;  /* 0x0000000011117210 */ /* 0x080fe40007f9e0ff */
[----:B------:R-:W-:Y:S02]  /*20b60*/  LEA.HI.X.SX32 R15, R15, R3, 0x1, P6 ;  /* 0x000000030f0f7211 */ /* 0x000fe400030f0eff */
[----:B------:R-:W-:-:S02]  /*20b70*/  IADD3 R14, P6, R14, R0, RZ ;  /* 0x000000000e0e7210 */ /* 0x000fc40007fde0ff */
[-C--:B--2---:R-:W-:Y:S02]  /*20b80*/  LEA.HI.X.SX32 R21, R21, R3.reuse, 0x1, P1 ;  /* 0x0000000315157211 */ /* 0x084fe400008f0eff */
[-C--:B------:R-:W-:Y:S02]  /*20b90*/  IADD3 R20, P1, R20, R0.reuse, RZ ;  /* 0x0000000014147210 */ /* 0x080fe40007f3e0ff */
[-C--:B---3--:R-:W-:Y:S02]  /*20ba0*/  LEA.HI.X.SX32 R24, R24, R3.reuse, 0x1, P0 ;  /* 0x0000000318187211 */ /* 0x088fe400000f0eff */
[-C--:B------:R-:W-:Y:S02]  /*20bb0*/  IADD3 R23, P0, R23, R0.reuse, RZ ;  /* 0x0000000017177210 */ /* 0x080fe40007f1e0ff */
[----:B----4-:R-:W-:Y:S02]  /*20bc0*/  LEA.HI.X.SX32 R27, R27, R3, 0x1, P5 ;  /* 0x000000031b1b7211 */ /* 0x010fe400028f0eff */
[----:B------:R-:W-:-:S03]  /*20bd0*/  IADD3 R26, P5, R26, R0, RZ ;  /* 0x000000001a1a7210 */ /* 0x000fc60007fbe0ff */
[----:B------:R-:W-:Y:S04]  /*20be0*/  STL [R1+0x888], R27 ;  /* 0x0008881b01007387 */ /* 0x000fe80000100800 */
[----:B------:R-:W-:Y:S04]  /*20bf0*/  STL [R1+0x8fc], R26 ;  /* 0x0008fc1a01007387 */ /* 0x000fe80000100800 */
[----:B------:R0:W-:Y:S02]  /*20c00*/  STL [R1+0x898], R4 ;  /* 0x0008980401007387 */ /* 0x0001e40000100800 */
[----:B0-----:R-:W-:-:S02]  /*20c10*/  IMAD R4, R2, 0x59, RZ ;  /* 0x0000005902047824 */ /* 0x001fc400078e02ff */
[----:B------:R-:W-:Y:S03]  /*20c20*/  STL [R1+0x90c], R25 ;  /* 0x00090c1901007387 */ /* 0x000fe60000100800 */
[----:B------:R-:W-:Y:S01]  /*20c30*/  LEA.HI.X.SX32 R4, R4, R3, 0x1, P3 ;  /* 0x0000000304047211 */ /* 0x000fe200018f0eff */
[----:B------:R-:W-:Y:S04]  /*20c40*/  STL [R1+0x8a8], R24 ;  /* 0x0008a81801007387 */ /* 0x000fe80000100800 */
[----:B------:R-:W-:Y:S01]  /*20c50*/  STL [R1+0x91c], R23 ;  /* 0x00091c1701007387 */ /* 0x000fe20000100800 */
[----:B------:R-:W-:-:S03]  /*20c60*/  IADD3 R22, P3, R22, R0, RZ ;  /* 0x0000000016167210 */ /* 0x000fc60007f7e0ff */
[----:B------:R0:W-:Y:S02]  /*20c70*/  STL [R1+0x8b8], R4 ;  /* 0x0008b80401007387 */ /* 0x0001e40000100800 */
[----:B0-----:R-:W-:Y:S02]  /*20c80*/  IMAD R4, R2, 0x55, RZ ;  /* 0x0000005502047824 */ /* 0x001fe400078e02ff */
        /* <DEDUP_REMOVED lines=19> */
[----:B------:R0:W-:Y:S01]  /*20dc0*/  STL [R1+0x918], R4 ;  /* 0x0009180401007387 */ /* 0x0001e20000100800 */
[-C--:B------:R-:W-:Y:S02]  /*20dd0*/  LEA.HI.X.SX32 R12, R12, R3.reuse, 0x1, P3 ;  /* 0x000000030c0c7211 */ /* 0x080fe400018f0eff */
[-C--:B------:R-:W-:Y:S01]  /*20de0*/  IADD3 R11, P3, R11, R0.reuse, RZ ;  /* 0x000000000b0b7210 */ /* 0x080fe20007f7e0ff */
[----:B0-----:R-:W-:Y:S01]  /*20df0*/  IMAD R4, R2, 0x49, RZ ;  /* 0x0000004902047824 */ /* 0x001fe200078e02ff */
[----:B------:R-:W-:Y:S04]  /*20e00*/  STL [R1+0x794], R13 ;  /* 0x0007940d01007387 */ /* 0x000fe80000100800 */
        /* <DEDUP_REMOVED lines=9> */
[-C--:B------:R-:W-:Y:S02]  /*20ea0*/  LEA.HI.X.SX32 R4, R4, R3.reuse, 0x1, P4 ;  /* 0x0000000304047211 */ /* 0x080fe400020f0eff */
[----:B------:R-:W-:Y:S01]  /*20eb0*/  IADD3 R5, P4, R5, R0, RZ ;  /* 0x0000000005057210 */ /* 0x000fe20007f9e0ff */
[----:B------:R-:W-:Y:S01]  /*20ec0*/  STL [R1+0x948], R9 ;  /* 0x0009480901007387 */ /* 0x000fe20000100800 */
[----:B------:R-:W-:-:S03]  /*20ed0*/  LEA.HI.X.SX32 R6, R6, R3, 0x1, P5 ;  /* 0x0000000306067211 */ /* 0x000fc600028f0eff */
[----:B------:R-:W-:Y:S04]  /*20ee0*/  STL [R1+0x7f4], R8 ;  /* 0x0007f40801007387 */ /* 0x000fe80000100800 */
[----:B------:R0:W-:Y:S04]  /*20ef0*/  STL [R1+0x958], R4 ;  /* 0x0009580401007387 */ /* 0x0001e80000100800 */
[----:B------:R1:W-:Y:S01]  /*20f00*/  STL [R1+0x814], R5 ;  /* 0x0008140501007387 */ /* 0x0003e20000100800 */
[C---:B0-----:R-:W-:Y:S02]  /*20f10*/  IMAD R4, R2.reuse, 0x41, RZ ;  /* 0x0000004102047824 */ /* 0x041fe400078e02ff */
[----:B-1----:R-:W-:Y:S01]  /*20f20*/  IMAD R5, R2, 0x7e, RZ ;  /* 0x0000007e02057824 */ /* 0x002fe200078e02ff */
[----:B------:R0:W-:Y:S02]  /*20f30*/  STL [R1+0x968], R6 ;  /* 0x0009680601007387 */ /* 0x0001e40000100800 */
[----:B------:R-:W-:-:S02]  /*20f40*/  LEA.HI.X.SX32 R4, R4, R3, 0x1, P6 ;  /* 0x0000000304047211 */ /* 0x000fc400030f0eff */
[-C--:B------:R-:W-:Y:S02]  /*20f50*/  IADD3 R7, P6, R7, R0.reuse, RZ ;  /* 0x0000000007077210 */ /* 0x080fe40007fde0ff */
[----:B0-----:R-:W-:-:S05]  /*20f60*/  IADD3 R6, P5, R5, R0, RZ ;  /* 0x0000000005067210 */ /* 0x001fca0007fbe0ff */
[----:B------:R0:W-:Y:S04]  /*20f70*/  STL [R1+0x98c], R6 ;  /* 0x00098c0601007387 */ /* 0x0001e80000100800 */
[----:B------:R-:W-:Y:S04]  /*20f80*/  STL [R1+0x978], R4 ;  /* 0x0009780401007387 */ /* 0x000fe80000100800 */
[----:B------:R1:W-:Y:S01]  /*20f90*/  STL [R1+0x834], R7 ;  /* 0x0008340701007387 */ /* 0x0003e20000100800 */
[C---:B0-----:R-:W-:Y:S01]  /*20fa0*/  IMAD R6, R2.reuse, 0x7a, RZ ;  /* 0x0000007a02067824 */ /* 0x041fe200078e02ff */
[----:B-1----:R-:W-:Y:S01]  /*20fb0*/  LEA.HI.X.SX32 R7, R5, R3, 0x1, P0 ;  /* 0x0000000305077211 */ /* 0x002fe200000f0eff */
[----:B------:R-:W-:-:S02]  /*20fc0*/  IMAD R5, R2, 0x3f, RZ ;  /* 0x0000003f02057824 */ /* 0x000fc400078e02ff */
[----:B------:R-:W-:Y:S02]  /*20fd0*/  IMAD R4, R2, 0xcc, RZ ;  /* 0x000000cc02047824 */ /* 0x000fe400078e02ff */
[----:B------:R0:W-:Y:S01]  /*20fe0*/  STL [R1+0x790], R7 ;  /* 0x0007900701007387 */ /* 0x0001e20000100800 */
[-C--:B------:R-:W-:Y:S02]  /*20ff0*/  LEA.HI.X.SX32 R5, R5, R3.reuse, 0x1, P5 ;  /* 0x0000000305057211 */ /* 0x080fe400028f0eff */
[-C--:B------:R-:W-:Y:S02]  /*21000*/  IADD3 R4, P5, R4, R0.reuse, RZ ;  /* 0x0000000004047210 */ /* 0x080fe40007fbe0ff */
[C---:B0-----:R-:W-:Y:S02]  /*21010*/  IADD3 R7, P0, R6.reuse, R0, RZ ;  /* 0x0000000006077210 */ /* 0x041fe40007f1e0ff */
[----:B------:R-:W-:-:S03]  /*21020*/  LEA.HI.X.SX32 R6, R6, R3, 0x1, P3 ;  /* 0x0000000306067211 */ /* 0x000fc600018f0eff */
[----:B------:R0:W-:Y:S04]  /*21030*/  STL [R1+0x99c], R7 ;  /* 0x00099c0701007387 */ /* 0x0001e80000100800 */
[----:B------:R1:W-:Y:S01]  /*21040*/  STL [R1+0x988], R5 ;  /* 0x0009880501007387 */ /* 0x0003e20000100800 */
[----:B0-----:R-:W-:-:S03]  /*21050*/  IMAD R7, R2, 0x76, RZ ;  /* 0x0000007602077824 */ /* 0x001fc600078e02ff */
[----:B------:R0:W-:Y:S01]  /*21060*/  STL [R1+0x854], R4 ;  /* 0x0008540401007387 */ /* 0x0001e20000100800 */
[----:B-1----:R-:W-:-:S03]  /*21070*/  IMAD R5, R2, 0x3d, RZ ;  /* 0x0000003d02057824 */ /* 0x002fc600078e02ff */
[----:B------:R1:W-:Y:S01]  /*21080*/  STL [R1+0x7b0], R6 ;  /* 0x0007b00601007387 */ /* 0x0003e20000100800 */
[C---:B0-----:R-:W-:Y:S01]  /*21090*/  IMAD R4, R2.reuse, 0xc4, RZ ;  /* 0x000000c402047824 */ /* 0x041fe200078e02ff */
[----:B-1----:R-:W-:Y:S02]  /*210a0*/  IADD3 R6, P3, R7, R0, RZ ;  /* 0x0000000007067210 */ /* 0x002fe40007f7e0ff */
[-C--:B------:R-:W-:Y:S01]  /*210b0*/  LEA.HI.X.SX32 R5, R5, R3.reuse, 0x1, P0 ;  /* 0x0000000305057211 */ /* 0x080fe200000f0eff */
[----:B------:R-:W-:Y:S02]  /*210c0*/  IMAD R8, R2, 0x72, RZ ;  /* 0x0000007202087824 */ /* 0x000fe400078e02ff */
[----:B------:R0:W-:Y:S01]  /*210d0*/  STL [R1+0x9ac], R6 ;  /* 0x0009ac0601007387 */ /* 0x0001e20000100800 */
[----:B------:R-:W-:-:S03]  /*210e0*/  LEA.HI.X.SX32 R7, R7, R3, 0x1, P1 ;  /* 0x0000000307077211 */ /* 0x000fc600008f0eff */
[----:B------:R1:W-:Y:S01]  /*210f0*/  STL [R1+0x998], R5 ;  /* 0x0009980501007387 */ /* 0x0003e20000100800 */
[-C--:B0-----:R-:W-:Y:S01]  /*21100*/  IADD3 R6, P0, R4, R0.reuse, RZ ;  /* 0x0000000004067210 */ /* 0x081fe20007f1e0ff */
[C---:B------:R-:W-:Y:S02]  /*21110*/  IMAD R4, R2.reuse, 0xbc, RZ ;  /* 0x000000bc02047824 */ /* 0x040fe400078e02ff */
[----:B-1----:R-:W-:Y:S02]  /*21120*/  IMAD R5, R2, 0x3b, RZ ;  /* 0x0000003b02057824 */ /* 0x002fe400078e02ff */
[----:B------:R0:W-:Y:S04]  /*21130*/  STL [R1+0x874], R6 ;  /* 0x0008740601007387 */ /* 0x0001e80000100800 */
[----:B------:R1:W-:Y:S01]  /*21140*/  STL [R1+0x7d0], R7 ;  /* 0x0007d00701007387 */ /* 0x0003e20000100800 */
[----:B0-----:R-:W-:-:S02]  /*21150*/  IADD3 R6, P1, R8, R0, RZ ;  /* 0x0000000008067210 */ /* 0x001fc40007f3e0ff */
[----:B-1----:R-:W-:-:S03]  /*21160*/  LEA.HI.X.SX32 R7, R5, R3, 0x1, P3 ;  /* 0x0000000305077211 */ /* 0x002fc600018f0eff */
[----:B------:R0:W-:Y:S01]  /*21170*/  STL [R1+0x9bc], R6 ;  /* 0x0009bc0601007387 */ /* 0x0001e20000100800 */
[----:B------:R-:W-:-:S03]  /*21180*/  IMAD R9, R2, 0x6e, RZ ;  /* 0x0000006e02097824 */ /* 0x000fc600078e02ff */
[----:B------:R1:W-:Y:S01]  /*21190*/  STL [R1+0x9a8], R7 ;  /* 0x0009a80701007387 */ /* 0x0003e20000100800 */
[-C--:B0-----:R-:W-:Y:S01]  /*211a0*/  IADD3 R6, P3, R4, R0.reuse, RZ ;  /* 0x0000000004067210 */ /* 0x081fe20007f7e0ff */
[C---:B------:R-:W-:Y:S02]  /*211b0*/  IMAD R5, R2.reuse, 0x39, RZ ;  /* 0x0000003902057824 */ /* 0x040fe400078e02ff */
[----:B------:R-:W-:Y:S02]  /*211c0*/  IMAD R4, R2, 0xb4, RZ ;  /* 0x000000b402047824 */ /* 0x000fe400078e02ff */
[----:B------:R0:W-:Y:S01]  /*211d0*/  STL [R1+0x894], R6 ;  /* 0x0008940601007387 */ /* 0x0001e20000100800 */
[-C--:B-1----:R-:W-:Y:S02]  /*211e0*/  LEA.HI.X.SX32 R7, R5, R3.reuse, 0x1, P1 ;  /* 0x0000000305077211 */ /* 0x082fe400008f0eff */
[----:B0-----:R-:W-:Y:S02]  /*211f0*/  LEA.HI.X.SX32 R6, R8, R3, 0x1, P2 ;  /* 0x0000000308067211 */ /* 0x001fe400010f0eff */
[----:B------:R-:W-:-:S03]  /*21200*/  IADD3 R8, P2, R9, R0, RZ ;  /* 0x0000000009087210 */ /* 0x000fc60007f5e0ff */
[----:B------:R0:W-:Y:S01]  /*21210*/  STL [R1+0x7f0], R6 ;  /* 0x0007f00601007387 */ /* 0x0001e20000100800 */
[----:B------:R-:W-:-:S03]  /*21220*/  IMAD R10, R2, 0x6a, RZ ;  /* 0x0000006a020a7824 */ /* 0x000fc600078e02ff */
[----:B------:R-:W-:Y:S01]  /*21230*/  STL [R1+0x9cc], R8 ;  /* 0x0009cc0801007387 */ /* 0x000fe20000100800 */
[----:B0-----:R-:W-:-:S03]  /*21240*/  IADD3 R6, P1, R4, R0, RZ ;  /* 0x0000000004067210 */ /* 0x001fc60007f3e0ff */
[----:B------:R-:W-:Y:S01]  /*21250*/  STL [R1+0x9b8], R7 ;  /* 0x0009b80701007387 */ /* 0x000fe20000100800 */
[----:B------:R-:W-:-:S03]  /*21260*/  IMAD R5, R2, 0x37, RZ ;  /* 0x0000003702057824 */ /* 0x000fc600078e02ff */
[----:B------:R0:W-:Y:S01]  /*21270*/  STL [R1+0x8b4], R6 ;  /* 0x0008b40601007387 */ /* 0x0001e20000100800 */
[----:B------:R-:W-:Y:S01]  /*21280*/  IMAD R4, R2, 0xac, RZ ;  /* 0x000000ac02047824 */ /* 0x000fe200078e02ff */
[-C--:B0-----:R-:W-:Y:S02]  /*21290*/  LEA.HI.X.SX32 R6, R9, R3.reuse, 0x1, P4 ;  /* 0x0000000309067211 */ /* 0x081fe400020f0eff */
[----:B------:R-:W-:Y:S02]  /*212a0*/  IADD3 R8, P4, R10, R0, RZ ;  /* 0x000000000a087210 */ /* 0x000fe40007f9e0ff */
[----:B------:R-:W-:Y:S01]  /*212b0*/  LEA.HI.X.SX32 R7, R5, R3, 0x1, P2 ;  /* 0x0000000305077211 */ /* 0x000fe200010f0eff */
        /* <DEDUP_REMOVED lines=86> */
[-C--:B------:R-:W-:Y:S02]  /*21820*/  IADD3 R8, P6, R18, R0.reuse, RZ ;  /* 0x0000000012087210 */ /* 0x080fe40007fde0ff */
[----:B------:R-:W-:Y:S01]  /*21830*/  LEA.HI.X.SX32 R7, R5, R3, 0x1, P4 ;  /* 0x0000000305077211 */ /* 0x000fe200020f0eff */
[----:B------:R0:W-:Y:S01]  /*21840*/  STL [R1+0x910], R6 ;  /* 0x0009100601007387 */ /* 0x0001e20000100800 */
[C---:B------:R-:W-:Y:S02]  /*21850*/  IMAD R19, R2.reuse, 0x46, RZ ;  /* 0x0000004602137824 */ /* 0x040fe400078e02ff */
[----:B------:R-:W-:Y:S01]  /*21860*/  IMAD R5, R2, 0x25, RZ ;  /* 0x0000002502057824 */ /* 0x000fe200078e02ff */
[----:B------:R-:W-:Y:S01]  /*21870*/  STL [R1+0xa5c], R8 ;  /* 0x000a5c0801007387 */ /* 0x000fe20000100800 */
[----:B0-----:R-:W-:-:S03]  /*21880*/  IADD3 R6, P4, R4, R0, RZ ;  /* 0x0000000004067210 */ /* 0x001fc60007f9e0ff */
[----:B------:R0:W-:Y:S01]  /*21890*/  STL [R1+0xa48], R7 ;  /* 0x000a480701007387 */ /* 0x0001e20000100800 */
[----:B------:R-:W-:-:S03]  /*218a0*/  IMAD R4, R2, 0xc8, RZ ;  /* 0x000000c802047824 */ /* 0x000fc600078e02ff */
[----:B------:R1:W-:Y:S01]  /*218b0*/  STL [R1+0x824], R6 ;  /* 0x0008240601007387 */ /* 0x0003e20000100800 */
[----:B------:R-:W-:Y:S01]  /*218c0*/  IMAD R20, R2, 0x42, RZ ;  /* 0x0000004202147824 */ /* 0x000fe200078e02ff */
[-C--:B0-----:R-:W-:Y:S02]  /*218d0*/  LEA.HI.X.SX32 R7, R5, R3.reuse, 0x1, P6 ;  /* 0x0000000305077211 */ /* 0x081fe400030f0eff */
[-C--:B-1----:R-:W-:Y:S02]  /*218e0*/  LEA.HI.X.SX32 R6, R18, R3.reuse, 0x1, P5 ;  /* 0x0000000312067211 */ /* 0x082fe400028f0eff */
[CC--:B------:R-:W-:Y:S01]  /*218f0*/  IADD3 R8, P5, R19.reuse, R0.reuse, RZ ;  /* 0x0000000013087210 */ /* 0x0c0fe20007fbe0ff */
[----:B------:R-:W-:Y:S02]  /*21900*/  IMAD R5, R2, 0x23, RZ ;  /* 0x0000002302057824 */ /* 0x000fe400078e02ff */
[----:B------:R0:W-:Y:S04]  /*21910*/  STL [R1+0x930], R6 ;  /* 0x0009300601007387 */ /* 0x0001e80000100800 */
[----:B------:R1:W-:Y:S04]  /*21920*/  STL [R1+0xa6c], R8 ;  /* 0x000a6c0801007387 */ /* 0x0003e80000100800 */
[----:B------:R2:W-:Y:S01]  /*21930*/  STL [R1+0xa58], R7 ;  /* 0x000a580701007387 */ /* 0x0005e20000100800 */
[----:B0-----:R-:W-:Y:S01]  /*21940*/  IADD3 R6, P6, R4, R0, RZ ;  /* 0x0000000004067210 */ /* 0x001fe20007fde0ff */
[----:B------:R-:W-:Y:S01]  /*21950*/  IMAD R4, R2, 0xb8, RZ ;  /* 0x000000b802047824 */ /* 0x000fe200078e02ff */
[----:B-1----:R-:W-:-:S03]  /*21960*/  LEA.HI.X.SX32 R8, R19, R3, 0x1, P0 ;  /* 0x0000000313087211 */ /* 0x002fc600000f0eff */
[----:B------:R0:W-:Y:S01]  /*21970*/  STL [R1+0x864], R6 ;  /* 0x0008640601007387 */ /* 0x0001e20000100800 */
[----:B--2---:R-:W-:-:S03]  /*21980*/  IADD3 R7, P0, R20, R0, RZ ;  /* 0x0000000014077210 */ /* 0x004fc60007f1e0ff */
[----:B------:R-:W-:Y:S01]  /*21990*/  STL [R1+0x950], R8 ;  /* 0x0009500801007387 */ /* 0x000fe20000100800 */
[----:B------:R-:W-:-:S03]  /*219a0*/  IMAD R21, R2, 0x7c, RZ ;  /* 0x0000007c02157824 */ /* 0x000fc600078e02ff */
[----:B------:R1:W-:Y:S01]  /*219b0*/  STL [R1+0xa7c], R7 ;  /* 0x000a7c0701007387 */ /* 0x0003e20000100800 */
[-C--:B0-----:R-:W-:Y:S02]  /*219c0*/  LEA.HI.X.SX32 R6, R5, R3.reuse, 0x1, P5 ;  /* 0x0000000305067211 */ /* 0x081fe400028f0eff */
[-C--:B------:R-:W-:Y:S01]  /*219d0*/  IADD3 R4, P5, R4, R0.reuse, RZ ;  /* 0x0000000004047210 */ /* 0x080fe20007fbe0ff */
[C---:B------:R-:W-:Y:S02]  /*219e0*/  IMAD R5, R2.reuse, 0x21, RZ ;  /* 0x0000002102057824 */ /* 0x040fe400078e02ff */
[----:B------:R-:W-:Y:S01]  /*219f0*/  IMAD R22, R2, 0x3e, RZ ;  /* 0x0000003e02167824 */ /* 0x000fe200078e02ff */
[----:B-1----:R-:W-:Y:S01]  /*21a00*/  LEA.HI.X.SX32 R7, R20, R3, 0x1, P3 ;  /* 0x0000000314077211 */ /* 0x002fe200018f0eff */
[----:B------:R0:W-:Y:S04]  /*21a10*/  STL [R1+0xa68], R6 ;  /* 0x000a680601007387 */ /* 0x0001e80000100800 */
[----:B------:R1:W-:Y:S04]  /*21a20*/  STL [R1+0x8a4], R4 ;  /* 0x0008a40401007387 */ /* 0x0003e80000100800 */
[----:B------:R2:W-:Y:S01]  /*21a30*/  STL [R1+0x970], R7 ;  /* 0x0009700701007387 */ /* 0x0005e20000100800 */
[----:B0-----:R-:W-:Y:S01]  /*21a40*/  IADD3 R6, P3, R21, R0, RZ ;  /* 0x0000000015067210 */ /* 0x001fe20007f7e0ff */
[----:B-1----:R-:W-:-:S04]  /*21a50*/  IMAD R4, R2, 0xa8, RZ ;  /* 0x000000a802047824 */ /* 0x002fc800078e02ff */
[----:B------:R0:W-:Y:S01]  /*21a60*/  STL [R1+0x994], R6 ;  /* 0x0009940601007387 */ /* 0x0001e20000100800 */
[-C--:B--2---:R-:W-:Y:S02]  /*21a70*/  LEA.HI.X.SX32 R7, R5, R3.reuse, 0x1, P0 ;  /* 0x0000000305077211 */ /* 0x084fe400000f0eff */
[-C--:B------:R-:W-:Y:S01]  /*21a80*/  IADD3 R5, P0, R22, R0.reuse, RZ ;  /* 0x0000000016057210 */ /* 0x080fe20007f1e0ff */
[----:B------:R-:W-:Y:S02]  /*21a90*/  IMAD R23, R2, 0x74, RZ ;  /* 0x0000007402177824 */ /* 0x000fe400078e02ff */
[----:B------:R1:W-:Y:S01]  /*21aa0*/  STL [R1+0xa78], R7 ;  /* 0x000a780701007387 */ /* 0x0003e20000100800 */
[-C--:B0-----:R-:W-:Y:S02]  /*21ab0*/  LEA.HI.X.SX32 R6, R21, R3.reuse, 0x1, P1 ;  /* 0x0000000315067211 */ /* 0x081fe400008f0eff */
[----:B------:R-:W-:Y:S01]  /*21ac0*/  IADD3 R4, P1, R4, R0, RZ ;  /* 0x0000000004047210 */ /* 0x000fe20007f3e0ff */
[----:B------:R0:W-:Y:S01]  /*21ad0*/  STL [R1+0xa8c], R5 ;  /* 0x000a8c0501007387 */ /* 0x0001e20000100800 */
[----:B------:R-:W-:Y:S01]  /*21ae0*/  IMAD R24, R2, 0x3a, RZ ;  /* 0x0000003a02187824 */ /* 0x000fe200078e02ff */
[----:B-1----:R-:W-:-:S02]  /*21af0*/  LEA.HI.X.SX32 R7, R22, R3, 0x1, P3 ;  /* 0x0000000316077211 */ /* 0x002fc400018f0eff */
[----:B------:R1:W-:Y:S01]  /*21b00*/  STL [R1+0x7a0], R6 ;  /* 0x0007a00601007387 */ /* 0x0003e20000100800 */
[----:B0-----:R-:W-:-:S03]  /*21b10*/  IMAD R5, R2, 0x1f, RZ ;  /* 0x0000001f02057824 */ /* 0x001fc600078e02ff */
[----:B------:R0:W-:Y:S04]  /*21b20*/  STL [R1+0x8e4], R4 ;  /* 0x0008e40401007387 */ /* 0x0001e80000100800 */
[----:B------:R2:W-:Y:S01]  /*21b30*/  STL [R1+0x990], R7 ;  /* 0x0009900701007387 */ /* 0x0005e20000100800 */
[----:B-1----:R-:W-:Y:S01]  /*21b40*/  IADD3 R6, P3, R23, R0, RZ ;  /* 0x0000000017067210 */ /* 0x002fe20007f7e0ff */
[----:B0-----:R-:W-:-:S04]  /*21b50*/  IMAD R4, R2, 0x98, RZ ;  /* 0x0000009802047824 */ /* 0x001fc800078e02ff */
        /* <DEDUP_REMOVED lines=14> */
[-C--:B-1----:R-:W-:Y:S01]  /*21c40*/  IADD3 R6, P3, R25, R0.reuse, RZ ;  /* 0x0000000019067210 */ /* 0x082fe20007f7e0ff */
[C---:B------:R-:W-:Y:S02]  /*21c50*/  IMAD R27, R2.reuse, 0x64, RZ ;  /* 0x00000064021b7824 */ /* 0x040fe400078e02ff */
[----:B0-----:R-:W-:Y:S01]  /*21c60*/  IMAD R4, R2, 0x88, RZ ;  /* 0x0000008802047824 */ /* 0x001fe200078e02ff */
[----:B--2---:R-:W-:Y:S02]  /*21c70*/  LEA.HI.X.SX32 R7, R5, R3, 0x1, P0 ;  /* 0x0000000305077211 */ /* 0x004fe400000f0eff */
[----:B------:R-:W-:Y:S01]  /*21c80*/  IADD3 R5, P0, R26, R0, RZ ;  /* 0x000000001a057210 */ /* 0x000fe20007f1e0ff */
[----:B------:R0:W-:Y:S04]  /*21c90*/  STL [R1+0x9d4], R6 ;  /* 0x0009d40601007387 */ /* 0x0001e80000100800 */
[----:B------:R1:W-:Y:S01]  /*21ca0*/  STL [R1+0xa98], R7 ;  /* 0x000a980701007387 */ /* 0x0003e20000100800 */
[----:B------:R-:W-:-:S03]  /*21cb0*/  IMAD R28, R2, 0x32, RZ ;  /* 0x00000032021c7824 */ /* 0x000fc600078e02ff */
[----:B------:R2:W-:Y:S01]  /*21cc0*/  STL [R1+0xaac], R5 ;  /* 0x000aac0501007387 */ /* 0x0005e20000100800 */
[-C--:B0-----:R-:W-:Y:S02]  /*21cd0*/  LEA.HI.X.SX32 R6, R25, R3.reuse, 0x1, P4 ;  /* 0x0000000319067211 */ /* 0x081fe400020f0eff */
[----:B------:R-:W-:Y:S02]  /*21ce0*/  IADD3 R4, P4, R4, R0, RZ ;  /* 0x0000000004047210 */ /* 0x000fe40007f9e0ff */
[----:B-1----:R-:W-:Y:S01]  /*21cf0*/  LEA.HI.X.SX32 R7, R26, R3, 0x1, P3 ;  /* 0x000000031a077211 */ /* 0x002fe200018f0eff */
[----:B------:R0:W-:Y:S01]  /*21d00*/  STL [R1+0x820], R6 ;  /* 0x0008200601007387 */ /* 0x0001e20000100800 */
[----:B--2---:R-:W-:-:S03]  /*21d10*/  IMAD R5, R2, 0x1b, RZ ;  /* 0x0000001b02057824 */ /* 0x004fc600078e02ff */
[----:B------:R1:W-:Y:S02]  /*21d20*/  STL [R1+0x964], R4 ;  /* 0x0009640401007387 */ /* 0x0003e40000100800 */
[----:B------:R-:W-:Y:S02]  /*21d30*/  LEA.HI.X.SX32 R5, R5, R3, 0x1, P0 ;  /* 0x0000000305057211 */ /* 0x000fe400000f0eff */
[----:B0-----:R-:W-:Y:S01]  /*21d40*/  IADD3 R6, P3, R27, R0, RZ ;  /* 0x000000001b067210 */ /* 0x001fe20007f7e0ff */
[----:B------:R0:W-:Y:S01]  /*21d50*/  STL [R1+0x9d0], R7 ;  /* 0x0009d00701007387 */ /* 0x0001e20000100800 */
[----:B-1----:R-:W-:-:S03]  /*21d60*/  IMAD R4, R2, 0xf0, RZ ;  /* 0x000000f002047824 */ /* 0x002fc600078e02ff */
[----:B------:R1:W-:Y:S01]  /*21d70*/  STL [R1+0x9f4], R6 ;  /* 0x0009f40601007387 */ /* 0x0003e20000100800 */
[----:B------:R-:W-:Y:S01]  /*21d80*/  IMAD R29, R2, 0x5c, RZ ;  /* 0x0000005c021d7824 */ /* 0x000fe200078e02ff */
[CC--:B0-----:R-:W-:Y:S02]  /*21d90*/  IADD3 R7, P0, R28.reuse, R0.reuse, RZ ;  /* 0x000000001c077210 */ /* 0x0c1fe40007f1e0ff */
[----:B------:R0:W-:Y:S01]  /*21da0*/  STL [R1+0xaa8], R5 ;  /* 0x000aa80501007387 */ /* 0x0001e20000100800 */
[-C--:B------:R-:W-:Y:S02]  /*21db0*/  LEA.HI.X.SX32 R8, R28, R3.reuse, 0x1, P3 ;  /* 0x000000031c087211 */ /* 0x080fe400018f0eff */
[----:B-1----:R-:W-:Y:S01]  /*21dc0*/  LEA.HI.X.SX32 R6, R27, R3, 0x1, P6 ;  /* 0x000000031b067211 */ /* 0x002fe200030f0eff */
[----:B------:R1:W-:Y:S01]  /*21dd0*/  STL [R1+0xabc], R7 ;  /* 0x000abc0701007387 */ /* 0x0003e20000100800 */
[----:B0-----:R-:W-:Y:S01]  /*21de0*/  IADD3 R5, P6, R4, R0, RZ ;  /* 0x0000000004057210 */ /* 0x001fe20007fde0ff */
[----:B------:R-:W-:-:S02]  /*21df0*/  IMAD R4, R2, 0x19, RZ ;  /* 0x0000001902047824 */ /* 0x000fc400078e02ff */
[----:B------:R0:W-:Y:S01]  /*21e00*/  STL [R1+0x860], R6 ;  /* 0x0008600601007387 */ /* 0x0001e20000100800 */
[----:B-1----:R-:W-:-:S03]  /*21e10*/  IMAD R7, R2, 0x2e, RZ ;  /* 0x0000002e02077824 */ /* 0x002fc600078e02ff */
[----:B------:R1:W-:Y:S04]  /*21e20*/  STL [R1+0x7c4], R5 ;  /* 0x0007c40501007387 */ /* 0x0003e80000100800 */
[----:B------:R2:W-:Y:S01]  /*21e30*/  STL [R1+0x9f0], R8 ;  /* 0x0009f00801007387 */ /* 0x0005e20000100800 */
[-C--:B0-----:R-:W-:Y:S02]  /*21e40*/  IADD3 R6, P3, R29, R0.reuse, RZ ;  /* 0x000000001d067210 */ /* 0x081fe40007f7e0ff */
[-C--:B-1----:R-:W-:Y:S01]  /*21e50*/  LEA.HI.X.SX32 R5, R4, R3.reuse, 0x1, P0 ;  /* 0x0000000304057211 */ /* 0x082fe200000f0eff */
[C---:B------:R-:W-:Y:S01]  /*21e60*/  IMAD R4, R2.reuse, 0xd0, RZ ;  /* 0x000000d002047824 */ /* 0x040fe200078e02ff */
[-C--:B--2---:R-:W-:Y:S01]  /*21e70*/  IADD3 R8, P0, R7, R0.reuse, RZ ;  /* 0x0000000007087210 */ /* 0x084fe20007f1e0ff */
[----:B------:R0:W-:Y:S04]  /*21e80*/  STL [R1+0xa14], R6 ;  /* 0x000a140601007387 */ /* 0x0001e80000100800 */
[----:B------:R1:W-:Y:S04]  /*21e90*/  STL [R1+0xab8], R5 ;  /* 0x000ab80501007387 */ /* 0x0003e80000100800 */
[----:B------:R2:W-:Y:S01]  /*21ea0*/  STL [R1+0xacc], R8 ;  /* 0x000acc0801007387 */ /* 0x0005e20000100800 */
[----:B0-----:R-:W-:Y:S01]  /*21eb0*/  LEA.HI.X.SX32 R6, R29, R3, 0x1, P5 ;  /* 0x000000031d067211 */ /* 0x001fe200028f0eff */
[----:B-1----:R-:W-:Y:S01]  /*21ec0*/  IMAD R5, R2, 0x54, RZ ;  /* 0x0000005402057824 */ /* 0x002fe200078e02ff */
[----:B--2---:R-:W-:-:S03]  /*21ed0*/  IADD3 R8, P5, R4, R0, RZ ;  /* 0x0000000004087210 */ /* 0x004fc60007fbe0ff */
[----:B------:R0:W-:Y:S01]  /*21ee0*/  STL [R1+0x8a0], R6 ;  /* 0x0008a00601007387 */ /* 0x0001e20000100800 */
[-C--:B------:R-:W-:Y:S01]  /*21ef0*/  LEA.HI.X.SX32 R9, R7, R3.reuse, 0x1, P3 ;  /* 0x0000000307097211 */ /* 0x080fe200018f0eff */
[C---:B------:R-:W-:Y:S02]  /*21f00*/  IMAD R4, R2.reuse, 0x17, RZ ;  /* 0x0000001702047824 */ /* 0x040fe400078e02ff */
[----:B------:R1:W-:Y:S01]  /*21f10*/  STL [R1+0x844], R8 ;  /* 0x0008440801007387 */ /* 0x0003e20000100800 */
[----:B0-----:R-:W-:Y:S01]  /*21f20*/  IMAD R6, R2, 0x2a, RZ ;  /* 0x0000002a02067824 */ /* 0x001fe200078e02ff */
[----:B-1----:R-:W-:Y:S02]  /*21f30*/  IADD3 R8, P3, R5, R0, RZ ;  /* 0x0000000005087210 */ /* 0x002fe40007f7e0ff */
[----:B------:R-:W-:Y:S01]  /*21f40*/  STL [R1+0xa10], R9 ;  /* 0x000a100901007387 */ /* 0x000fe20000100800 */
[----:B------:R-:W-:Y:S01]  /*21f50*/  LEA.HI.X.SX32 R7, R4, R3, 0x1, P0 ;  /* 0x0000000304077211 */ /* 0x000fe200000f0eff */
[----:B------:R-:W-:-:S02]  /*21f60*/  IMAD R4, R2, 0xb0, RZ ;  /* 0x000000b002047824 */ /* 0x000fc400078e02ff */
[----:B------:R0:W-:Y:S04]  /*21f70*/  STL [R1+0xa34], R8 ;  /* 0x000a340801007387 */ /* 0x0001e80000100800 */
[----:B------:R1:W-:Y:S01]  /*21f80*/  STL [R1+0xac8], R7 ;  /* 0x000ac80701007387 */ /* 0x0003e20000100800 */
[----:B0-----:R-:W-:Y:S02]  /*21f90*/  IADD3 R8, P0, R6, R0, RZ ;  /* 0x0000000006087210 */ /* 0x001fe40007f1e0ff */
[----:B-1----:R-:W-:-:S03]  /*21fa0*/  LEA.HI.X.SX32 R7, R5, R3, 0x1, P1 ;  /* 0x0000000305077211 */ /* 0x002fc600008f0eff */
[----:B------:R0:W-:Y:S01]  /*21fb0*/  STL [R1+0xadc], R8 ;  /* 0x000adc0801007387 */ /* 0x0001e20000100800 */
[----:B------:R-:W-:Y:S01]  /*21fc0*/  IMAD R5, R2, 0x4c, RZ ;  /* 0x0000004c02057824 */ /* 0x000fe200078e02ff */
[----:B------:R-:W-:Y:S02]  /*21fd0*/  LEA.HI.X.SX32 R9, R6, R3, 0x1, P3 ;  /* 0x0000000306097211 */ /* 0x000fe400018f0eff */
[----:B------:R1:W-:Y:S01]  /*21fe0*/  STL [R1+0x8e0], R7 ;  /* 0x0008e00701007387 */ /* 0x0003e20000100800 */
[----:B0-----:R-:W-:Y:S01]  /*21ff0*/  IADD3 R8, P1, R4, R0, RZ ;  /* 0x0000000004087210 */ /* 0x001fe20007f3e0ff */
[----:B------:R-:W-:-:S04]  /*22000*/  IMAD R4, R2, 0x15, RZ ;  /* 0x0000001502047824 */ /* 0x000fc800078e02ff */
[----:B------:R0:W-:Y:S01]  /*22010*/  STL [R1+0x8c4], R8 ;  /* 0x0008c40801007387 */ /* 0x0001e20000100800 */
[----:B-1----:R-:W-:Y:S01]  /*22020*/  IMAD R7, R2, 0x26, RZ ;  /* 0x0000002602077824 */ /* 0x002fe200078e02ff */
[----:B------:R-:W-:Y:S02]  /*22030*/  LEA.HI.X.SX32 R6, R4, R3, 0x1, P0 ;  /* 0x0000000304067211 */ /* 0x000fe400000f0eff */
[----:B------:R-:W-:Y:S01]  /*22040*/  STL [R1+0xa30], R9 ;  /* 0x000a300901007387 */ /* 0x000fe20000100800 */
[----:B0-----:R-:W-:Y:S01]  /*22050*/  IADD3 R8, P3, R5, R0, RZ ;  /* 0x0000000005087210 */ /* 0x001fe20007f7e0ff */
[----:B------:R-:W-:-:S04]  /*22060*/  IMAD R4, R2, 0x90, RZ ;  /* 0x0000009002047824 */ /* 0x000fc800078e02ff */
[----:B------:R0:W-:Y:S04]  /*22070*/  STL [R1+0xa54], R8 ;  /* 0x000a540801007387 */ /* 0x0001e80000100800 */
[----:B------:R1:W-:Y:S01]  /*22080*/  STL [R1+0xad8], R6 ;  /* 0x000ad80601007387 */ /* 0x0003e20000100800 */
[----:B0-----:R-:W-:Y:S02]  /*22090*/  IADD3 R8, P0, R7, R0, RZ ;  /* 0x0000000007087210 */ /* 0x001fe40007f1e0ff */
[----:B-1----:R-:W-:-:S03]  /*220a0*/  LEA.HI.X.SX32 R6, R5, R3, 0x1, P2 ;  /* 0x0000000305067211 */ /* 0x002fc600010f0eff */
[----:B------:R0:W-:Y:S01]  /*220b0*/  STL [R1+0xaec], R8 ;  /* 0x000aec0801007387 */ /* 0x0001e20000100800 */
[----:B------:R-:W-:-:S03]  /*220c0*/  IMAD R5, R2, 0x44, RZ ;  /* 0x0000004402057824 */ /* 0x000fc600078e02ff */
[----:B------:R1:W-:Y:S01]  /*220d0*/  STL [R1+0x920], R6 ;  /* 0x0009200601007387 */ /* 0x0003e20000100800 */
[----:B------:R-:W-:Y:S02]  /*220e0*/  LEA.HI.X.SX32 R9, R7, R3, 0x1, P3 ;  /* 0x0000000307097211 */ /* 0x000fe400018f0eff */
[----:B0-----:R-:W-:Y:S01]  /*220f0*/  IADD3 R8, P2, R4, R0, RZ ;  /* 0x0000000004087210 */ /* 0x001fe20007f5e0ff */
[----:B-1----:R-:W-:-:S04]  /*22100*/  IMAD R6, R2, 0x13, RZ ;  /* 0x0000001302067824 */ /* 0x002fc800078e02ff */
[----:B------:R0:W-:Y:S01]  /*22110*/  STL [R1+0x944], R8 ;  /* 0x0009440801007387 */ /* 0x0001e20000100800 */
[----:B------:R-:W-:Y:S01]  /*22120*/  IMAD R4, R2, 0x22, RZ ;  /* 0x0000002202047824 */ /* 0x000fe200078e02ff */
[----:B------:R-:W-:Y:S01]  /*22130*/  LEA.HI.X.SX32 R7, R6, R3, 0x1, P0 ;  /* 0x0000000306077211 */ /* 0x000fe200000f0eff */
[----:B------:R-:W-:Y:S01]  /*22140*/  IMAD R6, R2, 0xe0, RZ ;  /* 0x000000e002067824 */ /* 0x000fe200078e02ff */
[----:B------:R-:W-:Y:S01]  /*22150*/  STL [R1+0xa50], R9 ;  /* 0x000a500901007387 */ /* 0x000fe20000100800 */
[----:B0-----:R-:W-:-:S05]  /*22160*/  IADD3 R8, P3, R5, R0, RZ ;  /* 0x0000000005087210 */ /* 0x001fca0007f7e0ff */
[----:B------:R0:W-:Y:S04]  /*22170*/  STL [R1+0xa74], R8 ;  /* 0x000a740801007387 */ /* 0x0001e80000100800 */
[----:B------:R1:W-:Y:S01]  /*22180*/  STL [R1+0xae8], R7 ;  /* 0x000ae80701007387 */ /* 0x0003e20000100800 */
[-C--:B0-----:R-:W-:Y:S02]  /*22190*/  IADD3 R8, P0, R4, R0.reuse, RZ ;  /* 0x0000000004087210 */ /* 0x081fe40007f1e0ff */
[-C--:B-1----:R-:W-:Y:S01]  /*221a0*/  LEA.HI.X.SX32 R7, R5, R3.reuse, 0x1, P4 ;  /* 0x0000000305077211 */ /* 0x082fe200020f0eff */
[----:B------:R-:W-:Y:S01]  /*221b0*/  IMAD R5, R2, 0x78, RZ ;  /* 0x0000007802057824 */ /* 0x000fe200078e02ff */
[----:B------:R-:W-:Y:S01]  /*221c0*/  IADD3 R6, P4, R6, R0, RZ ;  /* 0x0000000006067210 */ /* 0x000fe20007f9e0ff */
[----:B------:R0:W-:Y:S01]  /*221d0*/  STL [R1+0xafc], R8 ;  /* 0x000afc0801007387 */ /* 0x0001e20000100800 */
[----:B------:R-:W-:-:S03]  /*221e0*/  LEA.HI.X.SX32 R4, R4, R3, 0x1, P3 ;  /* 0x0000000304047211 */ /* 0x000fc600018f0eff */
[----:B------:R1:W-:Y:S04]  /*221f0*/  STL [R1+0x960], R7 ;  /* 0x0009600701007387 */ /* 0x0003e80000100800 */
[----:B------:R2:W-:Y:S01]  /*22200*/  STL [R1+0x804], R6 ;  /* 0x0008040601007387 */ /* 0x0005e20000100800 */
[----:B0-----:R-:W-:Y:S01]  /*22210*/  IADD3 R8, P3, R5, R0, RZ ;  /* 0x0000000005087210 */ /* 0x001fe20007f7e0ff */
[C---:B-1----:R-:W-:Y:S02]  /*22220*/  IMAD R7, R2.reuse, 0x11, RZ ;  /* 0x0000001102077824 */ /* 0x042fe400078e02ff */
[----:B------:R0:W-:Y:S01]  /*22230*/  STL [R1+0xa70], R4 ;  /* 0x000a700401007387 */ /* 0x0001e20000100800 */
[C---:B--2---:R-:W-:Y:S02]  /*22240*/  IMAD R6, R2.reuse, 0x3c, RZ ;  /* 0x0000003c02067824 */ /* 0x044fe400078e02ff */
[-C--:B------:R-:W-:Y:S01]  /*22250*/  LEA.HI.X.SX32 R9, R7, R3.reuse, 0x1, P0 ;  /* 0x0000000307097211 */ /* 0x080fe200000f0eff */
[----:B------:R1:W-:Y:S01]  /*22260*/  STL [R1+0x9a4], R8 ;  /* 0x0009a40801007387 */ /* 0x0003e20000100800 */
[----:B------:R-:W-:Y:S01]  /*22270*/  LEA.HI.X.SX32 R7, R5, R3, 0x1, P6 ;  /* 0x0000000305077211 */ /* 0x000fe200030f0eff */
[----:B------:R-:W-:-:S02]  /*22280*/  IMAD R5, R2, 0xa0, RZ ;  /* 0x000000a002057824 */ /* 0x000fc400078e02ff */
[----:B0-----:R-:W-:Y:S01]  /*22290*/  IMAD R4, R2, 0x1e, RZ ;  /* 0x0000001e02047824 */ /* 0x001fe200078e02ff */
[----:B------:R-:W-:Y:S01]  /*222a0*/  STL [R1+0xaf8], R9 ;  /* 0x000af80901007387 */ /* 0x000fe20000100800 */
[----:B-1----:R-:W-:-:S05]  /*222b0*/  IADD3 R8, P0, R6, R0, RZ ;  /* 0x0000000006087210 */ /* 0x002fca0007f1e0ff */
        /* <DEDUP_REMOVED lines=13> */
[----:B--2---:R-:W-:Y:S02]  /*22390*/  IMAD R5, R2, 0x34, RZ ;  /* 0x0000003402057824 */ /* 0x004fe400078e02ff */
[-C--:B------:R-:W-:Y:S01]  /*223a0*/  LEA.HI.X.SX32 R9, R7, R3.reuse, 0x1, P6 ;  /* 0x0000000307097211 */ /* 0x080fe200030f0eff */
[----:B------:R1:W-:Y:S01]  /*223b0*/  STL [R1+0x9e4], R8 ;  /* 0x0009e40801007387 */ /* 0x0003e20000100800 */
[----:B------:R-:W-:Y:S01]  /*223c0*/  LEA.HI.X.SX32 R7, R6, R3, 0x1, P5 ;  /* 0x0000000306077211 */ /* 0x000fe200028f0eff */
[----:B0-----:R-:W-:-:S02]  /*223d0*/  IMAD R4, R2, 0x1a, RZ ;  /* 0x0000001a02047824 */ /* 0x001fc400078e02ff */
[----:B------:R-:W-:Y:S01]  /*223e0*/  STL [R1+0xb08], R9 ;  /* 0x000b080901007387 */ /* 0x000fe20000100800 */
[----:B-1----:R-:W-:Y:S01]  /*223f0*/  IADD3 R8, P6, R5, R0, RZ ;  /* 0x0000000005087210 */ /* 0x002fe20007fde0ff */
        /* <DEDUP_REMOVED lines=8> */
[----:B0-----:R-:W-:Y:S01]  /*22480*/  IADD3 R8, P0, R6, R0, RZ ;  /* 0x0000000006087210 */ /* 0x001fe20007f1e0ff */
[----:B------:R-:W-:Y:S01]  /*22490*/  IMAD R6, R2, 0xd, RZ ;  /* 0x0000000d02067824 */ /* 0x000fe200078e02ff */
[----:B-1----:R-:W-:-:S03]  /*224a0*/  LEA.HI.X.SX32 R7, R4, R3, 0x1, P6 ;  /* 0x0000000304077211 */ /* 0x002fc600030f0eff */
[----:B------:R0:W-:Y:S01]  /*224b0*/  STL [R1+0x884], R8 ;  /* 0x0008840801007387 */ /* 0x0001e20000100800 */
[----:B------:R-:W-:Y:S01]  /*224c0*/  IMAD R4, R2, 0x2c, RZ ;  /* 0x0000002c02047824 */ /* 0x000fe200078e02ff */
[-C--:B------:R-:W-:Y:S02]  /*224d0*/  LEA.HI.X.SX32 R6, R6, R3.reuse, 0x1, P5 ;  /* 0x0000000306067211 */ /* 0x080fe400028f0eff */
[----:B------:R1:W-:Y:S01]  /*224e0*/  STL [R1+0xab0], R7 ;  /* 0x000ab00701007387 */ /* 0x0003e20000100800 */
[C---:B0-----:R-:W-:Y:S02]  /*224f0*/  IADD3 R8, P6, R5.reuse, R0, RZ ;  /* 0x0000000005087210 */ /* 0x041fe40007fde0ff */
[----:B------:R-:W-:-:S03]  /*22500*/  LEA.HI.X.SX32 R5, R5, R3, 0x1, P1 ;  /* 0x0000000305057211 */ /* 0x000fc600008f0eff */
[----:B------:R0:W-:Y:S01]  /*22510*/  STL [R1+0xa24], R8 ;  /* 0x000a240801007387 */ /* 0x0001e20000100800 */
[----:B-1----:R-:W-:-:S03]  /*22520*/  IMAD R7, R2, 0x16, RZ ;  /* 0x0000001602077824 */ /* 0x002fc600078e02ff */
[----:B------:R1:W-:Y:S01]  /*22530*/  STL [R1+0xb18], R6 ;  /* 0x000b180601007387 */ /* 0x0003e20000100800 */
[----:B0-----:R-:W-:Y:S01]  /*22540*/  IADD3 R8, P5, R4, R0, RZ ;  /* 0x0000000004087210 */ /* 0x001fe20007fbe0ff */
[----:B-1----:R-:W-:-:S04]  /*22550*/  IMAD R6, R2, 0x48, RZ ;  /* 0x0000004802067824 */ /* 0x002fc800078e02ff */
[----:B------:R0:W-:Y:S04]  /*22560*/  STL [R1+0xad4], R8 ;  /* 0x000ad40801007387 */ /* 0x0001e80000100800 */
[----:B------:R1:W-:Y:S01]  /*22570*/  STL [R1+0x8c0], R5 ;  /* 0x0008c00501007387 */ /* 0x0003e20000100800 */
[CC--:B0-----:R-:W-:Y:S02]  /*22580*/  IADD3 R8, P1, R7.reuse, R0.reuse, RZ ;  /* 0x0000000007087210 */ /* 0x0c1fe40007f3e0ff */
[-C--:B-1----:R-:W-:Y:S01]  /*22590*/  LEA.HI.X.SX32 R5, R4, R3.reuse, 0x1, P6 ;  /* 0x0000000304057211 */ /* 0x082fe200030f0eff */
[----:B------:R-:W-:Y:S01]  /*225a0*/  IMAD R4, R2, 0x24, RZ ;  /* 0x0000002402047824 */ /* 0x000fe200078e02ff */
[----:B------:R-:W-:Y:S01]  /*225b0*/  IADD3 R9, P6, R6, R0, RZ ;  /* 0x0000000006097210 */ /* 0x000fe20007fde0ff */
[----:B------:R0:W-:Y:S04]  /*225c0*/  STL [R1+0xb2c], R8 ;  /* 0x000b2c0801007387 */ /* 0x0001e80000100800 */
[----:B------:R1:W-:Y:S04]  /*225d0*/  STL [R1+0xa20], R5 ;  /* 0x000a200501007387 */ /* 0x0003e80000100800 */
[----:B------:R2:W-:Y:S01]  /*225e0*/  STL [R1+0xa64], R9 ;  /* 0x000a640901007387 */ /* 0x0005e20000100800 */
[----:B0-----:R-:W-:Y:S01]  /*225f0*/  LEA.HI.X.SX32 R8, R7, R3, 0x1, P5 ;  /* 0x0000000307087211 */ /* 0x001fe200028f0eff */
[----:B------:R-:W-:-:S02]  /*22600*/  IMAD R7, R2, 0x12, RZ ;  /* 0x0000001202077824 */ /* 0x000fc400078e02ff */
[----:B-1----:R-:W-:Y:S01]  /*22610*/  IMAD R5, R2, 0xb, RZ ;  /* 0x0000000b02057824 */ /* 0x002fe200078e02ff */
[-C--:B--2---:R-:W-:Y:S01]  /*22620*/  IADD3 R9, P5, R4, R0.reuse, RZ ;  /* 0x0000000004097210 */ /* 0x084fe20007fbe0ff */
[----:B------:R0:W-:Y:S04]  /*22630*/  STL [R1+0xad0], R8 ;  /* 0x000ad00801007387 */ /* 0x0001e80000100800 */
[----:B------:R1:W-:Y:S01]  /*22640*/  STL [R1+0xaf4], R9 ;  /* 0x000af40901007387 */ /* 0x0003e20000100800 */
[----:B0-----:R-:W-:Y:S01]  /*22650*/  LEA.HI.X.SX32 R8, R5, R3, 0x1, P1 ;  /* 0x0000000305087211 */ /* 0x001fe200008f0eff */
[----:B------:R-:W-:Y:S01]  /*22660*/  IMAD R5, R2, 0x70, RZ ;  /* 0x0000007002057824 */ /* 0x000fe200078e02ff */
[----:B-1----:R-:W-:-:S03]  /*22670*/  IADD3 R9, P1, R7, R0, RZ ;  /* 0x0000000007097210 */ /* 0x002fc60007f3e0ff */
[----:B------:R0:W-:Y:S01]  /*22680*/  STL [R1+0xb28], R8 ;  /* 0x000b280801007387 */ /* 0x0001e20000100800 */
[----:B------:R-:W-:-:S03]  /*22690*/  LEA.HI.X.SX32 R6, R6, R3, 0x1, P2 ;  /* 0x0000000306067211 */ /* 0x000fc600010f0eff */
[----:B------:R1:W-:Y:S01]  /*226a0*/  STL [R1+0xb3c], R9 ;  /* 0x000b3c0901007387 */ /* 0x0003e20000100800 */
[-C--:B------:R-:W-:Y:S01]  /*226b0*/  LEA.HI.X.SX32 R4, R4, R3.reuse, 0x1, P6 ;  /* 0x0000000304047211 */ /* 0x080fe200030f0eff */
[----:B0-----:R-:W-:Y:S01]  /*226c0*/  IMAD R8, R2, 0x38, RZ ;  /* 0x0000003802087824 */ /* 0x001fe200078e02ff */
[-C--:B-1----:R-:W-:Y:S01]  /*226d0*/  IADD3 R9, P2, R5, R0.reuse, RZ ;  /* 0x0000000005097210 */ /* 0x082fe20007f5e0ff */
[----:B------:R0:W-:Y:S03]  /*226e0*/  STL [R1+0x940], R6 ;  /* 0x0009400601007387 */ /* 0x0001e60000100800 */
[----:B------:R-:W-:Y:S01]  /*226f0*/  IADD3 R10, P6, R8, R0, RZ ;  /* 0x00000000080a7210 */ /* 0x000fe20007fde0ff */
[----:B------:R1:W-:Y:S04]  /*22700*/  STL [R1+0x9c4], R9 ;  /* 0x0009c40901007387 */ /* 0x0003e80000100800 */
[----:B------:R2:W-:Y:S01]  /*22710*/  STL [R1+0xa60], R4 ;  /* 0x000a600401007387 */ /* 0x0005e20000100800 */
[----:B0-----:R-:W-:Y:S01]  /*22720*/  IMAD R6, R2, 0x1c, RZ ;  /* 0x0000001c02067824 */ /* 0x001fe200078e02ff */
[----:B-1----:R-:W-:-:S02]  /*22730*/  LEA.HI.X.SX32 R9, R7, R3, 0x1, P5 ;  /* 0x0000000307097211 */ /* 0x002fc400028f0eff */
[----:B------:R0:W-:Y:S01]  /*22740*/  STL [R1+0xaa4], R10 ;  /* 0x000aa40a01007387 */ /* 0x0001e20000100800 */
[----:B--2---:R-:W-:-:S03]  /*22750*/  IMAD R4, R2, 0x9, RZ ;  /* 0x0000000902047824 */ /* 0x004fc600078e02ff */
[----:B------:R1:W-:Y:S01]  /*22760*/  STL [R1+0xaf0], R9 ;  /* 0x000af00901007387 */ /* 0x0003e20000100800 */
[----:B------:R-:W-:Y:S01]  /*22770*/  IMAD R7, R2, 0xe, RZ ;  /* 0x0000000e02077824 */ /* 0x000fe200078e02ff */
[----:B0-----:R-:W-:Y:S02]  /*22780*/  IADD3 R10, P5, R6, R0, RZ ;  /* 0x00000000060a7210 */ /* 0x001fe40007fbe0ff */
[----:B-1----:R-:W-:-:S03]  /*22790*/  LEA.HI.X.SX32 R9, R4, R3, 0x1, P1 ;  /* 0x0000000304097211 */ /* 0x002fc600008f0eff */
[----:B------:R0:W-:Y:S01]  /*227a0*/  STL [R1+0xb14], R10 ;  /* 0x000b140a01007387 */ /* 0x0001e20000100800 */
[----:B------:R-:W-:-:S03]  /*227b0*/  IMAD R4, R2, 0x50, RZ ;  /* 0x0000005002047824 */ /* 0x000fc600078e02ff */
[----:B------:R1:W-:Y:S01]  /*227c0*/  STL [R1+0xb38], R9 ;  /* 0x000b380901007387 */ /* 0x0003e20000100800 */
[-C--:B0-----:R-:W-:Y:S02]  /*227d0*/  IADD3 R10, P1, R7, R0.reuse, RZ ;  /* 0x00000000070a7210 */ /* 0x081fe40007f3e0ff */
[----:B-1----:R-:W-:Y:S01]  /*227e0*/  LEA.HI.X.SX32 R9, R5, R3, 0x1, P4 ;  /* 0x0000000305097211 */ /* 0x002fe200020f0eff */
[----:B------:R-:W-:Y:S02]  /*227f0*/  IMAD R5, R2, 0x28, RZ ;  /* 0x0000002802057824 */ /* 0x000fe400078e02ff */
[----:B------:R0:W-:Y:S01]  /*22800*/  STL [R1+0xb4c], R10 ;  /* 0x000b4c0a01007387 */ /* 0x0001e20000100800 */
[----:B------:R-:W-:-:S03]  /*22810*/  IADD3 R11, P4, R4, R0, RZ ;  /* 0x00000000040b7210 */ /* 0x000fc60007f9e0ff */
[----:B------:R1:W-:Y:S01]  /*22820*/  STL [R1+0x800], R9 ;  /* 0x0008000901007387 */ /* 0x0003e20000100800 */
[-C--:B0-----:R-:W-:Y:S02]  /*22830*/  LEA.HI.X.SX32 R10, R8, R3.reuse, 0x1, P2 ;  /* 0x00000003080a7211 */ /* 0x081fe400010f0eff */
[----:B------:R-:W-:Y:S01]  /*22840*/  IADD3 R8, P2, R5, R0, RZ ;  /* 0x0000000005087210 */ /* 0x000fe20007f5e0ff */
[----:B-1----:R-:W-:Y:S01]  /*22850*/  IMAD R9, R2, 0x14, RZ ;  /* 0x0000001402097824 */ /* 0x002fe200078e02ff */
[----:B------:R-:W-:Y:S01]  /*22860*/  STL [R1+0xa44], R11 ;  /* 0x000a440b01007387 */ /* 0x000fe20000100800 */
[----:B------:R-:W-:-:S03]  /*22870*/  LEA.HI.X.SX32 R6, R6, R3, 0x1, P6 ;  /* 0x0000000306067211 */ /* 0x000fc600030f0eff */
[----:B------:R0:W-:Y:S04]  /*22880*/  STL [R1+0x9c0], R10 ;  /* 0x0009c00a01007387 */ /* 0x0001e80000100800 */
[----:B------:R1:W-:Y:S01]  /*22890*/  STL [R1+0xae4], R8 ;  /* 0x000ae40801007387 */ /* 0x0003e20000100800 */
[----:B------:R-:W-:Y:S01]  /*228a0*/  LEA.HI.X.SX32 R7, R7, R3, 0x1, P5 ;  /* 0x0000000307077211 */ /* 0x000fe200028f0eff */
[----:B0-----:R-:W-:Y:S01]  /*228b0*/  IMAD R10, R2, 0xa, RZ ;  /* 0x0000000a020a7824 */ /* 0x001fe200078e02ff */
[-C--:B-1----:R-:W-:Y:S01]  /*228c0*/  IADD3 R8, P6, R9, R0.reuse, RZ ;  /* 0x0000000009087210 */ /* 0x082fe20007fde0ff */
[----:B------:R0:W-:Y:S03]  /*228d0*/  STL [R1+0xaa0], R6 ;  /* 0x000aa00601007387 */ /* 0x0001e60000100800 */
[----:B------:R-:W-:Y:S01]  /*228e0*/  IADD3 R11, P5, R10, R0, RZ ;  /* 0x000000000a0b7210 */ /* 0x000fe20007fbe0ff */
[----:B------:R1:W-:Y:S01]  /*228f0*/  STL [R1+0xb34], R8 ;  /* 0x000b340801007387 */ /* 0x0003e20000100800 */
[----:B0-----:R-:W-:-:S03]  /*22900*/  IMAD R6, R2, 0x7, RZ ;  /* 0x0000000702067824 */ /* 0x001fc600078e02ff */
[----:B------:R0:W-:Y:S01]  /*22910*/  STL [R1+0xb10], R7 ;  /* 0x000b100701007387 */ /* 0x0001e20000100800 */
[----:B-1----:R-:W-:Y:S01]  /*22920*/  IMAD R8, R2, 0x60, RZ ;  /* 0x0000006002087824 */ /* 0x002fe200078e02ff */
[----:B------:R-:W-:Y:S02]  /*22930*/  LEA.HI.X.SX32 R6, R6, R3, 0x1, P1 ;  /* 0x0000000306067211 */ /* 0x000fe400008f0eff */
[----:B------:R1:W-:Y:S01]  /*22940*/  STL [R1+0xb5c], R11 ;  /* 0x000b5c0b01007387 */ /* 0x0003e20000100800 */
[----:B0-----:R-:W-:-:S03]  /*22950*/  IMAD R7, R2, 0x30, RZ ;  /* 0x0000003002077824 */ /* 0x001fc600078e02ff */
[----:B------:R0:W-:Y:S01]  /*22960*/  STL [R1+0xb48], R6 ;  /* 0x000b480601007387 */ /* 0x0001e20000100800 */
[----:B-1----:R-:W-:-:S05]  /*22970*/  IADD3 R11, P1, R8, R0, RZ ;  /* 0x00000000080b7210 */ /* 0x002fca0007f3e0ff */
[----:B------:R1:W-:Y:S01]  /*22980*/  STL [R1+0xa04], R11 ;  /* 0x000a040b01007387 */ /* 0x0003e20000100800 */
[-C--:B0-----:R-:W-:Y:S01]  /*22990*/  LEA.HI.X.SX32 R6, R4, R3.reuse, 0x1, P3 ;  /* 0x0000000304067211 */ /* 0x081fe200018f0eff */
[----:B------:R-:W-:Y:S01]  /*229a0*/  IMAD R4, R2, 0x18, RZ ;  /* 0x0000001802047824 */ /* 0x000fe200078e02ff */
[----:B------:R-:W-:-:S03]  /*229b0*/  LEA.HI.X.SX32 R5, R5, R3, 0x1, P4 ;  /* 0x0000000305057211 */ /* 0x000fc600020f0eff */
[----:B------:R0:W-:Y:S01]  /*229c0*/  STL [R1+0x900], R6 ;  /* 0x0009000601007387 */ /* 0x0001e20000100800 */
[-C--:B-1----:R-:W-:Y:S02]  /*229d0*/  IADD3 R11, P3, R7, R0.reuse, RZ ;  /* 0x00000000070b7210 */ /* 0x082fe40007f7e0ff */
[----:B------:R-:W-:-:S03]  /*229e0*/  IADD3 R12, P4, R4, R0, RZ ;  /* 0x00000000040c7210 */ /* 0x000fc60007f9e0ff */
[----:B------:R1:W-:Y:S01]  /*229f0*/  STL [R1+0xac4], R11 ;  /* 0x000ac40b01007387 */ /* 0x0003e20000100800 */
[----:B0-----:R-:W-:-:S03]  /*22a00*/  IMAD R6, R2, 0xc, RZ ;  /* 0x0000000c02067824 */ /* 0x001fc600078e02ff */
[----:B------:R0:W-:Y:S01]  /*22a10*/  STL [R1+0xa40], R5 ;  /* 0x000a400501007387 */ /* 0x0001e20000100800 */
[----:B-1----:R-:W-:-:S03]  /*22a20*/  LEA.HI.X.SX32 R11, R9, R3, 0x1, P2 ;  /* 0x00000003090b7211 */ /* 0x002fc600010f0eff */
[----:B------:R-:W-:Y:S01]  /*22a30*/  STL [R1+0xb24], R12 ;  /* 0x000b240c01007387 */ /* 0x000fe20000100800 */
[----:B------:R-:W-:Y:S01]  /*22a40*/  IADD3 R13, P2, R6, R0, RZ ;  /* 0x00000000060d7210 */ /* 0x000fe20007f5e0ff */
[C---:B------:R-:W-:Y:S02]  /*22a50*/  IMAD R9, R2.reuse, 0x5, RZ ;  /* 0x0000000502097824 */ /* 0x040fe400078e02ff */
[----:B0-----:R-:W-:Y:S01]  /*22a60*/  IMAD R5, R2, 0x6, RZ ;  /* 0x0000000602057824 */ /* 0x001fe200078e02ff */
[----:B------:R0:W-:Y:S04]  /*22a70*/  STL [R1+0xae0], R11 ;  /* 0x000ae00b01007387 */ /* 0x0001e80000100800 */
[----:B------:R-:W-:Y:S01]  /*22a80*/  STL [R1+0xb54], R13 ;  /* 0x000b540d01007387 */ /* 0x000fe20000100800 */
[----:B0-----:R-:W-:-:S02]  /*22a90*/  LEA.HI.X.SX32 R11, R10, R3, 0x1, P6 ;  /* 0x000000030a0b7211 */ /* 0x001fc400030f0eff */
[----:B------:R-:W-:Y:S02]  /*22aa0*/  IADD3 R12, P6, R5, R0, RZ ;  /* 0x00000000050c7210 */ /* 0x000fe40007fde0ff */
[-C--:B------:R-:W-:Y:S01]  /*22ab0*/  LEA.HI.X.SX32 R10, R9, R3.reuse, 0x1, P5 ;  /* 0x00000003090a7211 */ /* 0x080fe200028f0eff */
[----:B------:R0:W-:Y:S01]  /*22ac0*/  STL [R1+0xb30], R11 ;  /* 0x000b300b01007387 */ /* 0x0001e20000100800 */
[----:B------:R-:W-:-:S03]  /*22ad0*/  LEA.HI.X.SX32 R9, R8, R3, 0x1, P0 ;  /* 0x0000000308097211 */ /* 0x000fc600000f0eff */
[----:B------:R-:W-:Y:S01]  /*22ae0*/  STL [R1+0xb6c], R12 ;  /* 0x000b6c0c01007387 */ /* 0x000fe20000100800 */
[----:B0-----:R-:W-:-:S03]  /*22af0*/  LEA R11, P5, R2, R0, 0x7 ;  /* 0x00000000020b7211 */ /* 0x001fc600078a38ff */
[----:B------:R0:W-:Y:S01]  /*22b00*/  STL [R1+0xb58], R10 ;  /* 0x000b580a01007387 */ /* 0x0001e20000100800 */
[----:B------:R-:W-:-:S03]  /*22b10*/  LEA.HI.X.SX32 R8, R7, R3, 0x1, P1 ;  /* 0x0000000307087211 */ /* 0x000fc600008f0eff */
[----:B------:R-:W-:Y:S01]  /*22b20*/  STL [R1+0x984], R11 ;  /* 0x0009840b01007387 */ /* 0x000fe20000100800 */
[----:B------:R-:W-:-:S03]  /*22b30*/  LEA.HI.X.SX32 R7, R4, R3, 0x1, P3 ;  /* 0x0000000304077211 */ /* 0x000fc600018f0eff */
[----:B------:R1:W-:Y:S01]  /*22b40*/  STL [R1+0x880], R9 ;  /* 0x0008800901007387 */ /* 0x0003e20000100800 */
[----:B0-----:R-:W-:-:S05]  /*22b50*/  LEA R10, P0, R2, R0, 0x6 ;  /* 0x00000000020a7211 */ /* 0x001fca00078030ff */
[----:B------:R-:W-:Y:S01]  /*22b60*/  STL [R1+0xa84], R10 ;  /* 0x000a840a01007387 */ /* 0x000fe20000100800 */
[----:B-1----:R-:W-:-:S03]  /*22b70*/  LEA R9, P1, R2, R0, 0x5 ;  /* 0x0000000002097211 */ /* 0x002fc600078228ff */
[----:B------:R0:W-:Y:S04]  /*22b80*/  STL [R1+0xa00], R8 ;  /* 0x000a000801007387 */ /* 0x0001e80000100800 */
[----:B------:R-:W-:Y:S04]  /*22b90*/  STL [R1+0xb04], R9 ;  /* 0x000b040901007387 */ /* 0x000fe80000100800 */
[----:B------:R1:W-:Y:S01]  /*22ba0*/  STL [R1+0xac0], R7 ;  /* 0x000ac00701007387 */ /* 0x0003e20000100800 */
[C---:B0-----:R-:W-:Y:S01]  /*22bb0*/  LEA R8, P3, R2.reuse, R0, 0x4 ;  /* 0x0000000002087211 */ /* 0x041fe200078620ff */
[----:B------:R-:W-:-:S04]  /*22bc0*/  IMAD.SHL.U32 R4, R2, 0x2, RZ ;  /* 0x0000000202047824 */ /* 0x000fc800078e00ff */
[----:B------:R0:W-:Y:S01]  /*22bd0*/  STL [R1+0xb44], R8 ;  /* 0x000b440801007387 */ /* 0x0001e20000100800 */
[----:B-1----:R-:W-:Y:S01]  /*22be0*/  LEA.HI.X.SX32 R7, R6, R3, 0x1, P4 ;  /* 0x0000000306077211 */ /* 0x002fe200020f0eff */
[----:B------:R-:W-:-:S04]  /*22bf0*/  IMAD R6, R2, 0x3, RZ ;  /* 0x0000000302067824 */ /* 0x000fc800078e02ff */
[----:B------:R1:W-:Y:S01]  /*22c00*/  STL [R1+0xb20], R7 ;  /* 0x000b200701007387 */ /* 0x0003e20000100800 */
[----:B0-----:R-:W-:-:S05]  /*22c10*/  LEA R8, P4, R2, R0, 0x3 ;  /* 0x0000000002087211 */ /* 0x001fca00078818ff */
[----:B------:R0:W-:Y:S01]  /*22c20*/  STL [R1+0xb64], R8 ;  /* 0x000b640801007387 */ /* 0x0001e20000100800 */
[----:B-1----:R-:W-:Y:S01]  /*22c30*/  LEA.HI.X.SX32 R7, R5, R3, 0x1, P2 ;  /* 0x0000000305077211 */ /* 0x002fe200010f0eff */
[----:B------:R-:W-:-:S04]  /*22c40*/  IMAD.SHL.U32 R5, R2, 0x40, RZ ;  /* 0x0000004002057824 */ /* 0x000fc800078e00ff */
[----:B------:R1:W-:Y:S01]  /*22c50*/  STL [R1+0xb50], R7 ;  /* 0x000b500701007387 */ /* 0x0003e20000100800 */
[----:B0-----:R-:W-:Y:S02]  /*22c60*/  IADD3 R8, P2, R4, R0, RZ ;  /* 0x0000000004087210 */ /* 0x001fe40007f5e0ff */
[----:B------:R-:W-:-:S03]  /*22c70*/  LEA.HI.X.SX32 R5, R5, R3, 0x1, P5 ;  /* 0x0000000305057211 */ /* 0x000fc600028f0eff */
[----:B------:R0:W-:Y:S01]  /*22c80*/  STL [R1+0xb7c], R8 ;  /* 0x000b7c0801007387 */ /* 0x0001e20000100800 */
[----:B-1----:R-:W-:Y:S02]  /*22c90*/  LEA.HI.X.SX32 R7, R6, R3, 0x1, P6 ;  /* 0x0000000306077211 */ /* 0x002fe400030f0eff */
[C---:B------:R-:W-:Y:S02]  /*22ca0*/  LEA R6, P6, R2.reuse, R0, 0x2 ;  /* 0x0000000002067211 */ /* 0x040fe400078c10ff */
[----:B------:R1:W5:Y:S01]  /*22cb0*/  LDL.LU R0, [R1+0x17ac] ;  /* 0x0017ac0001007983 */ /* 0x0003620000300800 */
[----:B0-----:R-:W-:-:S03]  /*22cc0*/  IMAD.SHL.U32 R8, R2, 0x20, RZ ;  /* 0x0000002002087824 */ /* 0x001fc600078e00ff */
[----:B------:R0:W-:Y:S04]  /*22cd0*/  STL [R1+0xb68], R7 ;  /* 0x000b680701007387 */ /* 0x0001e80000100800 */
[----:B------:R2:W-:Y:S01]  /*22ce0*/  STL [R1+0xb74], R6 ;  /* 0x000b740601007387 */ /* 0x0005e20000100800 */
[----:B------:R-:W-:-:S03]  /*22cf0*/  LEA.HI.X.SX32 R9, R8, R3, 0x1, P0 ;  /* 0x0000000308097211 */ /* 0x000fc600000f0eff */
[----:B------:R3:W-:Y:S01]  /*22d00*/  STL [R1+0x980], R5 ;  /* 0x0009800501007387 */ /* 0x0007e20000100800 */
[C---:B0-----:R-:W-:Y:S02]  /*22d10*/  IMAD.SHL.U32 R7, R2.reuse, 0x10, RZ ;  /* 0x0000001002077824 */ /* 0x041fe400078e00ff */
[----:B--2---:R-:W-:-:S03]  /*22d20*/  IMAD.SHL.U32 R6, R2, 0x8, RZ ;  /* 0x0000000802067824 */ /* 0x004fc600078e00ff */
[-C--:B------:R-:W-:Y:S01]  /*22d30*/  LEA.HI.X.SX32 R8, R7, R3.reuse, 0x1, P1 ;  /* 0x0000000307087211 */ /* 0x080fe200008f0eff */
[----:B---3--:R-:W-:Y:S01]  /*22d40*/  IMAD.SHL.U32 R5, R2, 0x4, RZ ;  /* 0x0000000402057824 */ /* 0x008fe200078e00ff */
[-C--:B------:R-:W-:Y:S01]  /*22d50*/  LEA.HI.X.SX32 R7, R6, R3.reuse, 0x1, P3 ;  /* 0x0000000306077211 */ /* 0x080fe200018f0eff */
[----:B------:R-:W-:Y:S03]  /*22d60*/  STL [R1+0xa80], R9 ;  /* 0x000a800901007387 */ /* 0x000fe60000100800 */
[-C--:B------:R-:W-:Y:S02]  /*22d70*/  LEA.HI.X.SX32 R6, R5, R3.reuse, 0x1, P4 ;  /* 0x0000000305067211 */ /* 0x080fe400020f0eff */
[-C--:B------:R-:W-:Y:S01]  /*22d80*/  LEA.HI.X.SX32 R5, R2, R3.reuse, 0x1, P2 ;  /* 0x0000000302057211 */ /* 0x080fe200010f0eff */
[----:B------:R-:W-:Y:S01]  /*22d90*/  STL [R1+0xb00], R8 ;  /* 0x000b000801007387 */ /* 0x000fe20000100800 */
[----:B------:R-:W-:-:S03]  /*22da0*/  LEA.HI.X.SX32 R2, R4, R3, 0x1, P6 ;  /* 0x0000000304027211 */ /* 0x000fc600030f0eff */
[----:B------:R-:W-:Y:S04]  /*22db0*/  STL [R1+0xb40], R7 ;  /* 0x000b400701007387 */ /* 0x000fe80000100800 */
[----:B------:R-:W-:Y:S04]  /*22dc0*/  STL [R1+0xb60], R6 ;  /* 0x000b600601007387 */ /* 0x000fe80000100800 */
[----:B------:R0:W-:Y:S04]  /*22dd0*/  STL [R1+0xb78], R5 ;  /* 0x000b780501007387 */ /* 0x0001e80000100800 */
[----:B------:R-:W-:Y:S04]  /*22de0*/  STL [R1+0x19c], RZ ;  /* 0x00019cff01007387 */ /* 0x000fe80000100800 */
[----:B------:R2:W-:Y:S04]  /*22df0*/  STL [R1+0xb70], R2 ;  /* 0x000b700201007387 */ /* 0x0005e80000100800 */
[----:B------:R-:W-:Y:S04]  /*22e00*/  STL [R1+0x5e0], RZ ;  /* 0x0005e0ff01007387 */ /* 0x000fe80000100800 */
        /* <DEDUP_REMOVED lines=39> */
[----:B------:R-:W3:Y:S04]  /*23080*/  LDL R3, [R1+0x5cc] ;  /* 0x0005cc0001037983 */ /* 0x000ee80000100800 */
[----:B------:R-:W4:Y:S04]  /*23090*/  LDL R4, [R1+0x5c4] ;  /* 0x0005c40001047983 */ /* 0x000f280000100800 */
[----:B0-----:R-:W0:Y:S04]  /*230a0*/  S2R R5, SR_TID.X ;  /* 0x0000000000057919 */ /* 0x001e280000002100 */
[----:B------:R-:W-:Y:S04]  /*230b0*/  STL [R1+0x520], RZ ;  /* 0x000520ff01007387 */ /* 0x000fe80000100800 */
[----:B------:R-:W-:Y:S04]  /*230c0*/  STL [R1+0x524], RZ ;  /* 0x000524ff01007387 */ /* 0x000fe80000100800 */
[----:B------:R-:W-:Y:S04]  /*230d0*/  STL [R1+0x528], RZ ;  /* 0x000528ff01007387 */ /* 0x000fe80000100800 */
[----:B------:R-:W-:Y:S04]  /*230e0*/  STL [R1+0x52c], RZ ;  /* 0x00052cff01007387 */ /* 0x000fe80000100800 */
[----:B------:R-:W-:Y:S04]  /*230f0*/  STL [R1+0x500], RZ ;  /* 0x000500ff01007387 */ /* 0x000fe80000100800 */
[----:B------:R-:W-:Y:S01]  /*23100*/  STL [R1+0x504], RZ ;  /* 0x000504ff01007387 */ /* 0x000fe20000100800 */
[----:B0-----:R-:W-:-:S03]  /*23110*/  LOP3.LUT R5, R5, 0x7f, RZ, 0xc0, !PT ;  /* 0x0000007f05057812 */ /* 0x001fc600078ec0ff */
[----:B------:R-:W-:Y:S04]  /*23120*/  STL [R1+0x508], RZ ;  /* 0x000508ff01007387 */ /* 0x000fe80000100800 */
[----:B------:R-:W-:Y:S04]  /*23130*/  STL [R1+0x50c], RZ ;  /* 0x00050cff01007387 */ /* 0x000fe80000100800 */
[----:B------:R-:W-:Y:S01]  /*23140*/  STL [R1+0x220], RZ ;  /* 0x000220ff01007387 */ /* 0x000fe20000100800 */
[----:B------:R-:W-:-:S03]  /*23150*/  IMAD.SHL.U32 R5, R5, 0x2, RZ ;  /* 0x0000000205057824 */ /* 0x000fc600078e00ff */
[----:B------:R-:W-:Y:S04]  /*23160*/  STL [R1+0x224], RZ ;  /* 0x000224ff01007387 */ /* 0x000fe80000100800 */
[----:B------:R-:W-:Y:S04]  /*23170*/  STL [R1+0x228], RZ ;  /* 0x000228ff01007387 */ /* 0x000fe80000100800 */
[----:B------:R-:W-:Y:S04]  /*23180*/  STL [R1+0x22c], RZ ;  /* 0x00022cff01007387 */ /* 0x000fe80000100800 */
[----:B------:R-:W-:Y:S04]  /*23190*/  STL [R1+0x330], RZ ;  /* 0x000330ff01007387 */ /* 0x000fe80000100800 */
[----:B------:R-:W-:Y:S01]  /*231a0*/  STL [R1+0x334], RZ ;  /* 0x000334ff01007387 */ /* 0x000fe20000100800 */
[----:B--2---:R-:W-:-:S03]  /*231b0*/  LOP3.LUT R2, R5, 0x20, RZ, 0x3c, !PT ;  /* 0x0000002005027812 */ /* 0x004fc600078e3cff */
[----:B------:R-:W-:Y:S01]  /*231c0*/  STL [R1+0x338], RZ ;  /* 0x000338ff01007387 */ /* 0x000fe20000100800 */
[----:B------:R-:W-:-:S03]  /*231d0*/  LOP3.LUT R2, R5, 0x50, RZ, 0x3c, !PT ;  /* 0x0000005005027812 */ /* 0x000fc600078e3cff */
[----:B------:R-:W-:Y:S04]  /*231e0*/  STL [R1+0x33c], RZ ;  /* 0x00033cff01007387 */ /* 0x000fe80000100800 */
[----:B------:R-:W-:Y:S04]  /*231f0*/  STL [R1+0x450], RZ ;  /* 0x000450ff01007387 */ /* 0x000fe80000100800 */
[----:B------:R-:W-:Y:S01]  /*23200*/  STL [R1+0x454], RZ ;  /* 0x000454ff01007387 */ /* 0x000fe20000100800 */
[----:B------:R-:W-:-:S03]  /*23210*/  LOP3.LUT R6, R5, 0x10, RZ, 0x3c, !PT ;  /* 0x0000001005067812 */ /* 0x000fc600078e3cff */
        /* <DEDUP_REMOVED lines=8> */
[----:B------:R-:W-:Y:S04]  /*232a0*/  STL [R1+0x468], RZ ;  /* 0x000468ff01007387 */ /* 0x000fe80000100800 */
[----:B------:R-:W-:Y:S01]  /*232b0*/  STL [R1+0x46c], RZ ;  /* 0x00046cff01007387 */ /* 0x000fe20000100800 */
[----:B------:R-:W-:Y:S02]  /*232c0*/  USHF.R.S32.HI UR5, URZ, 0x1f, UR4 ;  /* 0x0000001f3f057899 */ /* 0x000fe40008011404 */
[----:B------:R-:W-:Y:S02]  /*232d0*/  USHF.L.U32 UR8, UR4, 0x1, URZ ;  /* 0x0000000104087899 */ /* 0x000fe4000800063f */
[----:B------:R-:W-:Y:S01]  /*232e0*/  USHF.L.U64.HI UR5, UR4, 0x1, UR5 ;  /* 0x0000000104057899 */ /* 0x000fe20008010205 */
[----:B---3--:R-:W-:-:S02]  /*232f0*/  LOP3.LUT R2, R3, 0x40, RZ, 0x3c, !PT ;  /* 0x0000004003027812 */ /* 0x008fc400078e3cff */
[----:B----4-:R-:W-:-:S03]  /*23300*/  LOP3.LUT R5, R4, 0x20, RZ, 0x3c, !PT ;  /* 0x0000002004057812 */ /* 0x010fc600078e3cff */
[----:B------:R0:W-:Y:S01]  /*23310*/  STL [R1+0x5c8], R2 ;  /* 0x0005c80201007387 */ /* 0x0001e20000100800 */
[----:B------:R-:W-:-:S03]  /*23320*/  LOP3.LUT R3, R4, 0x40, RZ, 0x3c, !PT ;  /* 0x0000004004037812 */ /* 0x000fc600078e3cff */
[----:B------:R1:W-:Y:S01]  /*23330*/  STL [R1+0x13a4], R5 ;  /* 0x0013a40501007387 */ /* 0x0003e20000100800 */
[----:B0-----:R-:W-:-:S05]  /*23340*/  LOP3.LUT R2, R4, 0x60, RZ, 0x3c, !PT ;  /* 0x0000006004027812 */ /* 0x001fca00078e3cff */
[----:B------:R1:W-:Y:S04]  /*23350*/  STL [R1+0x139c], R2 ;  /* 0x00139c0201007387 */ /* 0x0003e80000100800 */
[----:B------:R1:W-:Y:S02]  /*23360*/  STL [R1+0x13a0], R3 ;  /* 0x0013a00301007387 */ /* 0x0003e40000100800 */
.L_x_3:
[----:B-1---5:R-:W2:Y:S04]  /*23370*/  LDL R3, [R1+0x778] ;  /* 0x0007780001037983 */ /* 0x022ea80000100800 */
[----:B------:R-:W2:Y:S04]  /*23380*/  LDL R2, [R1+0x77c] ;  /* 0x00077c0001027983 */ /* 0x000ea80000100800 */
[----:B------:R-:W-:Y:S04]  /*23390*/  STL [R1+0x3e88], R19 ;  /* 0x003e881301007387 */ /* 0x000fe80000100800 */
        /* <DEDUP_REMOVED lines=147> */
[----:B0----5:R0:W-:Y:S04]  /*23cd0*/  STL [R1+0x18c0], R0 ;  /* 0x0018c00001007387 */ /* 0x0211e80000100800 */
[----:B0-----:R-:W3:Y:S01]  /*23ce0*/  LDL.LU R0, [R1+0x780] ;  /* 0x0007800001007983 */ /* 0x001ee20000300800 */
[----:B------:R-:W-:Y:S01]  /*23cf0*/  IMAD.MOV.U32 R4, RZ, RZ, -0x80 ;  /* 0xffffff80ff047424 */ /* 0x000fe200078e00ff */
[----:B------:R-:W-:-:S02]  /*23d00*/  PRMT R17, RZ, 0x7610, R17 ;  /* 0x00007610ff117816 */ /* 0x000fc40000000011 */
[----:B------:R-:W-:Y:S01]  /*23d10*/  PRMT R21, RZ, 0x7610, R21 ;  /* 0x00007610ff157816 */ /* 0x000fe20000000015 */
[----:B---3--:R-:W-:Y:S01]  /*23d20*/  STL [R1+0x18d8], R0 ;  /* 0x0018d80001007387 */ /* 0x008fe20000100800 */
[----:B------:R-:W-:-:S03]  /*23d30*/  IMAD R4, R0, R4, c[0x0][0x180] ;  /* 0x0000600000047624 */ /* 0x000fc600078e0204 */
[----:B------:R-:W-:Y:S02]  /*23d40*/  STL [R1+0x39f0], R0 ;  /* 0x0039f00001007387 */ /* 0x000fe40000100800 */
[C---:B------:R-:W-:Y:S02]  /*23d50*/  ISETP.GT.AND P0, PT, R4.reuse, RZ, PT ;  /* 0x000000ff0400720c */ /* 0x040fe40003f04270 */
[----:B------:R-:W-:Y:S01]  /*23d60*/  STL [R1+0x39f4], R0 ;  /* 0x0039f40001007387 */ /* 0x000fe20000100800 */
[C---:B------:R-:W-:Y:S02]  /*23d70*/  ISETP.GT.AND P1, PT, R4.reuse, 0x1, PT ;  /* 0x000000010400780c */ /* 0x040fe40003f24270 */
[C---:B------:R-:W-:Y:S01]  /*23d80*/  ISETP.GT.AND P2, PT, R4.reuse, 0x2, PT ;  /* 0x000000020400780c */ /* 0x040fe20003f44270 */
[----:B------:R-:W-:Y:S01]  /*23d90*/  STL [R1+0x39f8], R0 ;  /* 0x0039f80001007387 */ /* 0x000fe20000100800 */
[----:B------:R-:W-:Y:S02]  /*23da0*/  PRMT R19, RZ, 0x7610, R19 ;  /* 0x00007610ff137816 */ /* 0x000fe40000000013 */
[C---:B------:R-:W-:Y:S01]  /*23db0*/  ISETP.GT.AND P3, PT, R4.reuse, 0x3, PT ;  /* 0x000000030400780c */ /* 0x040fe20003f64270 */
        /* <DEDUP_REMOVED lines=54> */
[----:B--2---:R0:W2:Y:S04]  /*24120*/  @P0 LDG.E.U16 R17, [R2.64] ;  /* 0x0000000602110981 */ /* 0x0040a8000c1e1500 */
[----:B0-----:R-:W3:Y:S04]  /*24130*/  LDL R2, [R1+0xb78] ;  /* 0x000b780001027983 */ /* 0x001ee80000100800 */
[----:B------:R-:W3:Y:S01]  /*24140*/  LDL R3, [R1+0xb7c] ;  /* 0x000b7c0001037983 */ /* 0x000ee20000100800 */
[----:B------:R-:W-:-:S02]  /*24150*/  ISETP.GT.AND P0, PT, R4, 0x4, PT ;  /* 0x000000040400780c */ /* 0x000fc40003f04270 */
[----:B---3--:R-:W-:-:S04]  /*24160*/  @P1 LOP3.LUT R3, R3, R2, RZ, 0x3c, !PT ;  /* 0x0000000203031212 */ /* 0x008fc800078e3cff */
[----:B------:R-:W-:-:S04]  /*24170*/  @P1 LOP3.LUT R2, R3, R2, RZ, 0x3c, !PT ;  /* 0x0000000203021212 */ /* 0x000fc800078e3cff */
[----:B------:R-:W-:-:S05]  /*24180*/  @P1 LOP3.LUT R3, R3, R2, RZ, 0x3c, !PT ;  /* 0x0000000203031212 */ /* 0x000fca00078e3cff */
[----:B------:R-:W3:Y:S04]  /*24190*/  @P1 LDG.E.U16 R21, [R2.64] ;  /* 0x0000000602151981 */ /* 0x000ee8000c1e1500 */
[----:B---3--:R0:W-:Y:S04]  /*241a0*/  STL [R1+0x314], R21 ;  /* 0x0003141501007387 */ /* 0x0081e80000100800 */
[----:B0-----:R-:W3:Y:S04]  /*241b0*/  LDL.LU R21, [R1+0x3e9c] ;  /* 0x003e9c0001157983 */ /* 0x001ee80000300800 */
[----:B------:R-:W4:Y:S04]  /*241c0*/  LDL R2, [R1+0xb70] ;  /* 0x000b700001027983 */ /* 0x000f280000100800 */
[----:B------:R-:W4:Y:S01]  /*241d0*/  LDL R3, [R1+0xb74] ;  /* 0x000b740001037983 */ /* 0x000f220000100800 */
[----:B------:R-:W-:-:S02]  /*241e0*/  ISETP.GT.AND P1, PT, R4, 0x5, PT ;  /* 0x000000050400780c */ /* 0x000fc40003f24270 */
[----:B---3--:R-:W-:Y:S02]  /*241f0*/  PRMT R21, RZ, 0x7610, R21 ;  /* 0x00007610ff157816 */ /* 0x008fe40000000015 */
[----:B----4-:R-:W-:-:S04]  /*24200*/  @P2 LOP3.LUT R3, R3, R2, RZ, 0x3c, !PT ;  /* 0x0000000203032212 */ /* 0x010fc800078e3cff */
        /* <DEDUP_REMOVED lines=47> */
[----:B------:R-:W-:-:S02]  /*24500*/  PRMT R23, RZ, 0x7610, R23 ;  /* 0x00007610ff177816 */ /* 0x000fc40000000017 */
[----:B------:R-:W-:Y:S02]  /*24510*/  ISETP.GT.AND P2, PT, R4, 0xa, PT ;  /* 0x0000000a0400780c */ /* 0x000fe40003f44270 */
        /* <DEDUP_REMOVED lines=10> */
[----:B----4-:R-:W-:-:S04]  /*245c0*/  @P0 LOP3.LUT R3, R3, R2, RZ, 0x3c, !PT ;  /* 0x0000000203030212 */ /* 0x010fc800078e3cff */
[----:B------:R-:W-:-:S04]  /*245d0*/  @P0 LOP3.LUT R2, R3, R2, RZ, 0x3c, !PT ;  /* 0x0000000203020212 */ /* 0x000fc800078e3cff */
[----:B------:R-:W-:-:S05]  /*245e0*/  @P0 LOP3.LUT R3, R3, R2, RZ, 0x3c, !PT ;  /* 0x0000000203030212 */ /* 0x000fca00078e3cff */
[----:B------:R0:W4:Y:S04]  /*245f0*/  @P0 LDG.E.U16 R19, [R2.64] ;  /* 0x0000000602130981 */ /* 0x000128000c1e1500 */
[----:B0-----:R-:W2:Y:S04]  /*24600*/  LDL R2, [R1+0xb38] ;  /* 0x000b380001027983 */ /* 0x001ea80000100800 */
[----:B------:R-:W2:Y:S01]  /*24610*/  LDL R3, [R1+0xb3c] ;  /* 0x000b3c0001037983 */ /* 0x000ea20000100800 */
[----:B---3--:R-:W-:Y:S02]  /*24620*/  PRMT R21, RZ, 0x7610, R21 ;  /* 0x00007610ff157816 */ /* 0x008fe40000000015 */
[----:B------:R-:W-:-:S02]  /*24630*/  ISETP.GT.AND P0, PT, R4, 0xc, PT ;  /* 0x0000000c0400780c */ /* 0x000fc40003f04270 */
[----:B--2---:R-:W-:-:S04]  /*24640*/  @P1 LOP3.LUT R3, R3, R2, RZ, 0x3c, !PT ;  /* 0x0000000203031212 */ /* 0x004fc800078e3cff */
[----:B------:R-:W-:-:S04]  /*24650*/  @P1 LOP3.LUT R2, R3, R2, RZ, 0x3c, !PT ;  /* 0x0000000203021212 */ /* 0x000fc800078e3cff */
[----:B------:R-:W-:-:S05]  /*24660*/  @P1 LOP3.LUT R3, R3, R2, RZ, 0x3c, !PT ;  /* 0x0000000203031212 */ /* 0x000fca00078e3cff */
[----:B------:R-:W2:Y:S04]  /*24670*/  @P1 LDG.E.U16 R23, [R2.64] ;  /* 0x0000000602171981 */ /* 0x000ea8000c1e1500 */
[----:B--2---:R0:W-:Y:S04]  /*24680*/  STL [R1+0x2f8], R23 ;  /* 0x0002f81701007387 */ /* 0x0041e80000100800 */
[----:B0-----:R-:W2:Y:S04]  /*24690*/  LDL.LU R23, [R1+0x3e80] ;  /* 0x003e800001177983 */ /* 0x001ea80000300800 */
[----:B------:R-:W3:Y:S04]  /*246a0*/  LDL R2, [R1+0xb30] ;  /* 0x000b300001027983 */ /* 0x000ee80000100800 */
[----:B------:R-:W3:Y:S01]  /*246b0*/  LDL R3, [R1+0xb34] ;  /* 0x000b340001037983 */ /* 0x000ee20000100800 */
[----:B------:R-:W-:-:S02]  /*246c0*/  ISETP.GT.AND P1, PT, R4, 0xd, PT ;  /* 0x0000000d0400780c */ /* 0x000fc40003f24270 */
[----:B--2---:R-:W-:Y:S02]  /*246d0*/  PRMT R23, RZ, 0x7610, R23 ;  /* 0x00007610ff177816 */ /* 0x004fe40000000017 */
[----:B---3--:R-:W-:-:S04]  /*246e0*/  @P2 LOP3.LUT R3, R3, R2, RZ, 0x3c, !PT ;  /* 0x0000000203032212 */ /* 0x008fc800078e3cff */
        /* <DEDUP_REMOVED lines=47> */
[----:B------:R-:W-:-:S02]  /*249e0*/  PRMT R25, RZ, 0x7610, R25 ;  /* 0x00007610ff197816 */ /* 0x000fc40000000019 */
[----:B------:R-:W-:Y:S02]  /*249f0*/  ISETP.GT.AND P2, PT, R4, 0x12, PT ;  /* 0x000000120400780c */ /* 0x000fe40003f44270 */
        /* <DEDUP_REMOVED lines=10> */
[----:B---3--:R-:W-:-:S04]  /*24aa0*/  @P0 LOP3.LUT R3, R3, R2, RZ, 0x3c, !PT ;  /* 0x0000000203030212 */ /* 0x008fc800078e3cff */
[----:B------:R-:W-:-:S04]  /*24ab0*/  @P0 LOP3.LUT R2, R3, R2, RZ, 0x3c, !PT ;  /* 0x0000000203020212 */ /* 0x000fc800078e3cff */
[----:B------:R-:W-:-:S05]  /*24ac0*/  @P0 LOP3.LUT R3, R3, R2, RZ, 0x3c, !PT ;  /* 0x0000000203030212 */ /* 0x000fca00078e3cff */
[----:B------:R0:W3:Y:S04]  /*24ad0*/  @P0 LDG.E.U16 R21, [R2.64] ;  /* 0x0000000602150981 */ /* 0x0000e8000c1e1500 */
[----:B0-----:R-:W3:Y:S04]  /*24ae0*/  LDL R2, [R1+0xaf8] ;  /* 0x000af80001027983 */ /* 0x001ee80000100800 */
[----:B------:R-:W3:Y:S01]  /*24af0*/  LDL R3, [R1+0xafc] ;  /* 0x000afc0001037983 */ /* 0x000ee20000100800 */
[----:B--2---:R-:W-:Y:S02]  /*24b00*/  PRMT R23, RZ, 0x7610, R23 ;  /* 0x00007610ff177816 */ /* 0x004fe40000000017 */
[----:B------:R-:W-:-:S02]  /*24b10*/  ISETP.GT.AND P0, PT, R4, 0x14, PT ;  /* 0x000000140400780c */ /* 0x000fc40003f04270 */
        /* <DEDUP_REMOVED lines=308> */
[----:B------:R0:W2:Y:S04]  /*25e60*/  @P0 LDG.E.U16 R29, [R2.64] ;  /* 0x00000006021d0981 */ /* 0x0000a8000c1e1500 */
[----:B0-----:R-:W3:Y:S04]  /*25e70*/  LDL R2, [R1+0x9f8] ;  /* 0x0009f80001027983 */ /* 0x001ee80000100800 */
[----:B------:R-:W3:Y:S01]  /*25e80*/  LDL R3, [R1+0x9fc] ;  /* 0x0009fc0001037983 */ /* 0x000ee20000100800 */
[----:B------:R-:W-:Y:S02]  /*25e90*/  ISETP.GT.AND P0, PT, R4, 0x34, PT ;  /* 0x000000340400780c */ /* 0x000fe40003f04270 */
[----:B---3--:R-:W-:-:S04]  /*25ea0*/  @P1 LOP3.LUT R3, R3, R2, RZ, 0x3c, !PT ;  /* 0x0000000203031212 */ /* 0x008fc800078e3cff */
[----:B------:R-:W-:-:S04]  /*25eb0*/  @P1 LOP3.LUT R2, R3, R2, RZ, 0x3c, !PT ;  /* 0x0000000203021212 */ /* 0x000fc800078e3cff */
[----:B------:R-:W-:-:S05]  /*25ec0*/  @P1 LOP3.LUT R3, R3, R2, RZ, 0x3c, !PT ;  /* 0x0000000203031212 */ /* 0x000fca00078e3cff */
[----:B------:R-:W3:Y:S04]  /*25ed0*/  @P1 LDG.E.U16 R9, [R2.64] ;  /* 0x0000000602091981 */ /* 0x000ee8000c1e1500 */
[----:B---3--:R0:W-:Y:S04]  /*25ee0*/  STL [R1+0x26c], R9 ;  /* 0x00026c0901007387 */ /* 0x0081e80000100800 */
[----:B0-----:R-:W3:Y:S04]  /*25ef0*/  LDL.LU R9, [R1+0x3df4] ;  /* 0x003df40001097983 */ /* 0x001ee80000300800 */
[----:B------:R-:W2:Y:S04]  /*25f00*/  LDL R2, [R1+0x9f0] ;  /* 0x0009f00001027983 */ /* 0x000ea80000100800 */
[----:B------:R-:W2:Y:S01]  /*25f10*/  LDL R3, [R1+0x9f4] ;  /* 0x0009f40001037983 */ /* 0x000ea20000100800 */
[----:B------:R-:W-:-:S02]  /*25f20*/  ISETP.GT.AND P1, PT, R4, 0x35, PT ;  /* 0x000000350400780c */ /* 0x000fc40003f24270 */
[----:B---3--:R-:W-:Y:S02]  /*25f30*/  PRMT R9, RZ, 0x7610, R9 ;  /* 0x00007610ff097816 */ /* 0x008fe40000000009 */
        /* <DEDUP_REMOVED lines=437> */
[----:B--2---:R-:W-:-:S02]  /*27a90*/  PRMT R8, RZ, 0x7610, R8 ;  /* 0x00007610ff087816 */ /* 0x004fc40000000008 */
[C---:B------:R-:W-:Y:S02]  /*27aa0*/  ISETP.GT.AND P1, PT, R4.reuse, 0x61, PT ;  /* 0x000000610400780c */ /* 0x040fe40003f24270 */
[----:B------:R-:W-:Y:S02]  /*27ab0*/  PRMT R0, RZ, 0x7610, R0 ;  /* 0x00007610ff007816 */ /* 0x000fe40000000000 */
[----:B------:R-:W-:Y:S02]  /*27ac0*/  ISETP.GT.AND P4, PT, R4, 0x62, PT ;  /* 0x000000620400780c */ /* 0x000fe40003f84270 */
[----:B---3--:R-:W-:Y:S02]  /*27ad0*/  PRMT R9, RZ, 0x7610, R9 ;  /* 0x00007610ff097816 */ /* 0x008fe40000000009 */
[----:B----4-:R-:W-:-:S04]  /*27ae0*/  @P0 LOP3.LUT R3, R3, R2, RZ, 0x3c, !PT ;  /* 0x0000000203030212 */ /* 0x010fc800078e3cff */
[----:B------:R-:W-:-:S04]  /*27af0*/  @P0 LOP3.LUT R2, R3, R2, RZ, 0x3c, !PT ;  /* 0x0000000203020212 */ /* 0x000fc800078e3cff */
[----:B------:R-:W-:-:S05]  /*27b00*/  @P0 LOP3.LUT R3, R3, R2, RZ, 0x3c, !PT ;  /* 0x0000000203030212 */ /* 0x000fca00078e3cff */
[----:B------:R-:W2:Y:S04]  /*27b10*/  @P0 LDG.E.U16 R9, [R2.64] ;  /* 0x0000000602090981 */ /* 0x000ea8000c1e1500 */
[----:B--2---:R0:W-:Y:S04]  /*27b20*/  STL [R1+0x148], R9 ;  /* 0x0001480901007387 */ /* 0x0041e80000100800 */
[----:B0-----:R-:W2:Y:S04]  /*27b30*/  LDL.LU R9, [R1+0x3d40] ;  /* 0x003d400001097983 */ /* 0x001ea80000300800 */
[----:B------:R-:W3:Y:S04]  /*27b40*/  LDL R2, [R1+0x888] ;  /* 0x0008880001027983 */ /* 0x000ee80000100800 */
[----:B------:R-:W3:Y:S01]  /*27b50*/  LDL R3, [R1+0x88c] ;  /* 0x00088c0001037983 */ /* 0x000ee20000100800 */
[----:B--2---:R-:W-:-:S02]  /*27b60*/  PRMT R9, RZ, 0x7610, R9 ;  /* 0x00007610ff097816 */ /* 0x004fc40000000009 */
        /* <DEDUP_REMOVED lines=17> */
[----:B---3--:R-:W-:-:S02]  /*27c80*/  PRMT R9, RZ, 0x7610, R9 ;  /* 0x00007610ff097816 */ /* 0x008fc40000000009 */
[----:B----4-:R-:W-:-:S04]  /*27c90*/  @P1 LOP3.LUT R3, R3, R2, RZ, 0x3c, !PT ;  /* 0x0000000203031212 */ /* 0x010fc800078e3cff */
[----:B------:R-:W-:-:S04]  /*27ca0*/  @P1 LOP3.LUT R2, R3, R2, RZ, 0x3c, !PT ;  /* 0x0000000203021212 */ /* 0x000fc800078e3cff */
[----:B------:R-:W-:-:S05]  /*27cb0*/  @P1 LOP3.LUT R3, R3, R2, RZ, 0x3c, !PT ;  /* 0x0000000203031212 */ /* 0x000fca00078e3cff */
[----:B------:R0:W3:Y:S04]  /*27cc0*/  @P1 LDG.E.U16 R0, [R2.64] ;  /* 0x0000000602001981 */ /* 0x0000e8000c1e1500 */
[----:B0-----:R-:W4:Y:S04]  /*27cd0*/  LDL R2, [R1+0x870] ;  /* 0x0008700001027983 */ /* 0x001f280000100800 */
[----:B------:R-:W4:Y:S04]  /*27ce0*/  LDL R3, [R1+0x874] ;  /* 0x0008740001037983 */ /* 0x000f280000100800 */
[----:B---3--:R-:W-:Y:S01]  /*27cf0*/  STL [R1+0x3c4c], R0 ;  /* 0x003c4c0001007387 */ /* 0x008fe20000100800 */
        /* <DEDUP_REMOVED lines=261> */
[----:B------:R0:W2:Y:S04]  /*28d50*/  @P1 LDG.E.U16 R9, [R2.64] ;  /* 0x0000000602091981 */ /* 0x0000a8000c1e1500 */
[----:B0-----:R-:W3:Y:S04]  /*28d60*/  LDL R2, [R1+0x798] ;  /* 0x0007980001027983 */ /* 0x001ee80000100800 */
[----:B------:R-:W3:Y:S01]  /*28d70*/  LDL R3, [R1+0x79c] ;  /* 0x00079c0001037983 */ /* 0x000ee20000100800 */
[----:B------:R-:W-:Y:S02]  /*28d80*/  PRMT R8, RZ, 0x7610, R8 ;  /* 0x00007610ff087816 */ /* 0x000fe40000000008 */
[----:B------:R-:W-:Y:S01]  /*28d90*/  ISETP.GT.AND P1, PT, R4, 0x7e, PT ;  /* 0x0000007e0400780c */ /* 0x000fe20003f24270 */
[----:B--2---:R0:W-:Y:S04]  /*28da0*/  STL [R1+0xc0], R9 ;  /* 0x0000c00901007387 */ /* 0x0041e80000100800 */
[----:B0-----:R-:W0:Y:S01]  /*28db0*/  S2R R9, SR_TID.X ;  /* 0x0000000000097919 */ /* 0x001e220000002100 */
[----:B---3--:R-:W-:-:S04]  /*28dc0*/  @P0 LOP3.LUT R3, R3, R2, RZ, 0x3c, !PT ;  /* 0x0000000203030212 */ /* 0x008fc800078e3cff */
[----:B------:R-:W-:-:S04]  /*28dd0*/  @P0 LOP3.LUT R2, R3, R2, RZ, 0x3c, !PT ;  /* 0x0000000203020212 */ /* 0x000fc800078e3cff */
[----:B------:R-:W-:-:S05]  /*28de0*/  @P0 LOP3.LUT R3, R3, R2, RZ, 0x3c, !PT ;  /* 0x0000000203030212 */ /* 0x000fca00078e3cff */
[----:B------:R-:W2:Y:S01]  /*28df0*/  @P0 LDG.E.U16 R8, [R2.64] ;  /* 0x0000000602080981 */ /* 0x000ea2000c1e1500 */
[----:B0-----:R-:W-:-:S04]  /*28e00*/  LOP3.LUT R9, R9, 0x7f, RZ, 0xc0, !PT ;  /* 0x0000007f09097812 */ /* 0x001fc800078ec0ff */
[----:B------:R-:W-:Y:S01]  /*28e10*/  ISETP.GE.AND P0, PT, R9, R4, PT ;  /* 0x000000040900720c */ /* 0x000fe20003f06270 */
[----:B--2---:R0:W-:Y:S04]  /*28e20*/  STL [R1+0xbc], R8 ;  /* 0x0000bc0801007387 */ /* 0x0041e80000100800 */
[----:B0-----:R-:W2:Y:S04]  /*28e30*/  LDL.LU R8, [R1+0x3cd0] ;  /* 0x003cd00001087983 */ /* 0x001ea80000300800 */
[----:B------:R-:W3:Y:S04]  /*28e40*/  LDL R2, [R1+0x790] ;  /* 0x0007900001027983 */ /* 0x000ee80000100800 */
[----:B------:R-:W3:Y:S01]  /*28e50*/  LDL R3, [R1+0x794] ;  /* 0x0007940001037983 */ /* 0x000ee20000100800 */
[----:B------:R-:W-:-:S03]  /*28e60*/  ISETP.GT.AND P2, PT, R4, 0x7f, PT ;  /* 0x0000007f0400780c */ /* 0x000fc60003f44270 */
[----:B------:R-:W2:Y:S01]  /*28e70*/  LDL.LU R9, [R1+0x3ccc] ;  /* 0x003ccc0001097983 */ /* 0x000ea20000300800 */
[----:B---3--:R-:W-:-:S04]  /*28e80*/  @P1 LOP3.LUT R3, R3, R2, RZ, 0x3c, !PT ;  /* 0x0000000203031212 */ /* 0x008fc800078e3cff */
[C---:B------:R-:W-:Y:S02]  /*28e90*/  @P1 LOP3.LUT R2, R3.reuse, R2, RZ, 0x3c, !PT ;  /* 0x0000000203021212 */ /* 0x040fe400078e3cff */
[----:B--2---:R-:W-:Y:S02]  /*28ea0*/  PRMT R9, RZ, 0x7610, R9 ;  /* 0x00007610ff097816 */ /* 0x004fe40000000009 */
        /* <DEDUP_REMOVED lines=11> */
[----:B------:R-:W-:Y:S06]  /*28f60*/  BAR.SYNC.DEFER_BLOCKING 0x0 ;  /* 0x0000000000007b1d */ /* 0x000fec0000010000 */
[----:B--2---:R0:W-:Y:S04]  /*28f70*/  STL [R1+0xb4], R9 ;  /* 0x0000b40901007387 */ /* 0x0041e80000100800 */
[----:B0-----:R-:W2:Y:S04]  /*28f80*/  LDL.LU R9, [R1+0x3cc4] ;  /* 0x003cc40001097983 */ /* 0x001ea80000300800 */
[----:B------:R-:W3:Y:S04]  /*28f90*/  LDL R2, [R1+0xb98] ;  /* 0x000b980001027983 */ /* 0x000ee80000100800 */
[----:B------:R-:W3:Y:S01]  /*28fa0*/  LDL R3, [R1+0x12e4] ;  /* 0x0012e40001037983 */ /* 0x000ee20000100800 */
[----:B--2---:R-:W-:-:S02]  /*28fb0*/  PRMT R9, RZ, 0x7610, R9 ;  /* 0x00007610ff097816 */ /* 0x004fc40000000009 */
[----:B---3--:R-:W-:-:S04]  /*28fc0*/  @!P0 LOP3.LUT R3, R3, R2, RZ, 0x3c, !PT ;  /* 0x0000000203038212 */ /* 0x008fc800078e3cff */
[----:B------:R-:W-:-:S04]  /*28fd0*/  @!P0 LOP3.LUT R2, R3, R2, RZ, 0x3c, !PT ;  /* 0x0000000203028212 */ /* 0x000fc800078e3cff */
[----:B------:R-:W-:-:S05]  /*28fe0*/  @!P0 LOP3.LUT R3, R3, R2, RZ, 0x3c, !PT ;  /* 0x0000000203038212 */ /* 0x000fca00078e3cff */
[----:B------:R-:W2:Y:S04]  /*28ff0*/  @!P0 LDG.E.U16 R9, [R2.64] ;  /* 0x0000000602098981 */ /* 0x000ea8000c1e1500 */
        /* <DEDUP_REMOVED lines=71> */
[----:B------:R0:W2:Y:S04]  /*29470*/  @!P0 LDG.E.U16 R9, [R2.64] ;  /* 0x0000000602098981 */ /* 0x0000a8000c1e1500 */
[----:B0-----:R-:W3:Y:S04]  /*29480*/  LDL R2, [R1+0x10c0] ;  /* 0x0010c00001027983 */ /* 0x001ee80000100800 */
[----:B------:R-:W3:Y:S01]  /*29490*/  LDL R3, [R1+0x10c4] ;  /* 0x0010c40001037983 */ /* 0x000ee20000100800 */
[----:B------:R-:W-:-:S03]  /*294a0*/  PRMT R8, RZ, 0x7610, R8 ;  /* 0x00007610ff087816 */ /* 0x000fc60000000008 */
[----:B--2---:R0:W-:Y:S04]  /*294b0*/  STL [R1+0x90], R9 ;  /* 0x0000900901007387 */ /* 0x0041e80000100800 */
[----:B0-----:R-:W2:Y:S01]  /*294c0*/  LDL R9, [R1+0xf84] ;  /* 0x000f840001097983 */ /* 0x001ea20000100800 */
[----:B---3--:R-:W-:-:S04]  /*294d0*/  @!P0 LOP3.LUT R3, R3, R2, RZ, 0x3c, !PT ;  /* 0x0000000203038212 */ /* 0x008fc800078e3cff */
[----:B------:R-:W-:-:S04]  /*294e0*/  @!P0 LOP3.LUT R2, R3, R2, RZ, 0x3c, !PT ;  /* 0x0000000203028212 */ /* 0x000fc800078e3cff */
[----:B------:R-:W-:-:S05]  /*294f0*/  @!P0 LOP3.LUT R3, R3, R2, RZ, 0x3c, !PT ;  /* 0x0000000203038212 */ /* 0x000fca00078e3cff */
[----:B------:R-:W3:Y:S04]  /*29500*/  @!P0 LDG.E.U16 R8, [R2.64] ;  /* 0x0000000602088981 */ /* 0x000ee8000c1e1500 */
[----:B---3--:R0:W-:Y:S04]  /*29510*/  STL [R1+0x8c], R8 ;  /* 0x00008c0801007387 */ /* 0x0081e80000100800 */
[----:B0-----:R-:W3:Y:S04]  /*29520*/  LDL.LU R8, [R1+0x3ca0] ;  /* 0x003ca00001087983 */ /* 0x001ee80000300800 */
[----:B------:R-:W2:Y:S04]  /*29530*/  LDL R2, [R1+0x1080] ;  /* 0x0010800001027983 */ /* 0x000ea80000100800 */
[----:B------:R-:W2:Y:S01]  /*29540*/  LDL R3, [R1+0x1084] ;  /* 0x0010840001037983 */ /* 0x000ea20000100800 */
[----:B---3--:R-:W-:-:S02]  /*29550*/  PRMT R8, RZ, 0x7610, R8 ;  /* 0x00007610ff087816 */ /* 0x008fc40000000008 */
[----:B--2---:R-:W-:-:S04]  /*29560*/  @!P0 LOP3.LUT R3, R3, R2, RZ, 0x3c, !PT ;  /* 0x0000000203038212 */ /* 0x004fc800078e3cff */
        /* <DEDUP_REMOVED lines=32> */
[----:B------:R-:W3:Y:S01]  /*29770*/  LDL R3, [R1+0xf80] ;  /* 0x000f800001037983 */ /* 0x000ee20000100800 */
[----:B------:R-:W-:Y:S01]  /*29780*/  @!P0 IMAD.MOV.U32 R2, RZ, RZ, R9 ;  /* 0x000000ffff028224 */ /* 0x000fe200078e0009 */
[----:B------:R-:W-:-:S02]  /*29790*/  PRMT R26, RZ, 0x7610, R26 ;  /* 0x00007610ff1a7816 */ /* 0x000fc4000000001a */
[----:B------:R-:W4:Y:S01]  /*297a0*/  LDL R9, [R1+0xe00] ;  /* 0x000e000001097983 */ /* 0x000f220000100800 */
[----:B--2---:R-:W-:-:S06]  /*297b0*/  PRMT R8, RZ, 0x7610, R8 ;  /* 0x00007610ff087816 */ /* 0x004fcc0000000008 */
[----:B---3--:R0:W2:Y:S04]  /*297c0*/  @!P0 LDG.E.U16 R8, [R2.64] ;  /* 0x0000000602088981 */ /* 0x0080a8000c1e1500 */
[----:B0-----:R-:W3:Y:S04]  /*297d0*/  LDL R2, [R1+0xf40] ;  /* 0x000f400001027983 */ /* 0x001ee80000100800 */
[----:B------:R-:W3:Y:S02]  /*297e0*/  LDL R3, [R1+0xf44] ;  /* 0x000f440001037983 */ /* 0x000ee40000100800 */
[----:B---3--:R-:W-:-:S04]  /*297f0*/  @!P0 LOP3.LUT R3, R3, R2, RZ, 0x3c, !PT ;  /* 0x0000000203038212 */ /* 0x008fc800078e3cff */
[----:B------:R-:W-:-:S04]  /*29800*/  @!P0 LOP3.LUT R2, R3, R2, RZ, 0x3c, !PT ;  /* 0x0000000203028212 */ /* 0x000fc800078e3cff */
[----:B------:R-:W-:-:S05]  /*29810*/  @!P0 LOP3.LUT R3, R3, R2, RZ, 0x3c, !PT ;  /* 0x0000000203038212 */ /* 0x000fca00078e3cff */
[----:B------:R-:W3:Y:S04]  /*29820*/  @!P0 LDG.E.U16 R26, [R2.64] ;  /* 0x00000006021a8981 */ /* 0x000ee8000c1e1500 */
[----:B--2---:R0:W-:Y:S04]  /*29830*/  STL [R1+0x78], R8 ;  /* 0x0000780801007387 */ /* 0x0041e80000100800 */
[----:B0-----:R-:W2:Y:S04]  /*29840*/  LDL R8, [R1+0xe04] ;  /* 0x000e040001087983 */ /* 0x001ea80000100800 */
[----:B---3--:R0:W-:Y:S04]  /*29850*/  STL [R1+0x74], R26 ;  /* 0x0000741a01007387 */ /* 0x0081e80000100800 */
[----:B0-----:R-:W3:Y:S04]  /*29860*/  LDL.LU R26, [R1+0x3c8c] ;  /* 0x003c8c00011a7983 */ /* 0x001ee80000300800 */
[----:B------:R-:W2:Y:S04]  /*29870*/  LDL R2, [R1+0xf00] ;  /* 0x000f000001027983 */ /* 0x000ea80000100800 */
[----:B------:R-:W2:Y:S01]  /*29880*/  LDL R3, [R1+0xf04] ;  /* 0x000f040001037983 */ /* 0x000ea20000100800 */
[----:B------:R-:W-:-:S02]  /*29890*/  PRMT R22, RZ, 0x7610, R22 ;  /* 0x00007610ff167816 */ /* 0x000fc40000000016 */
[----:B--2---:R-:W-:-:S04]  /*298a0*/  @!P0 LOP3.LUT R3, R3, R2, RZ, 0x3c, !PT ;  /* 0x0000000203038212 */ /* 0x004fc800078e3cff */
[----:B------:R-:W-:-:S04]  /*298b0*/  @!P0 LOP3.LUT R2, R3, R2, RZ, 0x3c, !PT ;  /* 0x0000000203028212 */ /* 0x000fc800078e3cff */
[----:B------:R-:W-:-:S05]  /*298c0*/  @!P0 LOP3.LUT R3, R3, R2, RZ, 0x3c, !PT ;  /* 0x0000000203038212 */ /* 0x000fca00078e3cff */
[----:B------:R-:W2:Y:S04]  /*298d0*/  @!P0 LDG.E.U16 R22, [R2.64] ;  /* 0x0000000602168981 */ /* 0x000ea8000c1e1500 */
[----:B--2---:R0:W-:Y:S04]  /*298e0*/  STL [R1+0x70], R22 ;  /* 0x0000701601007387 */ /* 0x0041e80000100800 */
[----:B0-----:R-:W2:Y:S04]  /*298f0*/  LDL.LU R22, [R1+0x3c88] ;  /* 0x003c880001167983 */ /* 0x001ea80000300800 */
        /* <DEDUP_REMOVED lines=21> */
[----:B------:R-:W-:Y:S02]  /*29a50*/  PRMT R5, RZ, 0x7610, R5 ;  /* 0x00007610ff057816 */ /* 0x000fe40000000005 */
[----:B--2---:R-:W-:-:S04]  /*29a60*/  @!P0 LOP3.LUT R3, R3, R2, RZ, 0x3c, !PT ;  /* 0x0000000203038212 */ /* 0x004fc800078e3cff */
[----:B------:R-:W-:-:S04]  /*29a70*/  @!P0 LOP3.LUT R2, R3, R2, RZ, 0x3c, !PT ;  /* 0x0000000203028212 */ /* 0x000fc800078e3cff */
[----:B------:R-:W-:-:S05]  /*29a80*/  @!P0 LOP3.LUT R3, R3, R2, RZ, 0x3c, !PT ;  /* 0x0000000203038212 */ /* 0x000fca00078e3cff */
[----:B------:R0:W2:Y:S02]  /*29a90*/  @!P0 LDG.E.U16 R6, [R2.64] ;  /* 0x0000000602068981 */ /* 0x0000a4000c1e1500 */
[----:B0-----:R-:W-:Y:S02]  /*29aa0*/  @!P0 IMAD.MOV.U32 R2, RZ, RZ, R8 ;  /* 0x000000ffff028224 */ /* 0x001fe400078e0008 */
[----:B----4-:R-:W-:-:S05]  /*29ab0*/  @!P0 IMAD.MOV.U32 R3, RZ, RZ, R9 ;  /* 0x000000ffff038224 */ /* 0x010fca00078e0009 */
[----:B------:R-:W4:Y:S04]  /*29ac0*/  @!P0 LDG.E.U16 R5, [R2.64] ;  /* 0x0000000602058981 */ /* 0x000f28000c1e1500 */
[----:B--2---:R0:W-:Y:S04]  /*29ad0*/  STL [R1+0x64], R6 ;  /* 0x0000640601007387 */ /* 0x0041e80000100800 */
[----:B0-----:R-:W2:Y:S04]  /*29ae0*/  LDL.LU R6, [R1+0x3c7c] ;  /* 0x003c7c0001067983 */ /* 0x001ea80000300800 */
[----:B------:R-:W2:Y:S04]  /*29af0*/  LDL R9, [R1+0xcc0] ;  /* 0x000cc00001097983 */ /* 0x000ea80000100800 */
[----:B------:R-:W2:Y:S04]  /*29b00*/  LDL R8, [R1+0xcc4] ;  /* 0x000cc40001087983 */ /* 0x000ea80000100800 */
[----:B----4-:R0:W-:Y:S04]  /*29b10*/  STL [R1+0x10], R5 ;  /* 0x0000100501007387 */ /* 0x0101e80000100800 */
[----:B0-----:R-:W4:Y:S04]  /*29b20*/  LDL.LU R5, [R1+0x3c78] ;  /* 0x003c780001057983 */ /* 0x001f280000300800 */
        /* <DEDUP_REMOVED lines=16> */
[----:B--2---:R0:W-:Y:S04]  /*29c30*/  STL [R1], R12 ;  /* 0x0000000c01007387 */ /* 0x0041e80000100800 */
[----:B0-----:R-:W2:Y:S04]  /*29c40*/  LDL.LU R12, [R1+0x3c70] ;  /* 0x003c7000010c7983 */ /* 0x001ea80000300800 */
[----:B------:R-:W2:Y:S04]  /*29c50*/  LDL R2, [R1+0xd40] ;  /* 0x000d400001027983 */ /* 0x000ea80000100800 */
[----:B------:R-:W2:Y:S01]  /*29c60*/  LDL R3, [R1+0xd44] ;  /* 0x000d440001037983 */ /* 0x000ea20000100800 */
[----:B---3--:R-:W-:-:S02]  /*29c70*/  PRMT R26, RZ, 0x7610, R26 ;  /* 0x00007610ff1a7816 */ /* 0x008fc4000000001a */
[----:B--2---:R-:W-:-:S04]  /*29c80*/  @!P0 LOP3.LUT R3, R3, R2, RZ, 0x3c, !PT ;  /* 0x0000000203038212 */ /* 0x004fc800078e3cff */
[----:B------:R-:W-:-:S04]  /*29c90*/  @!P0 LOP3.LUT R2, R3, R2, RZ, 0x3c, !PT ;  /* 0x0000000203028212 */ /* 0x000fc800078e3cff */
[----:B------:R-:W-:-:S05]  /*29ca0*/  @!P0 LOP3.LUT R3, R3, R2, RZ, 0x3c, !PT ;  /* 0x0000000203038212 */ /* 0x000fca00078e3cff */
[----:B------:R0:W2:Y:S04]  /*29cb0*/  @!P0 LDG.E.U16 R26, [R2.64] ;  /* 0x00000006021a8981 */ /* 0x0000a8000c1e1500 */
[----:B0-----:R-:W3:Y:S04]  /*29cc0*/  LDL R2, [R1+0xd00] ;  /* 0x000d000001027983 */ /* 0x001ee80000100800 */
[----:B------:R-:W3:Y:S01]  /*29cd0*/  LDL R3, [R1+0xd04] ;  /* 0x000d040001037983 */ /* 0x000ee20000100800 */
[----:B------:R-:W-:Y:S02]  /*29ce0*/  PRMT R22, RZ, 0x7610, R22 ;  /* 0x00007610ff167816 */ /* 0x000fe40000000016 */
[----:B---3--:R-:W-:-:S04]  /*29cf0*/  @!P0 LOP3.LUT R3, R3, R2, RZ, 0x3c, !PT ;  /* 0x0000000203038212 */ /* 0x008fc800078e3cff */
[----:B------:R-:W-:-:S04]  /*29d00*/  @!P0 LOP3.LUT R2, R3, R2, RZ, 0x3c, !PT ;  /* 0x0000000203028212 */ /* 0x000fc800078e3cff */
[----:B------:R-:W-:-:S05]  /*29d10*/  @!P0 LOP3.LUT R3, R3, R2, RZ, 0x3c, !PT ;  /* 0x0000000203038212 */ /* 0x000fca00078e3cff */
[----:B------:R0:W3:Y:S01]  /*29d20*/  @!P0 LDG.E.U16 R22, [R2.64] ;  /* 0x0000000602168981 */ /* 0x0000e2000c1e1500 */
[----:B------:R-:W-:-:S03]  /*29d30*/  PRMT R18, RZ, 0x7610, R18 ;  /* 0x00007610ff127816 */ /* 0x000fc60000000012 */
[----:B--2---:R-:W-:Y:S01]  /*29d40*/  STL [R1+0x3bf4], R26 ;  /* 0x003bf41a01007387 */ /* 0x004fe20000100800 */
[----:B0-----:R-:W-:Y:S02]  /*29d50*/  @!P0 IMAD.MOV.U32 R2, RZ, RZ, R8 ;  /* 0x000000ffff028224 */ /* 0x001fe400078e0008 */
[----:B------:R-:W-:-:S05]  /*29d60*/  @!P0 IMAD.MOV.U32 R3, RZ, RZ, R9 ;  /* 0x000000ffff038224 */ /* 0x000fca00078e0009 */
[----:B------:R0:W2:Y:S04]  /*29d70*/  @!P0 LDG.E.U16 R18, [R2.64] ;  /* 0x0000000602128981 */ /* 0x0000a8000c1e1500 */
[----:B---3--:R1:W-:Y:S04]  /*29d80*/  STL [R1+0x3bf8], R22 ;  /* 0x003bf81601007387 */ /* 0x0083e80000100800 */
[----:B0-----:R-:W3:Y:S04]  /*29d90*/  LDL R2, [R1+0xc80] ;  /* 0x000c800001027983 */ /* 0x001ee80000100800 */
[----:B------:R-:W3:Y:S01]  /*29da0*/  LDL R3, [R1+0xc84] ;  /* 0x000c840001037983 */ /* 0x000ee20000100800 */
[----:B------:R-:W-:-:S03]  /*29db0*/  PRMT R7, RZ, 0x7610, R7 ;  /* 0x00007610ff077816 */ /* 0x000fc60000000007 */
[----:B-1----:R-:W4:Y:S04]  /*29dc0*/  LDL R22, [R1+0xbc4] ;  /* 0x000bc40001167983 */ /* 0x002f280000100800 */
[----:B------:R-:W4:Y:S04]  /*29dd0*/  LDL R9, [R1+0xb9c] ;  /* 0x000b9c0001097983 */ /* 0x000f280000100800 */
[----:B------:R-:W4:Y:S04]  /*29de0*/  LDL R8, [R1+0x131c] ;  /* 0x00131c0001087983 */ /* 0x000f280000100800 */
[----:B--2---:R-:W-:Y:S01]  /*29df0*/  STL [R1+0x3bfc], R18 ;  /* 0x003bfc1201007387 */ /* 0x004fe20000100800 */
[----:B---3--:R-:W-:-:S04]  /*29e00*/  @!P0 LOP3.LUT R3, R3, R2, RZ, 0x3c, !PT ;  /* 0x0000000203038212 */ /* 0x008fc800078e3cff */
[----:B------:R-:W-:-:S04]  /*29e10*/  @!P0 LOP3.LUT R2, R3, R2, RZ, 0x3c, !PT ;  /* 0x0000000203028212 */ /* 0x000fc800078e3cff */
[----:B------:R-:W-:-:S05]  /*29e20*/  @!P0 LOP3.LUT R3, R3, R2, RZ, 0x3c, !PT ;  /* 0x0000000203038212 */ /* 0x000fca00078e3cff */
[----:B------:R0:W2:Y:S04]  /*29e30*/  @!P0 LDG.E.U16 R7, [R2.64] ;  /* 0x0000000602078981 */ /* 0x0000a8000c1e1500 */
[----:B0-----:R-:W3:Y:S04]  /*29e40*/  LDL R2, [R1+0xc40] ;  /* 0x000c400001027983 */ /* 0x001ee80000100800 */
[----:B------:R-:W3:Y:S01]  /*29e50*/  LDL R3, [R1+0xc44] ;  /* 0x000c440001037983 */ /* 0x000ee20000100800 */
[----:B------:R-:W-:-:S03]  /*29e60*/  PRMT R6, RZ, 0x7610, R6 ;  /* 0x00007610ff067816 */ /* 0x000fc60000000006 */
[----:B--2---:R-:W-:Y:S01]  /*29e70*/  STL [R1+0x3c00], R7 ;  /* 0x003c000701007387 */ /* 0x004fe20000100800 */
[----:B---3--:R-:W-:-:S04]  /*29e80*/  @!P0 LOP3.LUT R3, R3, R2, RZ, 0x3c, !PT ;  /* 0x0000000203038212 */ /* 0x008fc800078e3cff */
[----:B------:R-:W-:-:S04]  /*29e90*/  @!P0 LOP3.LUT R2, R3, R2, RZ, 0x3c, !PT ;  /* 0x0000000203028212 */ /* 0x000fc800078e3cff */
[----:B------:R-:W-:-:S05]  /*29ea0*/  @!P0 LOP3.LUT R3, R3, R2, RZ, 0x3c, !PT ;  /* 0x0000000203038212 */ /* 0x000fca00078e3cff */
[----:B------:R0:W2:Y:S04]  /*29eb0*/  @!P0 LDG.E.U16 R6, [R2.64] ;  /* 0x0000000602068981 */ /* 0x0000a8000c1e1500 */
[----:B0-----:R-:W3:Y:S04]  /*29ec0*/  LDL R2, [R1+0xc00] ;  /* 0x000c000001027983 */ /* 0x001ee80000100800 */
[----:B------:R-:W3:Y:S01]  /*29ed0*/  LDL R3, [R1+0xc04] ;  /* 0x000c040001037983 */ /* 0x000ee20000100800 */
[----:B----4-:R-:W-:-:S03]  /*29ee0*/  PRMT R5, RZ, 0x7610, R5 ;  /* 0x00007610ff057816 */ /* 0x010fc60000000005 */
[----:B--2---:R-:W-:Y:S01]  /*29ef0*/  STL [R1+0x3c04], R6 ;  /* 0x003c040601007387 */ /* 0x004fe20000100800 */
[----:B---3--:R-:W-:-:S04]  /*29f00*/  @!P0 LOP3.LUT R3, R3, R2, RZ, 0x3c, !PT ;  /* 0x0000000203038212 */ /* 0x008fc800078e3cff */
[----:B------:R-:W-:-:S04]  /*29f10*/  @!P0 LOP3.LUT R2, R3, R2, RZ, 0x3c, !PT ;  /* 0x0000000203028212 */ /* 0x000fc800078e3cff */
[----:B------:R-:W-:-:S05]  /*29f20*/  @!P0 LOP3.LUT R3, R3, R2, RZ, 0x3c, !PT ;  /* 0x0000000203038212 */ /* 0x000fca00078e3cff */
[----:B------:R0:W2:Y:S04]  /*29f30*/  @!P0 LDG.E.U16 R5, [R2.64] ;  /* 0x0000000602058981 */ /* 0x0000a8000c1e1500 */
[----:B0-----:R-:W3:Y:S01]  /*29f40*/  LDL R3, [R1+0xbc0] ;  /* 0x000bc00001037983 */ /* 0x001ee20000100800 */
[----:B------:R-:W-:Y:S01]  /*29f50*/  PRMT R4, RZ, 0x7610, R4 ;  /* 0x00007610ff047816 */ /* 0x000fe20000000004 */
[----:B------:R-:W-:-:S05]  /*29f60*/  @!P0 IMAD.MOV.U32 R2, RZ, RZ, R22 ;  /* 0x000000ffff028224 */ /* 0x000fca00078e0016 */
[----:B---3--:R0:W3:Y:S04]  /*29f70*/  @!P0 LDG.E.U16 R4, [R2.64] ;  /* 0x0000000602048981 */ /* 0x0080e8000c1e1500 */
[----:B--2---:R-:W-:Y:S01]  /*29f80*/  STL [R1+0x3c08], R5 ;  /* 0x003c080501007387 */ /* 0x004fe20000100800 */
[----:B0-----:R-:W-:-:S06]  /*29f90*/  PRMT R3, RZ, 0x7610, R3 ;  /* 0x00007610ff037816 */ /* 0x001fcc0000000003 */
[----:B------:R0:W2:Y:S04]  /*29fa0*/  @!P0 LDG.E.U16 R3, [R8.64] ;  /* 0x0000000608038981 */ /* 0x0000a8000c1e1500 */
[----:B---3--:R-:W-:Y:S04]  /*29fb0*/  STL [R1+0x3c0c], R4 ;  /* 0x003c0c0401007387 */ /* 0x008fe80000100800 */
[----:B0-----:R-:W3:Y:S04]  /*29fc0*/  LDL R8, [R1+0x1320] ;  /* 0x0013200001087983 */ /* 0x001ee80000100800 */
[----:B------:R-:W3:Y:S01]  /*29fd0*/  LDL R9, [R1+0x135c] ;  /* 0x00135c0001097983 */ /* 0x000ee20000100800 */
[----:B------:R-:W-:-:S03]  /*29fe0*/  PRMT R2, RZ, 0x7610, R2 ;  /* 0x00007610ff027816 */ /* 0x000fc60000000002 */
        /* <DEDUP_REMOVED lines=12> */
[----:B------:R-:W3:Y:S04]  /*2a0b0*/  @!P0 LDG.E.U16 R15, [R8.64] ;  /* 0x00000006080f8981 */ /* 0x000ee8000c1e1500 */
[----:B--2---:R-:W-:Y:S04]  /*2a0c0*/  STL [R1+0x3c14], R2 ;  /* 0x003c140201007387 */ /* 0x004fe80000100800 */
[----:B---3--:R0:W-:Y:S04]  /*2a0d0*/  STL [R1+0x60], R15 ;  /* 0x0000600f01007387 */ /* 0x0081e80000100800 */
[----:B0-----:R-:W2:Y:S04]  /*2a0e0*/  LDL.LU R15, [R1+0x3c6c] ;  /* 0x003c6c00010f7983 */ /* 0x001ea80000300800 */
[----:B------:R-:W3:Y:S04]  /*2a0f0*/  LDL R8, [R1+0x12b8] ;  /* 0x0012b80001087983 */ /* 0x000ee80000100800 */
[----:B------:R-:W3:Y:S01]  /*2a100*/  LDL R9, [R1+0x12bc] ;  /* 0x0012bc0001097983 */ /* 0x000ee20000100800 */
[----:B------:R-:W-:-:S02]  /*2a110*/  PRMT R14, RZ, 0x7610, R14 ;  /* 0x00007610ff0e7816 */ /* 0x000fc4000000000e */
        /* <DEDUP_REMOVED lines=21> */
[----:B------:R-:W2:Y:S01]  /*2a270*/  @!P0 LDG.E.U16 R10, [R8.64] ;  /* 0x00000006080a8981 */ /* 0x000ea2000c1e1500 */
[----:B------:R-:W-:-:S03]  /*2a280*/  PRMT R28, RZ, 0x7610, R28 ;  /* 0x00007610ff1c7816 */ /* 0x000fc6000000001c */
[----:B--2---:R0:W-:Y:S04]  /*2a290*/  STL [R1+0x54], R10 ;  /* 0x0000540a01007387 */ /* 0x0041e80000100800 */
[----:B0-----:R-:W2:Y:S04]  /*2a2a0*/  LDL.LU R10, [R1+0x3c60] ;  /* 0x003c6000010a7983 */ /* 0x001ea80000300800 */
[----:B------:R-:W2:Y:S01]  /*2a2b0*/  LDL R9, [R1+0x11f8] ;  /* 0x0011f80001097983 */ /* 0x000ea20000100800 */
[----:B----4-:R-:W-:-:S03]  /*2a2c0*/  @!P0 IMAD.MOV.U32 R8, RZ, RZ, R22 ;  /* 0x000000ffff088224 */ /* 0x010fc600078e0016 */
[----:B------:R-:W4:Y:S04]  /*2a2d0*/  LDL R22, [R1+0x10bc] ;  /* 0x0010bc0001167983 */ /* 0x000f280000100800 */
[----:B--2---:R-:W2:Y:S04]  /*2a2e0*/  @!P0 LDG.E.U16 R28, [R8.64] ;  /* 0x00000006081c8981 */ /* 0x004ea8000c1e1500 */
        /* <DEDUP_REMOVED lines=8> */
[----:B------:R0:W2:Y:S04]  /*2a370*/  @!P0 LDG.E.U16 R13, [R8.64] ;  /* 0x00000006080d8981 */ /* 0x0000a8000c1e1500 */
[----:B0-----:R-:W2:Y:S04]  /*2a380*/  LDL R8, [R1+0x1178] ;  /* 0x0011780001087983 */ /* 0x001ea80000100800 */
[----:B------:R-:W2:Y:S01]  /*2a390*/  LDL R9, [R1+0x117c] ;  /* 0x00117c0001097983 */ /* 0x000ea20000100800 */
[----:B------:R-:W-:Y:S02]  /*2a3a0*/  PRMT R24, RZ, 0x7610, R24 ;  /* 0x00007610ff187816 */ /* 0x000fe40000000018 */
[----:B--2---:R-:W-:-:S04]  /*2a3b0*/  @!P0 LOP3.LUT R9, R9, R8, RZ, 0x3c, !PT ;  /* 0x0000000809098212 */ /* 0x004fc800078e3cff */
[----:B------:R-:W-:-:S04]  /*2a3c0*/  @!P0 LOP3.LUT R8, R9, R8, RZ, 0x3c, !PT ;  /* 0x0000000809088212 */ /* 0x000fc800078e3cff */
[----:B------:R-:W-:-:S05]  /*2a3d0*/  @!P0 LOP3.LUT R9, R9, R8, RZ, 0x3c, !PT ;  /* 0x0000000809098212 */ /* 0x000fca00078e3cff */
[----:B------:R-:W2:Y:S04]  /*2a3e0*/  @!P0 LDG.E.U16 R24, [R8.64] ;  /* 0x0000000608188981 */ /* 0x000ea8000c1e1500 */
[----:B------:R0:W-:Y:S04]  /*2a3f0*/  STL [R1+0x4c], R13 ;  /* 0x00004c0d01007387 */ /* 0x0001e80000100800 */
[----:B0-----:R-:W3:Y:S04]  /*2a400*/  LDL R13, [R1+0x107c] ;  /* 0x00107c00010d7983 */ /* 0x001ee80000100800 */
        /* <DEDUP_REMOVED lines=20> */
[----:B------:R-:W2:Y:S01]  /*2a550*/  LDL R9, [R1+0x10b8] ;  /* 0x0010b80001097983 */ /* 0x000ea20000100800 */
[----:B------:R-:W-:Y:S01]  /*2a560*/  PRMT R4, RZ, 0x7610, R4 ;  /* 0x00007610ff047816 */ /* 0x000fe20000000004 */
[----:B----4-:R-:W-:Y:S01]  /*2a570*/  @!P0 IMAD.MOV.U32 R8, RZ, RZ, R22 ;  /* 0x000000ffff088224 */ /* 0x010fe200078e0016 */
[----:B------:R-:W-:Y:S01]  /*2a580*/  PRMT R5, RZ, 0x7610, R5 ;  /* 0x00007610ff057816 */ /* 0x000fe20000000005 */
[----:B------:R-:W4:Y:S04]  /*2a590*/  LDL R22, [R1+0xf78] ;  /* 0x000f780001167983 */ /* 0x000f280000100800 */
[----:B--2---:R0:W2:Y:S04]  /*2a5a0*/  @!P0 LDG.E.U16 R4, [R8.64] ;  /* 0x0000000608048981 */ /* 0x0040a8000c1e1500 */
[----:B0-----:R-:W4:Y:S01]  /*2a5b0*/  LDL R9, [R1+0x1078] ;  /* 0x0010780001097983 */ /* 0x001f220000100800 */
[----:B---3--:R-:W-:-:S03]  /*2a5c0*/  @!P0 IMAD.MOV.U32 R8, RZ, RZ, R13 ;  /* 0x000000ffff088224 */ /* 0x008fc600078e000d */
[----:B--2---:R0:W-:Y:S01]  /*2a5d0*/  STL [R1+0x3c], R4 ;  /* 0x00003c0401007387 */ /* 0x0041e20000100800 */
[----:B------:R-:W-:Y:S01]  /*2a5e0*/  PRMT R16, RZ, 0x7610, R16 ;  /* 0x00007610ff107816 */ /* 0x000fe20000000010 */
[----:B------:R-:W2:Y:S02]  /*2a5f0*/  LDL R13, [R1+0xf38] ;  /* 0x000f3800010d7983 */ /* 0x000ea40000100800 */
[----:B----4-:R1:W3:Y:S04]  /*2a600*/  @!P0 LDG.E.U16 R5, [R8.64] ;  /* 0x0000000608058981 */ /* 0x0102e8000c1e1500 */
[----:B0-----:R-:W4:Y:S04]  /*2a610*/  LDL R4, [R1+0xf7c] ;  /* 0x000f7c0001047983 */ /* 0x001f280000100800 */
[----:B-1----:R-:W2:Y:S04]  /*2a620*/  LDL R8, [R1+0x1038] ;  /* 0x0010380001087983 */ /* 0x002ea80000100800 */
[----:B------:R-:W2:Y:S02]  /*2a630*/  LDL R9, [R1+0x103c] ;  /* 0x00103c0001097983 */ /* 0x000ea40000100800 */
[----:B--2---:R-:W-:-:S04]  /*2a640*/  @!P0 LOP3.LUT R9, R9, R8, RZ, 0x3c, !PT ;  /* 0x0000000809098212 */ /* 0x004fc800078e3cff */
[----:B------:R-:W-:-:S04]  /*2a650*/  @!P0 LOP3.LUT R8, R9, R8, RZ, 0x3c, !PT ;  /* 0x0000000809088212 */ /* 0x000fc800078e3cff */
[----:B------:R-:W-:-:S05]  /*2a660*/  @!P0 LOP3.LUT R9, R9, R8, RZ, 0x3c, !PT ;  /* 0x0000000809098212 */ /* 0x000fca00078e3cff */
[----:B------:R-:W2:Y:S04]  /*2a670*/  @!P0 LDG.E.U16 R16, [R8.64] ;  /* 0x0000000608108981 */ /* 0x000ea8000c1e1500 */
[----:B---3--:R0:W-:Y:S04]  /*2a680*/  STL [R1+0x38], R5 ;  /* 0x0000380501007387 */ /* 0x0081e80000100800 */
[----:B0-----:R-:W3:Y:S04]  /*2a690*/  LDL R5, [R1+0xf3c] ;  /* 0x000f3c0001057983 */ /* 0x001ee80000100800 */
[----:B--2---:R0:W-:Y:S04]  /*2a6a0*/  STL [R1+0x34], R16 ;  /* 0x0000341001007387 */ /* 0x0041e80000100800 */
[----:B0-----:R-:W2:Y:S01]  /*2a6b0*/  LDL.LU R16, [R1+0x3c50] ;  /* 0x003c500001107983 */ /* 0x001ea20000300800 */
[----:B------:R-:W2:Y:S01]  /*2a6c0*/  LDL R9, [R1+0xff8] ;  /* 0x000ff80001097983 */ /* 0x000ea20000100800 */
[----:B------:R-:W-:Y:S01]  /*2a6d0*/  PRMT R7, RZ, 0x7610, R7 ;  /* 0x00007610ff077816 */ /* 0x000fe20000000007 */
[----:B------:R-:W-:Y:S01]  /*2a6e0*/  @!P0 IMAD.MOV.U32 R8, RZ, RZ, R12 ;  /* 0x000000ffff088224 */ /* 0x000fe200078e000c */
[----:B------:R-:W-:Y:S01]  /*2a6f0*/  PRMT R26, RZ, 0x7610, R26 ;  /* 0x00007610ff1a7816 */ /* 0x000fe2000000001a */
[----:B------:R-:W3:Y:S04]  /*2a700*/  LDL R12, [R1+0xef8] ;  /* 0x000ef800010c7983 */ /* 0x000ee80000100800 */
[----:B--2---:R0:W2:Y:S04]  /*2a710*/  @!P0 LDG.E.U16 R7, [R8.64] ;  /* 0x0000000608078981 */ /* 0x0040a8000c1e1500 */
[----:B0-----:R-:W2:Y:S04]  /*2a720*/  LDL R8, [R1+0xfb8] ;  /* 0x000fb80001087983 */ /* 0x001ea80000100800 */
[----:B------:R-:W2:Y:S02]  /*2a730*/  LDL R9, [R1+0xfbc] ;  /* 0x000fbc0001097983 */ /* 0x000ea40000100800 */
[----:B--2---:R-:W-:-:S04]  /*2a740*/  @!P0 LOP3.LUT R9, R9, R8, RZ, 0x3c, !PT ;  /* 0x0000000809098212 */ /* 0x004fc800078e3cff */
[----:B------:R-:W-:-:S04]  /*2a750*/  @!P0 LOP3.LUT R8, R9, R8, RZ, 0x3c, !PT ;  /* 0x0000000809088212 */ /* 0x000fc800078e3cff */
[----:B------:R-:W-:-:S05]  /*2a760*/  @!P0 LOP3.LUT R9, R9, R8, RZ, 0x3c, !PT ;  /* 0x0000000809098212 */ /* 0x000fca00078e3cff */
[----:B------:R4:W2:Y:S04]  /*2a770*/  @!P0 LDG.E.U16 R26, [R8.64] ;  /* 0x00000006081a8981 */ /* 0x0008a8000c1e1500 */
[----:B------:R0:W-:Y:S01]  /*2a780*/  STL [R1+0x30], R7 ;  /* 0x0000300701007387 */ /* 0x0001e20000100800 */
[----:B------:R-:W-:-:S03]  /*2a790*/  PRMT R18, RZ, 0x7610, R18 ;  /* 0x00007610ff127816 */ /* 0x000fc60000000012 */
[----:B0-----:R-:W2:Y:S01]  /*2a7a0*/  LDL R7, [R1+0xefc] ;  /* 0x000efc0001077983 */ /* 0x001ea20000100800 */
[----:B----4-:R-:W-:Y:S02]  /*2a7b0*/  @!P0 IMAD.MOV.U32 R8, RZ, RZ, R4 ;  /* 0x000000ffff088224 */ /* 0x010fe400078e0004 */
[----:B------:R-:W-:Y:S01]  /*2a7c0*/  @!P0 IMAD.MOV.U32 R9, RZ, RZ, R22 ;  /* 0x000000ffff098224 */ /* 0x000fe200078e0016 */
[----:B------:R-:W-:-:S04]  /*2a7d0*/  PRMT R3, RZ, 0x7610, R3 ;  /* 0x00007610ff037816 */ /* 0x000fc80000000003 */
[----:B------:R3:W4:Y:S02]  /*2a7e0*/  @!P0 LDG.E.U16 R18, [R8.64] ;  /* 0x0000000608128981 */ /* 0x000724000c1e1500 */
[----:B---3--:R-:W-:Y:S02]  /*2a7f0*/  @!P0 IMAD.MOV.U32 R8, RZ, RZ, R5 ;  /* 0x000000ffff088224 */ /* 0x008fe400078e0005 */
[----:B------:R-:W-:-:S05]  /*2a800*/  @!P0 IMAD.MOV.U32 R9, RZ, RZ, R13 ;  /* 0x000000ffff098224 */ /* 0x000fca00078e000d */
[----:B------:R0:W3:Y:S04]  /*2a810*/  @!P0 LDG.E.U16 R3, [R8.64] ;  /* 0x0000000608038981 */ /* 0x0000e8000c1e1500 */
[----:B--2---:R1:W-:Y:S01]  /*2a820*/  STL [R1+0x2c], R26 ;  /* 0x00002c1a01007387 */ /* 0x0043e20000100800 */
[----:B------:R-:W2:Y:S01]  /*2a830*/  LDL R4, [R1+0xebc] ;  /* 0x000ebc0001047983 */ /* 0x000ea20000100800 */
[----:B------:R-:W-:Y:S01]  /*2a840*/  PRMT R6, RZ, 0x7610, R6 ;  /* 0x00007610ff067816 */ /* 0x000fe20000000006 */
[----:B0-----:R-:W-:Y:S01]  /*2a850*/  @!P0 IMAD.MOV.U32 R9, RZ, RZ, R12 ;  /* 0x000000ffff098224 */ /* 0x001fe200078e000c */
[----:B------:R-:W-:Y:S01]  /*2a860*/  PRMT R2, RZ, 0x7610, R2 ;  /* 0x00007610ff027816 */ /* 0x000fe20000000002 */
[----:B------:R-:W2:Y:S04]  /*2a870*/  LDL R22, [R1+0xe78] ;  /* 0x000e780001167983 */ /* 0x000ea80000100800 */
[----:B-1----:R-:W2:Y:S01]  /*2a880*/  LDL R26, [R1+0xeb8] ;  /* 0x000eb800011a7983 */ /* 0x002ea20000100800 */
[----:B------:R-:W-:-:S05]  /*2a890*/  @!P0 IMAD.MOV.U32 R8, RZ, RZ, R7 ;  /* 0x000000ffff088224 */ /* 0x000fca00078e0007 */
[----:B------:R2:W2:Y:S04]  /*2a8a0*/  @!P0 LDG.E.U16 R6, [R8.64] ;  /* 0x0000000608068981 */ /* 0x0004a8000c1e1500 */
[----:B----4-:R0:W-:Y:S01]  /*2a8b0*/  STL [R1+0x28], R18 ;  /* 0x0000281201007387 */ /* 0x0101e20000100800 */
[----:B------:R-:W4:Y:S03]  /*2a8c0*/  LDL R5, [R1+0xe38] ;  /* 0x000e380001057983 */ /* 0x000f260000100800 */
[----:B0-----:R-:W4:Y:S04]  /*2a8d0*/  LDL R18, [R1+0xe7c] ;  /* 0x000e7c0001127983 */ /* 0x001f280000100800 */
[----:B---3--:R0:W-:Y:S01]  /*2a8e0*/  STL [R1+0x24], R3 ;  /* 0x0000240301007387 */ /* 0x0081e20000100800 */
[----:B------:R-:W3:Y:S02]  /*2a8f0*/  LDL R13, [R1+0xdf8] ;  /* 0x000df800010d7983 */ /* 0x000ee40000100800 */
[----:B------:R-:W3:Y:S02]  /*2a900*/  LDL R12, [R1+0xdfc] ;  /* 0x000dfc00010c7983 */ /* 0x000ee40000100800 */
[----:B------:R-:W3:Y:S01]  /*2a910*/  LDL R7, [R1+0xdb8] ;  /* 0x000db80001077983 */ /* 0x000ee20000100800 */
[----:B0-----:R-:W3:Y:S01]  /*2a920*/  LDL R3, [R1+0xe3c] ;  /* 0x000e3c0001037983 */ /* 0x001ee20000100800 */
[----:B--2---:R-:W-:-:S02]  /*2a930*/  @!P0 IMAD.MOV.U32 R8, RZ, RZ, R4 ;  /* 0x000000ffff088224 */ /* 0x004fc400078e0004 */
[----:B------:R-:W-:-:S05]  /*2a940*/  @!P0 IMAD.MOV.U32 R9, RZ, RZ, R26 ;  /* 0x000000ffff098224 */ /* 0x000fca00078e001a */
[----:B------:R4:W2:Y:S04]  /*2a950*/  @!P0 LDG.E.U16 R2, [R8.64] ;  /* 0x0000000608028981 */ /* 0x0008a8000c1e1500 */
[----:B------:R0:W-:Y:S01]  /*2a960*/  STL [R1+0x20], R6 ;  /* 0x0000200601007387 */ /* 0x0001e20000100800 */
[----:B------:R-:W2:Y:S01]  /*2a970*/  LDL R4, [R1+0xd78] ;  /* 0x000d780001047983 */ /* 0x000ea20000100800 */
[----:B------:R-:W-:Y:S02]  /*2a980*/  PRMT R15, RZ, 0x7610, R15 ;  /* 0x00007610ff0f7816 */ /* 0x000fe4000000000f */
[----:B0-----:R-:W2:Y:S01]  /*2a990*/  LDL R6, [R1+0xdbc] ;  /* 0x000dbc0001067983 */ /* 0x001ea20000100800 */
[----:B----4-:R-:W-:Y:S02]  /*2a9a0*/  @!P0 IMAD.MOV.U32 R8, RZ, RZ, R18 ;  /* 0x000000ffff088224 */ /* 0x010fe400078e0012 */
[----:B------:R-:W-:-:S05]  /*2a9b0*/  @!P0 IMAD.MOV.U32 R9, RZ, RZ, R22 ;  /* 0x000000ffff098224 */ /* 0x000fca00078e0016 */
[----:B------:R0:W4:Y:S02]  /*2a9c0*/  @!P0 LDG.E.U16 R15, [R8.64] ;  /* 0x00000006080f8981 */ /* 0x000124000c1e1500 */
[----:B0-----:R-:W-:Y:S02]  /*2a9d0*/  @!P0 IMAD.MOV.U32 R9, RZ, RZ, R5 ;  /* 0x000000ffff098224 */ /* 0x001fe400078e0005 */
[----:B---3--:R-:W-:Y:S01]  /*2a9e0*/  @!P0 IMAD.MOV.U32 R8, RZ, RZ, R3 ;  /* 0x000000ffff088224 */ /* 0x008fe200078e0003 */
[----:B--2---:R0:W-:Y:S01]  /*2a9f0*/  STL [R1+0x1c], R2 ;  /* 0x00001c0201007387 */ /* 0x0041e20000100800 */
[----:B------:R-:W2:Y:S02]  /*2aa00*/  LDL R5, [R1+0xd38] ;  /* 0x000d380001057983 */ /* 0x000ea40000100800 */
[----:B------:R-:W3:Y:S01]  /*2aa10*/  LDL R3, [R1+0xd3c] ;  /* 0x000d3c0001037983 */ /* 0x000ee20000100800 */
[----:B0-----:R-:W2:Y:S01]  /*2aa20*/  LDL R2, [R1+0xd7c] ;  /* 0x000d7c0001027983 */ /* 0x001ea20000100800 */
[----:B------:R-:W-:-:S02]  /*2aa30*/  PRMT R14, RZ, 0x7610, R14 ;  /* 0x00007610ff0e7816 */ /* 0x000fc4000000000e */
[----:B------:R-:W-:-:S04]  /*2aa40*/  PRMT R11, RZ, 0x7610, R11 ;  /* 0x00007610ff0b7816 */ /* 0x000fc8000000000b */
[----:B------:R0:W3:Y:S01]  /*2aa50*/  @!P0 LDG.E.U16 R14, [R8.64] ;  /* 0x00000006080e8981 */ /* 0x0000e2000c1e1500 */
[----:B------:R-:W-:Y:S01]  /*2aa60*/  PRMT R10, RZ, 0x7610, R10 ;  /* 0x00007610ff0a7816 */ /* 0x000fe2000000000a */
[----:B0-----:R-:W-:Y:S02]  /*2aa70*/  @!P0 IMAD.MOV.U32 R8, RZ, RZ, R12 ;  /* 0x000000ffff088224 */ /* 0x001fe400078e000c */
[----:B------:R-:W-:-:S05]  /*2aa80*/  @!P0 IMAD.MOV.U32 R9, RZ, RZ, R13 ;  /* 0x000000ffff098224 */ /* 0x000fca00078e000d */
[----:B------:R0:W4:Y:S01]  /*2aa90*/  @!P0 LDG.E.U16 R11, [R8.64] ;  /* 0x00000006080b8981 */ /* 0x000122000c1e1500 */
[----:B------:R-:W-:Y:S01]  /*2aaa0*/  PRMT R28, RZ, 0x7610, R28 ;  /* 0x00007610ff1c7816 */ /* 0x000fe2000000001c */
[----:B0-----:R-:W-:Y:S02]  /*2aab0*/  @!P0 IMAD.MOV.U32 R8, RZ, RZ, R6 ;  /* 0x000000ffff088224 */ /* 0x001fe400078e0006 */
[----:B------:R-:W-:Y:S01]  /*2aac0*/  @!P0 IMAD.MOV.U32 R9, RZ, RZ, R7 ;  /* 0x000000ffff098224 */ /* 0x000fe200078e0007 */
[----:B------:R-:W-:Y:S01]  /*2aad0*/  PRMT R24, RZ, 0x7610, R24 ;  /* 0x00007610ff187816 */ /* 0x000fe20000000018 */
[----:B------:R-:W4:Y:S04]  /*2aae0*/  LDL R7, [R1+0xcf8] ;  /* 0x000cf80001077983 */ /* 0x000f280000100800 */
[----:B------:R0:W4:Y:S04]  /*2aaf0*/  @!P0 LDG.E.U16 R10, [R8.64] ;  /* 0x00000006080a8981 */ /* 0x000128000c1e1500 */
[----:B------:R-:W4:Y:S01]  /*2ab00*/  LDL R6, [R1+0xcfc] ;  /* 0x000cfc0001067983 */ /* 0x000f220000100800 */
[----:B0-----:R-:W-:-:S03]  /*2ab10*/  @!P0 IMAD.MOV.U32 R9, RZ, RZ, R4 ;  /* 0x000000ffff098224 */ /* 0x001fc600078e0004 */
[----:B------:R-:W4:Y:S01]  /*2ab20*/  LDL R4, [R1+0xcb8] ;  /* 0x000cb80001047983 */ /* 0x000f220000100800 */
[----:B--2---:R-:W-:-:S03]  /*2ab30*/  @!P0 IMAD.MOV.U32 R8, RZ, RZ, R2 ;  /* 0x000000ffff088224 */ /* 0x004fc600078e0002 */
[----:B------:R-:W2:Y:S04]  /*2ab40*/  LDL R2, [R1+0xcbc] ;  /* 0x000cbc0001027983 */ /* 0x000ea80000100800 */
[----:B------:R3:W2:Y:S02]  /*2ab50*/  @!P0 LDG.E.U16 R28, [R8.64] ;  /* 0x00000006081c8981 */ /* 0x0006a4000c1e1500 */
[----:B---3--:R-:W-:Y:S02]  /*2ab60*/  @!P0 IMAD.MOV.U32 R8, RZ, RZ, R3 ;  /* 0x000000ffff088224 */ /* 0x008fe400078e0003 */
[----:B------:R-:W-:-:S05]  /*2ab70*/  @!P0 IMAD.MOV.U32 R9, RZ, RZ, R5 ;  /* 0x000000ffff098224 */ /* 0x000fca00078e0005 */
[----:B------:R4:W3:Y:S01]  /*2ab80*/  @!P0 LDG.E.U16 R24, [R8.64] ;  /* 0x0000000608188981 */ /* 0x0008e2000c1e1500 */
[----:B------:R-:W-:Y:S01]  /*2ab90*/  PRMT R20, RZ, 0x7610, R20 ;  /* 0x00007610ff147816 */ /* 0x000fe20000000014 */
[----:B----4-:R-:W-:Y:S02]  /*2aba0*/  @!P0 IMAD.MOV.U32 R9, RZ, RZ, R7 ;  /* 0x000000ffff098224 */ /* 0x010fe400078e0007 */
[----:B------:R-:W-:-:S05]  /*2abb0*/  @!P0 IMAD.MOV.U32 R8, RZ, RZ, R6 ;  /* 0x000000ffff088224 */ /* 0x000fca00078e0006 */
[----:B------:R0:W4:Y:S04]  /*2abc0*/  @!P0 LDG.E.U16 R20, [R8.64] ;  /* 0x0000000608148981 */ /* 0x000128000c1e1500 */
[----:B--2---:R-:W-:Y:S01]  /*2abd0*/  STL [R1+0x3ba0], R28 ;  /* 0x003ba01c01007387 */ /* 0x004fe20000100800 */
[----:B------:R1:W-:Y:S03]  /*2abe0*/  STL [R1+0xc], R11 ;  /* 0x00000c0b01007387 */ /* 0x0003e60000100800 */
[----:B-1----:R-:W2:Y:S01]  /*2abf0*/  LDL R11, [R1+0xc78] ;  /* 0x000c7800010b7983 */ /* 0x002ea20000100800 */
[----:B------:R1:W-:Y:S02]  /*2ac00*/  STL [R1+0x4], R10 ;  /* 0x0000040a01007387 */ /* 0x0003e40000100800 */
[----:B------:R-:W2:Y:S02]  /*2ac10*/  LDL R5, [R1+0xc38] ;  /* 0x000c380001057983 */ /* 0x000ea40000100800 */
[----:B------:R-:W2:Y:S01]  /*2ac20*/  LDL R3, [R1+0xc3c] ;  /* 0x000c3c0001037983 */ /* 0x000ea20000100800 */
[----:B-1----:R-:W2:Y:S01]  /*2ac30*/  LDL R10, [R1+0xc7c] ;  /* 0x000c7c00010a7983 */ /* 0x002ea20000100800 */
[----:B---3--:R-:W-:Y:S02]  /*2ac40*/  STL [R1+0x3ba4], R24 ;  /* 0x003ba41801007387 */ /* 0x008fe40000100800 */
[----:B------:R-:W-:Y:S02]  /*2ac50*/  STL [R1+0x18], R15 ;  /* 0x0000180f01007387 */ /* 0x000fe40000100800 */
[----:B------:R-:W3:Y:S01]  /*2ac60*/  LDL R7, [R1+0xbf8] ;  /* 0x000bf80001077983 */ /* 0x000ee20000100800 */
[----:B------:R-:W3:Y:S01]  /*2ac70*/  LDL R6, [R1+0xbfc] ;  /* 0x000bfc0001067983 */ /* 0x000ee20000100800 */
[----:B------:R-:W-:Y:S01]  /*2ac80*/  PRMT R16, RZ, 0x7610, R16 ;  /* 0x00007610ff107816 */ /* 0x000fe20000000010 */
[----:B0-----:R-:W-:-:S02]  /*2ac90*/  @!P0 IMAD.MOV.U32 R8, RZ, RZ, R2 ;  /* 0x000000ffff088224 */ /* 0x001fc400078e0002 */
[----:B------:R-:W-:-:S05]  /*2aca0*/  @!P0 IMAD.MOV.U32 R9, RZ, RZ, R4 ;  /* 0x000000ffff098224 */ /* 0x000fca00078e0004 */
[----:B------:R0:W3:Y:S02]  /*2acb0*/  @!P0 LDG.E.U16 R16, [R8.64] ;  /* 0x0000000608108981 */ /* 0x0000e4000c1e1500 */
[----:B0-----:R-:W-:Y:S02]  /*2acc0*/  PRMT R8, RZ, 0x7610, R8 ;  /* 0x00007610ff087816 */ /* 0x001fe40000000008 */
[----:B------:R-:W-:Y:S01]  /*2acd0*/  PRMT R9, RZ, 0x7610, R9 ;  /* 0x00007610ff097816 */ /* 0x000fe20000000009 */
[----:B----4-:R-:W-:Y:S01]  /*2ace0*/  STL [R1+0x3ba8], R20 ;  /* 0x003ba81401007387 */ /* 0x010fe20000100800 */
[----:B------:R-:W-:Y:S02]  /*2acf0*/  STL [R1+0x14], R14 ;  /* 0x0000140e01007387 */ /* 0x000fe40000100800 */
[----:B------:R-:W4:Y:S02]  /*2ad00*/  LDL R4, [R1+0xbb8] ;  /* 0x000bb80001047983 */ /* 0x000f240000100800 */
[----:B------:R-:W4:Y:S01]  /*2ad10*/  LDL R2, [R1+0xbbc] ;  /* 0x000bbc0001027983 */ /* 0x000f220000100800 */
[----:B--2---:R0:W2:Y:S01]  /*2ad20*/  @!P0 LDG.E.U16 R8, [R10.64] ;  /* 0x000000060a088981 */ /* 0x0040a2000c1e1500 */
[----:B---3--:R-:W-:-:S02]  /*2ad30*/  @!P0 IMAD.MOV.U32 R13, RZ, RZ, R7 ;  /* 0x000000ffff0d8224 */ /* 0x008fc400078e0007 */
[----:B0-----:R-:W-:Y:S02]  /*2ad40*/  @!P0 IMAD.MOV.U32 R10, RZ, RZ, R3 ;  /* 0x000000ffff0a8224 */ /* 0x001fe400078e0003 */
[----:B------:R-:W-:Y:S02]  /*2ad50*/  @!P0 IMAD.MOV.U32 R11, RZ, RZ, R5 ;  /* 0x000000ffff0b8224 */ /* 0x000fe400078e0005 */
[----:B------:R-:W-:-:S03]  /*2ad60*/  @!P0 IMAD.MOV.U32 R12, RZ, RZ, R6 ;  /* 0x000000ffff0c8224 */ /* 0x000fc600078e0006 */
[----:B------:R0:W3:Y:S02]  /*2ad70*/  @!P0 LDG.E.U16 R9, [R10.64] ;  /* 0x000000060a098981 */ /* 0x0000e4000c1e1500 */
[----:B0-----:R-:W-:-:S06]  /*2ad80*/  PRMT R10, RZ, 0x7610, R10 ;  /* 0x00007610ff0a7816 */ /* 0x001fcc000000000a */
[----:B------:R4:W3:Y:S04]  /*2ad90*/  @!P0 LDG.E.U16 R10, [R12.64] ;  /* 0x000000060c0a8981 */ /* 0x0008e8000c1e1500 */
[----:B------:R-:W-:Y:S01]  /*2ada0*/  STL [R1+0x3bac], R16 ;  /* 0x003bac1001007387 */ /* 0x000fe20000100800 */
[----:B------:R-:W-:Y:S01]  /*2adb0*/  PRMT R11, RZ, 0x7610, R11 ;  /* 0x00007610ff0b7816 */ /* 0x000fe2000000000b */
[----:B----4-:R-:W-:Y:S02]  /*2adc0*/  @!P0 IMAD.MOV.U32 R12, RZ, RZ, R2 ;  /* 0x000000ffff0c8224 */ /* 0x010fe400078e0002 */
[----:B------:R-:W-:-:S05]  /*2add0*/  @!P0 IMAD.MOV.U32 R13, RZ, RZ, R4 ;  /* 0x000000ffff0d8224 */ /* 0x000fca00078e0004 */
[----:B------:R0:W4:Y:S04]  /*2ade0*/  @!P0 LDG.E.U16 R11, [R12.64] ;  /* 0x000000060c0b8981 */ /* 0x000128000c1e1500 */
[----:B--2---:R1:W-:Y:S01]  /*2adf0*/  STL [R1+0x3bb0], R8 ;  /* 0x003bb00801007387 */ /* 0x0043e20000100800 */
[----:B------:R-:W2:Y:S02]  /*2ae00*/  LDL R5, [R1+0x12e8] ;  /* 0x0012e80001057983 */ /* 0x000ea40000100800 */
[----:B------:R-:W2:Y:S01]  /*2ae10*/  LDL R3, [R1+0x1324] ;  /* 0x0013240001037983 */ /* 0x000ea20000100800 */
[----:B---3--:R3:W-:Y:S01]  /*2ae20*/  STL [R1+0x3bb4], R9 ;  /* 0x003bb40901007387 */ /* 0x0087e20000100800 */
[----:B-1----:R-:W2:Y:S03]  /*2ae30*/  LDL R8, [R1+0x1378] ;  /* 0x0013780001087983 */ /* 0x002ea60000100800 */
[----:B------:R-:W-:Y:S04]  /*2ae40*/  STL [R1+0x3bb8], R10 ;  /* 0x003bb80a01007387 */ /* 0x000fe80000100800 */
[----:B---3--:R-:W3:Y:S01]  /*2ae50*/  LDL R9, [R1+0x1328] ;  /* 0x0013280001097983 */ /* 0x008ee20000100800 */
[----:B------:R-:W3:Y:S02]  /*2ae60*/  LDL R7, [R1+0xb90] ;  /* 0x000b900001077983 */ /* 0x000ee40000100800 */
[----:B------:R-:W3:Y:S01]  /*2ae70*/  LDL R4, [R1+0x12e0] ;  /* 0x0012e00001047983 */ /* 0x000ee20000100800 */
[----:B------:R-:W1:Y:S01]  /*2ae80*/  S2R R2, SR_TID.X ;  /* 0x0000000000027919 */ /* 0x000e620000002100 */
[----:B0-----:R-:W-:-:S02]  /*2ae90*/  PRMT R12, RZ, 0x7610, R12 ;  /* 0x00007610ff0c7816 */ /* 0x001fc4000000000c */
[----:B------:R-:W-:Y:S02]  /*2aea0*/  PRMT R13, RZ, 0x7610, R13 ;  /* 0x00007610ff0d7816 */ /* 0x000fe4000000000d */
[----:B-1----:R-:W-:Y:S01]  /*2aeb0*/  LOP3.LUT R22, R2, 0x7f, RZ, 0xc0, !PT ;  /* 0x0000007f02167812 */ /* 0x002fe200078ec0ff */
[----:B----4-:R-:W-:Y:S01]  /*2aec0*/  STL [R1+0x3bbc], R11 ;  /* 0x003bbc0b01007387 */ /* 0x010fe20000100800 */
[----:B------:R-:W4:Y:S02]  /*2aed0*/  LDL R6, [R1+0x12b0] ;  /* 0x0012b00001067983 */ /* 0x000f240000100800 */
[----:B--2---:R-:W-:Y:S02]  /*2aee0*/  @!P0 IMAD.MOV.U32 R15, RZ, RZ, R5 ;  /* 0x000000ffff0f8224 */ /* 0x004fe400078e0005 */
[----:B------:R-:W-:Y:S02]  /*2aef0*/  @!P0 IMAD.MOV.U32 R14, RZ, RZ, R3 ;  /* 0x000000ffff0e8224 */ /* 0x000fe400078e0003 */
[----:B------:R-:W-:Y:S01]  /*2af00*/  IMAD.SHL.U32 R5, R22, 0x2, RZ ;  /* 0x0000000216057824 */ /* 0x000fe200078e00ff */
[----:B------:R-:W2:Y:S04]  /*2af10*/  LDL R3, [R1+0x12b4] ;  /* 0x0012b40001037983 */ /* 0x000ea80000100800 */
[----:B------:R0:W2:Y:S04]  /*2af20*/  @!P0 LDG.E.U16 R12, [R14.64] ;  /* 0x000000060e0c8981 */ /* 0x0000a8000c1e1500 */
[----:B------:R1:W-:Y:S01]  /*2af30*/  STS.U16 [R5+0x10000], R17 ;  /* 0x0100001105007388 */ /* 0x0003e20000000400 */
[----:B0-----:R-:W-:Y:S01]  /*2af40*/  @!P0 IMAD.MOV.U32 R14, RZ, RZ, R8 ;  /* 0x000000ffff0e8224 */ /* 0x001fe200078e0008 */
[----:B-1----:R-:W-:Y:S01]  /*2af50*/  PRMT R17, RZ, 0x7610, R17 ;  /* 0x00007610ff117816 */ /* 0x002fe20000000011 */
[----:B---3--:R-:W-:-:S05]  /*2af60*/  @!P0 IMAD.MOV.U32 R15, RZ, RZ, R9 ;  /* 0x000000ffff0f8224 */ /* 0x008fca00078e0009 */
[----:B------:R0:W3:Y:S02]  /*2af70*/  @!P0 LDG.E.U16 R13, [R14.64] ;  /* 0x000000060e0d8981 */ /* 0x0000e4000c1e1500 */
[----:B0-----:R-:W-:Y:S02]  /*2af80*/  @!P0 IMAD.MOV.U32 R14, RZ, RZ, R4 ;  /* 0x000000ffff0e8224 */ /* 0x001fe400078e0004 */
[----:B------:R-:W-:-:S05]  /*2af90*/  @!P0 IMAD.MOV.U32 R15, RZ, RZ, R7 ;  /* 0x000000ffff0f8224 */ /* 0x000fca00078e0007 */
[----:B------:R4:W3:Y:S04]  /*2afa0*/  @!P0 LDG.E.U16 R17, [R14.64] ;  /* 0x000000060e118981 */ /* 0x0008e8000c1e1500 */
[----:B------:R-:W-:Y:S01]  /*2afb0*/  STL [R1+0x3c40], R2 ;  /* 0x003c400201007387 */ /* 0x000fe20000100800 */
[----:B----4-:R-:W-:-:S03]  /*2afc0*/  @!P0 IMAD.MOV.U32 R15, RZ, RZ, R6 ;  /* 0x000000ffff0f8224 */ /* 0x010fc600078e0006 */
[----:B--2---:R0:W-:Y:S01]  /*2afd0*/  STL [R1+0x3bc0], R12 ;  /* 0x003bc00c01007387 */ /* 0x0041e20000100800 */
[----:B------:R-:W-:Y:S02]  /*2afe0*/  STL [R1+0x3c44], R22 ;  /* 0x003c441601007387 */ /* 0x000fe40000100800 */
[----:B------:R-:W2:Y:S01]  /*2aff0*/  LDL R11, [R1+0x1274] ;  /* 0x00127400010b7983 */ /* 0x000ea20000100800 */
[----:B0-----:R-:W4:Y:S04]  /*2b000*/  LDL R12, [R1+0x1270] ;  /* 0x00127000010c7983 */ /* 0x001f280000100800 */
[----:B---3--:R-:W-:Y:S01]  /*2b010*/  STL [R1+0x3bc4], R13 ;  /* 0x003bc40d01007387 */ /* 0x008fe20000100800 */
[----:B------:R-:W3:Y:S02]  /*2b020*/  LDL R10, [R1+0x1230] ;  /* 0x00123000010a7983 */ /* 0x000ee40000100800 */
[----:B------:R-:W3:Y:S02]  /*2b030*/  LDL R9, [R1+0x1234] ;  /* 0x0012340001097983 */ /* 0x000ee40000100800 */
[----:B------:R-:W3:Y:S01]  /*2b040*/  LDL R8, [R1+0x11f0] ;  /* 0x0011f00001087983 */ /* 0x000ee20000100800 */
[----:B------:R-:W3:Y:S04]  /*2b050*/  LDL R7, [R1+0x11f4] ;  /* 0x0011f40001077983 */ /* 0x000ee80000100800 */
[----:B------:R-:W3:Y:S04]  /*2b060*/  LDL R4, [R1+0x11b4] ;  /* 0x0011b40001047983 */ /* 0x000ee80000100800 */
[----:B------:R-:W-:Y:S01]  /*2b070*/  STL [R1+0x3b9c], R17 ;  /* 0x003b9c1101007387 */ /* 0x000fe20000100800 */
[----:B------:R-:W3:Y:S02]  /*2b080*/  LDL R6, [R1+0x11b0] ;  /* 0x0011b00001067983 */ /* 0x000ee40000100800 */
[----:B------:R-:W-:-:S02]  /*2b090*/  @!P0 IMAD.MOV.U32 R14, RZ, RZ, R3 ;  /* 0x000000ffff0e8224 */ /* 0x000fc400078e0003 */
[----:B------:R-:W3:Y:S01]  /*2b0a0*/  LDL R2, [R1+0x1174] ;  /* 0x0011740001027983 */ /* 0x000ee20000100800 */
[----:B------:R-:W3:Y:S04]  /*2b0b0*/  LDL R3, [R1+0x1170] ;  /* 0x0011700001037983 */ /* 0x000ee80000100800 */
[----:B------:R0:W-:Y:S01]  /*2b0c0*/  STS.U16 [R5+0x10800], R19 ;  /* 0x0108001305007388 */ /* 0x0001e20000000400 */
[----:B------:R1:W-:Y:S01]  /*2b0d0*/  STS.U16 [R5+0x11000], R21 ;  /* 0x0110001505007388 */ /* 0x0003e20000000400 */
[----:B0-----:R-:W-:Y:S02]  /*2b0e0*/  PRMT R19, RZ, 0x7610, R19 ;  /* 0x00007610ff137816 */ /* 0x001fe40000000013 */
[----:B-1----:R-:W-:-:S04]  /*2b0f0*/  PRMT R21, RZ, 0x7610, R21 ;  /* 0x00007610ff157816 */ /* 0x002fc80000000015 */
[----:B------:R2:W3:Y:S04]  /*2b100*/  @!P0 LDG.E.U16 R19, [R14.64] ;  /* 0x000000060e138981 */ /* 0x0004e8000c1e1500 */
[----:B------:R0:W-:Y:S01]  /*2b110*/  STS.U16 [R5+0x11800], R23 ;  /* 0x0118001705007388 */ /* 0x0001e20000000400 */
[----:B------:R1:W-:Y:S01]  /*2b120*/  STS.U16 [R5+0x12000], R25 ;  /* 0x0120001905007388 */ /* 0x0003e20000000400 */
[----:B0-----:R-:W-:Y:S02]  /*2b130*/  PRMT R23, RZ, 0x7610, R23 ;  /* 0x00007610ff177816 */ /* 0x001fe40000000017 */
[----:B-1----:R-:W-:Y:S01]  /*2b140*/  PRMT R25, RZ, 0x7610, R25 ;  /* 0x00007610ff197816 */ /* 0x002fe20000000019 */
[----:B------:R0:W-:Y:S02]  /*2b150*/  STS.U16 [R5+0x12800], R27 ;  /* 0x0128001b05007388 */ /* 0x0001e40000000400 */
[----:B0-----:R-:W-:Y:S01]  /*2b160*/  PRMT R27, RZ, 0x7610, R27 ;  /* 0x00007610ff1b7816 */ /* 0x001fe2000000001b */
[----:B--2---:R-:W-:-:S02]  /*2b170*/  @!P0 IMAD.MOV.U32 R14, RZ, RZ, R11 ;  /* 0x000000ffff0e8224 */ /* 0x004fc400078e000b */
[----:B----4-:R-:W-:-:S05]  /*2b180*/  @!P0 IMAD.MOV.U32 R15, RZ, RZ, R12 ;  /* 0x000000ffff0f8224 */ /* 0x010fca00078e000c */
[----:B------:R3:W2:Y:S02]  /*2b190*/  @!P0 LDG.E.U16 R21, [R14.64] ;  /* 0x000000060e158981 */ /* 0x0006a4000c1e1500 */
[----:B---3--:R-:W-:Y:S02]  /*2b1a0*/  @!P0 IMAD.MOV.U32 R15, RZ, RZ, R10 ;  /* 0x000000ffff0f8224 */ /* 0x008fe400078e000a */
[----:B------:R-:W-:-:S05]  /*2b1b0*/  @!P0 IMAD.MOV.U32 R14, RZ, RZ, R9 ;  /* 0x000000ffff0e8224 */ /* 0x000fca00078e0009 */
[----:B------:R0:W3:Y:S02]  /*2b1c0*/  @!P0 LDG.E.U16 R23, [R14.64] ;  /* 0x000000060e178981 */ /* 0x0000e4000c1e1500 */
[----:B0-----:R-:W-:Y:S02]  /*2b1d0*/  @!P0 IMAD.MOV.U32 R14, RZ, RZ, R7 ;  /* 0x000000ffff0e8224 */ /* 0x001fe400078e0007 */
[----:B------:R-:W-:-:S05]  /*2b1e0*/  @!P0 IMAD.MOV.U32 R15, RZ, RZ, R8 ;  /* 0x000000ffff0f8224 */ /* 0x000fca00078e0008 */
[----:B------:R0:W4:Y:S02]  /*2b1f0*/  @!P0 LDG.E.U16 R25, [R14.64] ;  /* 0x000000060e198981 */ /* 0x000124000c1e1500 */
[----:B0-----:R-:W-:Y:S02]  /*2b200*/  @!P0 IMAD.MOV.U32 R14, RZ, RZ, R4 ;  /* 0x000000ffff0e8224 */ /* 0x001fe400078e0004 */
[----:B------:R-:W-:-:S05]  /*2b210*/  @!P0 IMAD.MOV.U32 R15, RZ, RZ, R6 ;  /* 0x000000ffff0f8224 */ /* 0x000fca00078e0006 */
[----:B------:R0:W4:Y:S04]  /*2b220*/  @!P0 LDG.E.U16 R27, [R14.64] ;  /* 0x000000060e1b8981 */ /* 0x000128000c1e1500 */
[----:B------:R1:W-:Y:S01]  /*2b230*/  STS.U16 [R5+0x13000], R29 ;  /* 0x0130001d05007388 */ /* 0x0003e20000000400 */
[----:B0-----:R-:W-:Y:S01]  /*2b240*/  @!P0 IMAD.MOV.U32 R14, RZ, RZ, R2 ;  /* 0x000000ffff0e8224 */ /* 0x001fe200078e0002 */
[----:B-1----:R-:W-:Y:S01]  /*2b250*/  PRMT R29, RZ, 0x7610, R29 ;  /* 0x00007610ff1d7816 */ /* 0x002fe2000000001d */
[----:B------:R-:W-:-:S05]  /*2b260*/  @!P0 IMAD.MOV.U32 R15, RZ, RZ, R3 ;  /* 0x000000ffff0f8224 */ /* 0x000fca00078e0003 */
[----:B------:R-:W4:Y:S04]  /*2b270*/  @!P0 LDG.E.U16 R29, [R14.64] ;  /* 0x000000060e1d8981 */ /* 0x000f28000c1e1500 */
[----:B------:R-:W-:Y:S04]  /*2b280*/  STL [R1+0x3bc8], R19 ;  /* 0x003bc81301007387 */ /* 0x000fe80000100800 */
[----:B--2---:R-:W-:Y:S04]  /*2b290*/  STL [R1+0x3bcc], R21 ;  /* 0x003bcc1501007387 */ /* 0x004fe80000100800 */
[----:B---3--:R0:W-:Y:S04]  /*2b2a0*/  STL [R1+0x3bd0], R23 ;  /* 0x003bd01701007387 */ /* 0x0081e80000100800 */
[----:B----4-:R-:W-:Y:S04]  /*2b2b0*/  STL [R1+0x3bd4], R25 ;  /* 0x003bd41901007387 */ /* 0x010fe80000100800 */
[----:B------:R-:W-:Y:S01]  /*2b2c0*/  STL [R1+0x3bd8], R27 ;  /* 0x003bd81b01007387 */ /* 0x000fe20000100800 */
[----:B0-----:R-:W2:Y:S02]  /*2b2d0*/  LDL.LU R23, [R1+0x230] ;  /* 0x0002300001177983 */ /* 0x001ea40000300800 */
[----:B------:R-:W3:Y:S02]  /*2b2e0*/  LDL.LU R21, [R1+0x200] ;  /* 0x0002000001157983 */ /* 0x000ee40000300800 */
[----:B------:R-:W4:Y:S01]  /*2b2f0*/  LDL.LU R19, [R1+0x1e0] ;  /* 0x0001e00001137983 */ /* 0x000f220000300800 */
[----:B------:R-:W4:Y:S01]  /*2b300*/  LDL.LU R17, [R1+0x180] ;  /* 0x0001800001117983 */ /* 0x000f220000300800 */
[----:B------:R-:W4:Y:S02]  /*2b310*/  LDL.LU R26, [R1+0x160] ;  /* 0x00016000011a7983 */ /* 0x000f240000300800 */
[----:B------:R-:W4:Y:S02]  /*2b320*/  LDL.LU R13, [R1+0x140] ;  /* 0x00014000010d7983 */ /* 0x000f240000300800 */
        /* <DEDUP_REMOVED lines=16> */
[----:B------:R-:W-:Y:S01]  /*2b430*/  STL [R1+0x3bdc], R29 ;  /* 0x003bdc1d01007387 */ /* 0x000fe20000100800 */
[----:B------:R-:W-:Y:S01]  /*2b440*/  STL [R1+0x3964], R14 ;  /* 0x0039640e01007387 */ /* 0x000fe20000100800 */
[----:B------:R-:W-:Y:S02]  /*2b450*/  STL [R1+0x3968], R14 ;  /* 0x0039680e01007387 */ /* 0x000fe40000100800 */
[----:B------:R-:W-:Y:S02]  /*2b460*/  STL [R1+0x396c], R14 ;  /* 0x00396c0e01007387 */ /* 0x000fe40000100800 */
        /* <DEDUP_REMOVED lines=85> */
[----:B------:R-:W-:Y:S04]  /*2b9c0*/  STL [R1+0x3be4], R15 ;  /* 0x003be40f01007387 */ /* 0x000fe80000100800 */
[----:B--2---:R-:W-:Y:S01]  /*2b9d0*/  STS.U16 [R5+0x13800], R23 ;  /* 0x0138001705007388 */ /* 0x004fe20000000400 */
[----:B---3--:R-:W-:Y:S02]  /*2b9e0*/  STS.U16 [R5+0x14000], R21 ;  /* 0x0140001505007388 */ /* 0x008fe40000000400 */
[----:B----4-:R-:W-:Y:S01]  /*2b9f0*/  STS.U16 [R5+0x14800], R19 ;  /* 0x0148001305007388 */ /* 0x010fe20000000400 */
[----:B------:R-:W-:Y:S04]  /*2ba00*/  STS.U16 [R5+0x15000], R17 ;  /* 0x0150001105007388 */ /* 0x000fe80000000400 */
[----:B------:R0:W-:Y:S01]  /*2ba10*/  STS.U16 [R5+0x15800], R26 ;  /* 0x0158001a05007388 */ /* 0x0001e20000000400 */
[----:B------:R-:W-:Y:S02]  /*2ba20*/  STS.U16 [R5+0x16000], R13 ;  /* 0x0160000d05007388 */ /* 0x000fe40000000400 */
[----:B------:R-:W-:Y:S02]  /*2ba30*/  STS.U16 [R5+0x16800], R22 ;  /* 0x0168001605007388 */ /* 0x000fe40000000400 */
[----:B------:R-:W-:Y:S01]  /*2ba40*/  STS.U16 [R5+0x17000], R12 ;  /* 0x0170000c05007388 */ /* 0x000fe20000000400 */
[----:B------:R1:W-:Y:S04]  /*2ba50*/  STS.U16 [R5+0x17800], R0 ;  /* 0x0178000005007388 */ /* 0x0003e80000000400 */
[----:B0-----:R-:W2:Y:S04]  /*2ba60*/  LDL.LU R26, [R1+0xcc] ;  /* 0x0000cc00011a7983 */ /* 0x001ea80000300800 */
[----:B-1----:R-:W3:Y:S01]  /*2ba70*/  LDL.LU R0, [R1+0x3c4c] ;  /* 0x003c4c0001007983 */ /* 0x002ee20000300800 */
[----:B------:R-:W-:Y:S02]  /*2ba80*/  STL [R1+0x3c2c], R5 ;  /* 0x003c2c0501007387 */ /* 0x000fe40000100800 */
[----:B------:R-:W4:Y:S01]  /*2ba90*/  LDL.LU R22, [R1+0x2f4] ;  /* 0x0002f40001167983 */ /* 0x000f220000300800 */
[----:B------:R-:W-:-:S05]  /*2baa0*/  LOP3.LUT R17, R5, 0x10, RZ, 0x3c, !PT ;  /* 0x0000001005117812 */ /* 0x000fca00078e3cff */
[----:B------:R-:W-:Y:S01]  /*2bab0*/  STS.U16 [R17+0x10100], R2 ;  /* 0x0101000211007388 */ /* 0x000fe20000000400 */
[----:B------:R-:W-:Y:S02]  /*2bac0*/  STS.U16 [R17+0x10900], R11 ;  /* 0x0109000b11007388 */ /* 0x000fe40000000400 */
[----:B------:R-:W-:Y:S02]  /*2bad0*/  STS.U16 [R17+0x11100], R10 ;  /* 0x0111000a11007388 */ /* 0x000fe40000000400 */
[----:B------:R-:W-:Y:S01]  /*2bae0*/  STS.U16 [R17+0x11900], R9 ;  /* 0x0119000911007388 */ /* 0x000fe20000000400 */
        /* <DEDUP_REMOVED lines=8> */
[----:B----4-:R0:W-:Y:S04]  /*2bb70*/  STL [R1+0x3c48], R22 ;  /* 0x003c481601007387 */ /* 0x0101e80000100800 */
[----:B0-----:R-:W4:Y:S04]  /*2bb80*/  LDL.LU R22, [R1+0x310] ;  /* 0x0003100001167983 */ /* 0x001f280000300800 */
[----:B---3--:R0:W-:Y:S01]  /*2bb90*/  STS.U16 [R17+0x16100], R0 ;  /* 0x0161000011007388 */ /* 0x0081e20000000400 */
[----:B------:R-:W3:Y:S01]  /*2bba0*/  LDL.LU R2, [R1+0x2d8] ;  /* 0x0002d80001027983 */ /* 0x000ee20000300800 */
[----:B0-----:R-:W-:-:S02]  /*2bbb0*/  LOP3.LUT R0, R5, 0x20, RZ, 0x3c, !PT ;  /* 0x0000002005007812 */ /* 0x001fc400078e3cff */
[----:B------:R-:W3:Y:S01]  /*2bbc0*/  LDL.LU R5, [R1+0x2a0] ;  /* 0x0002a00001057983 */ /* 0x000ee20000300800 */
[----:B------:R-:W3:Y:S02]  /*2bbd0*/  LDL.LU R15, [R1+0x284] ;  /* 0x00028400010f7983 */ /* 0x000ee40000300800 */
[----:B------:R-:W3:Y:S02]  /*2bbe0*/  LDL.LU R14, [R1+0x268] ;  /* 0x00026800010e7983 */ /* 0x000ee40000300800 */
[----:B------:R-:W3:Y:S01]  /*2bbf0*/  LDL.LU R29, [R1+0x218] ;  /* 0x00021800011d7983 */ /* 0x000ee20000300800 */
        /* <DEDUP_REMOVED lines=16> */
[----:B------:R-:W3:Y:S04]  /*2bd00*/  LDL.LU R4, [R1+0x1f4] ;  /* 0x0001f40001047983 */ /* 0x000ee80000300800 */
[----:B------:R0:W-:Y:S01]  /*2bd10*/  STS.U16 [R17+0x16900], R7 ;  /* 0x0169000711007388 */ /* 0x0001e20000000400 */
[----:B------:R-:W3:Y:S02]  /*2bd20*/  LDL.LU R6, [R1+0x1d4] ;  /* 0x0001d40001067983 */ /* 0x000ee40000300800 */
[----:B------:R1:W-:Y:S02]  /*2bd30*/  STS.U16 [R17+0x17100], R18 ;  /* 0x0171001211007388 */ /* 0x0003e40000000400 */
[----:B--2---:R2:W-:Y:S01]  /*2bd40*/  STS.U16 [R17+0x17900], R26 ;  /* 0x0179001a11007388 */ /* 0x0045e20000000400 */
[----:B0-----:R-:W3:Y:S01]  /*2bd50*/  LDL.LU R7, [R1+0x174] ;  /* 0x0001740001077983 */ /* 0x001ee20000300800 */
[----:B-1----:R-:W3:Y:S02]  /*2bd60*/  LDL.LU R18, [R1+0x154] ;  /* 0x0001540001127983 */ /* 0x002ee40000300800 */
[----:B--2---:R-:W2:Y:S02]  /*2bd70*/  LDL.LU R26, [R1+0x134] ;  /* 0x00013400011a7983 */ /* 0x004ea40000300800 */
[----:B------:R0:W-:Y:S02]  /*2bd80*/  STL [R1+0x3bf0], R17 ;  /* 0x003bf01101007387 */ /* 0x0001e40000100800 */
[----:B0-----:R-:W2:Y:S04]  /*2bd90*/  LDL.LU R17, [R1+0x2bc] ;  /* 0x0002bc0001117983 */ /* 0x001ea80000300800 */
[----:B----4-:R0:W-:Y:S04]  /*2bda0*/  STS.U16 [R0+0x10200], R22 ;  /* 0x0102001600007388 */ /* 0x0101e80000000400 */
[----:B0-----:R-:W4:Y:S04]  /*2bdb0*/  LDL.LU R22, [R1+0x3c48] ;  /* 0x003c480001167983 */ /* 0x001f280000300800 */
[----:B----4-:R0:W-:Y:S01]  /*2bdc0*/  STS.U16 [R0+0x10a00], R22 ;  /* 0x010a001600007388 */ /* 0x0101e20000000400 */
[----:B---3--:R1:W-:Y:S02]  /*2bdd0*/  STS.U16 [R0+0x11200], R2 ;  /* 0x0112000200007388 */ /* 0x0083e40000000400 */
[----:B--2---:R2:W-:Y:S01]  /*2bde0*/  STS.U16 [R0+0x11a00], R17 ;  /* 0x011a001100007388 */ /* 0x0045e20000000400 */
[----:B0-----:R-:W3:Y:S01]  /*2bdf0*/  LDL.LU R22, [R1+0x3c44] ;  /* 0x003c440001167983 */ /* 0x001ee20000300800 */
[----:B-1----:R-:W4:Y:S02]  /*2be00*/  LDL.LU R2, [R1+0x3c40] ;  /* 0x003c400001027983 */ /* 0x002f240000300800 */
[----:B------:R-:W-:Y:S02]  /*2be10*/  STL [R1+0x3be8], R0 ;  /* 0x003be80001007387 */ /* 0x000fe40000100800 */
[----:B--2---:R-:W2:Y:S02]  /*2be20*/  LDL.LU R17, [R1+0x308] ;  /* 0x0003080001117983 */ /* 0x004ea40000300800 */
[----:B--2---:R0:W-:Y:S04]  /*2be30*/  STL [R1+0x3c30], R17 ;  /* 0x003c301101007387 */ /* 0x0041e80000100800 */
[----:B0-----:R-:W2:Y:S04]  /*2be40*/  LDL.LU R17, [R1+0xc4] ;  /* 0x0000c40001117983 */ /* 0x001ea80000300800 */
[----:B--2---:R0:W-:Y:S04]  /*2be50*/  STL [R1+0x3c38], R17 ;  /* 0x003c381101007387 */ /* 0x0041e80000100800 */
[----:B0-----:R-:W2:Y:S04]  /*2be60*/  LDL.LU R17, [R1+0xe4] ;  /* 0x0000e40001117983 */ /* 0x001ea80000300800 */
[----:B------:R-:W-:Y:S01]  /*2be70*/  STS.U16 [R0+0x12200], R5 ;  /* 0x0122000500007388 */ /* 0x000fe20000000400 */
[----:B----4-:R-:W-:Y:S01]  /*2be80*/  LOP3.LUT R2, R2, 0x7f, RZ, 0xc0, !PT ;  /* 0x0000007f02027812 */ /* 0x010fe200078ec0ff */
[----:B------:R-:W-:Y:S02]  /*2be90*/  STS.U16 [R0+0x12a00], R15 ;  /* 0x012a000f00007388 */ /* 0x000fe40000000400 */
[----:B------:R-:W-:Y:S01]  /*2bea0*/  STS.U16 [R0+0x13200], R14 ;  /* 0x0132000e00007388 */ /* 0x000fe20000000400 */
[----:B------:R-:W-:Y:S04]  /*2beb0*/  STS.U16 [R0+0x13a00], R29 ;  /* 0x013a001d00007388 */ /* 0x000fe80000000400 */
[----:B--2---:R0:W-:Y:S04]  /*2bec0*/  STL [R1+0x3c3c], R17 ;  /* 0x003c3c1101007387 */ /* 0x0041e80000100800 */
[----:B0-----:R-:W2:Y:S01]  /*2bed0*/  LDL.LU R17, [R1+0x104] ;  /* 0x0001040001117983 */ /* 0x001ea20000300800 */
[----:B------:R-:W4:Y:S02]  /*2bee0*/  LDL.LU R5, [R1+0x2ec] ;  /* 0x0002ec0001057983 */ /* 0x000f240000300800 */
[----:B------:R-:W-:-:S02]  /*2bef0*/  IMAD.SHL.U32 R2, R2, 0x2, RZ ;  /* 0x0000000202027824 */ /* 0x000fc400078e00ff */
[----:B------:R-:W-:Y:S01]  /*2bf00*/  STS.U16 [R0+0x14200], R27 ;  /* 0x0142001b00007388 */ /* 0x000fe20000000400 */
[----:B------:R-:W-:Y:S01]  /*2bf10*/  STS.U16 [R0+0x14a00], R25 ;  /* 0x014a001900007388 */ /* 0x000fe20000000400 */
[----:B------:R-:W-:Y:S02]  /*2bf20*/  STS.U16 [R0+0x15200], R23 ;  /* 0x0152001700007388 */ /* 0x000fe40000000400 */
[----:B------:R-:W-:Y:S01]  /*2bf30*/  STS.U16 [R0+0x15a00], R21 ;  /* 0x015a001500007388 */ /* 0x000fe20000000400 */
[----:B------:R-:W-:Y:S01]  /*2bf40*/  LOP3.LUT R2, R2, 0x30, RZ, 0x3c, !PT ;  /* 0x0000003002027812 */ /* 0x000fe200078e3cff */
[----:B------:R-:W-:Y:S01]  /*2bf50*/  STS.U16 [R0+0x16200], R19 ;  /* 0x0162001300007388 */ /* 0x000fe20000000400 */
[----:B------:R-:W-:Y:S02]  /*2bf60*/  STS.U16 [R0+0x16a00], R13 ;  /* 0x016a000d00007388 */ /* 0x000fe40000000400 */
[----:B------:R-:W-:Y:S02]  /*2bf70*/  STS.U16 [R0+0x17200], R12 ;  /* 0x0172000c00007388 */ /* 0x000fe40000000400 */
[----:B------:R-:W-:Y:S01]  /*2bf80*/  STS.U16 [R0+0x17a00], R11 ;  /* 0x017a000b00007388 */ /* 0x000fe20000000400 */
[----:B------:R3:W-:Y:S01]  /*2bf90*/  STS.U16 [R2+0x10300], R10 ;  /* 0x0103000a02007388 */ /* 0x0007e20000000400 */
        /* <DEDUP_REMOVED lines=11> */
[----:B------:R0:W-:Y:S01]  /*2c050*/  STS.U16 [R2+0x16300], R26 ;  /* 0x0163001a02007388 */ /* 0x0001e20000000400 */
[----:B---3--:R-:W-:-:S02]  /*2c060*/  IMAD.SHL.U32 R10, R22, 0x2, RZ ;  /* 0x00000002160a7824 */ /* 0x008fc400078e00ff */
[----:B0-----:R-:W-:Y:S01]  /*2c070*/  IMAD.SHL.U32 R26, R22, 0x2, RZ ;  /* 0x00000002161a7824 */ /* 0x001fe200078e00ff */
[----:B----4-:R0:W-:Y:S01]  /*2c080*/  STL [R1+0x3c34], R5 ;  /* 0x003c340501007387 */ /* 0x0101e20000100800 */
[----:B------:R-:W3:Y:S02]  /*2c090*/  LDL.LU R15, [R1+0x2d0] ;  /* 0x0002d000010f7983 */ /* 0x000ee40000300800 */
[----:B------:R-:W4:Y:S02]  /*2c0a0*/  LDL.LU R14, [R1+0x2b4] ;  /* 0x0002b400010e7983 */ /* 0x000f240000300800 */
        /* <DEDUP_REMOVED lines=18> */
[----:B0-----:R-:W-:Y:S01]  /*2c1d0*/  LOP3.LUT R5, R26, 0x30, RZ, 0x3c, !PT ;  /* 0x000000301a057812 */ /* 0x001fe200078e3cff */
[----:B------:R-:W3:Y:S02]  /*2c1e0*/  LDL.LU R6, [R1+0x23c] ;  /* 0x00023c0001067983 */ /* 0x000ee40000300800 */
[----:B------:R-:W3:Y:S01]  /*2c1f0*/  LDL.LU R7, [R1+0x20c] ;  /* 0x00020c0001077983 */ /* 0x000ee20000300800 */
[----:B------:R-:W3:Y:S01]  /*2c200*/  LDL.LU R18, [R1+0x1ec] ;  /* 0x0001ec0001127983 */ /* 0x000ee20000300800 */
[----:B------:R-:W3:Y:S02]  /*2c210*/  LDL.LU R22, [R1+0x18c] ;  /* 0x00018c0001167983 */ /* 0x000ee40000300800 */
[----:B------:R-:W3:Y:S01]  /*2c220*/  LDL.LU R26, [R1+0x16c] ;  /* 0x00016c00011a7983 */ /* 0x000ee20000300800 */
[----:B--2---:R0:W-:Y:S04]  /*2c230*/  STS.U16 [R5+0x16b00], R17 ;  /* 0x016b001105007388 */ /* 0x0041e80000000400 */
[----:B0-----:R-:W2:Y:S04]  /*2c240*/  LDL.LU R17, [R1+0x3c3c] ;  /* 0x003c3c0001117983 */ /* 0x001ea80000300800 */
[----:B--2---:R0:W-:Y:S04]  /*2c250*/  STS.U16 [R5+0x17300], R17 ;  /* 0x0173001105007388 */ /* 0x0041e80000000400 */
[----:B0-----:R-:W2:Y:S01]  /*2c260*/  LDL.LU R17, [R1+0x3c38] ;  /* 0x003c380001117983 */ /* 0x001ea20000300800 */
[----:B------:R-:W-:-:S03]  /*2c270*/  LOP3.LUT R0, R10, 0x40, RZ, 0x3c, !PT ;  /* 0x000000400a007812 */ /* 0x000fc600078e3cff */
[----:B--2---:R0:W-:Y:S04]  /*2c280*/  STS.U16 [R5+0x17b00], R17 ;  /* 0x017b001105007388 */ /* 0x0041e80000000400 */
[----:B0-----:R-:W2:Y:S01]  /*2c290*/  LDL.LU R5, [R1+0x3c34] ;  /* 0x003c340001057983 */ /* 0x001ea20000300800 */
[----:B------:R-:W2:Y:S03]  /*2c2a0*/  LDL.LU R17, [R1+0x3c30] ;  /* 0x003c300001117983 */ /* 0x000ea60000300800 */
[----:B--2---:R-:W-:Y:S01]  /*2c2b0*/  STS.U16 [R0+0x10400], R17 ;  /* 0x0104001100007388 */ /* 0x004fe20000000400 */
[----:B------:R0:W-:Y:S02]  /*2c2c0*/  STS.U16 [R0+0x10c00], R5 ;  /* 0x010c000500007388 */ /* 0x0001e40000000400 */
[----:B---3--:R-:W-:Y:S02]  /*2c2d0*/  STS.U16 [R0+0x11400], R15 ;  /* 0x0114000f00007388 */ /* 0x008fe40000000400 */
[----:B----4-:R-:W-:Y:S01]  /*2c2e0*/  STS.U16 [R0+0x11c00], R14 ;  /* 0x011c000e00007388 */ /* 0x010fe20000000400 */
        /* <DEDUP_REMOVED lines=11> */
[----:B------:R1:W-:Y:S01]  /*2c3a0*/  STS.U16 [R0+0x17c00], R16 ;  /* 0x017c001000007388 */ /* 0x0003e20000000400 */
[----:B0-----:R-:W2:Y:S04]  /*2c3b0*/  LDL.LU R5, [R1+0x14c] ;  /* 0x00014c0001057983 */ /* 0x001ea80000300800 */
[----:B-1----:R-:W3:Y:S01]  /*2c3c0*/  LDL.LU R0, [R1+0x12c] ;  /* 0x00012c0001007983 */ /* 0x002ee20000300800 */
[----:B------:R-:W4:Y:S03]  /*2c3d0*/  LDL.LU R15, [R1+0xbc] ;  /* 0x0000bc00010f7983 */ /* 0x000f260000300800 */
[----:B----4-:R0:W-:Y:S04]  /*2c3e0*/  STL [R1+0x3c24], R15 ;  /* 0x003c240f01007387 */ /* 0x0101e80000100800 */
[----:B0-----:R-:W4:Y:S01]  /*2c3f0*/  LDL.LU R15, [R1+0xdc] ;  /* 0x0000dc00010f7983 */ /* 0x001f220000300800 */
[----:B------:R-:W-:-:S05]  /*2c400*/  LOP3.LUT R17, R10, 0x50, RZ, 0x3c, !PT ;  /* 0x000000500a117812 */ /* 0x000fca00078e3cff */
[----:B------:R-:W-:Y:S01]  /*2c410*/  STS.U16 [R17+0x10500], R20 ;  /* 0x0105001411007388 */ /* 0x000fe20000000400 */
[----:B------:R-:W-:Y:S02]  /*2c420*/  STS.U16 [R17+0x10d00], R24 ;  /* 0x010d001811007388 */ /* 0x000fe40000000400 */
[----:B------:R-:W-:Y:S02]  /*2c430*/  STS.U16 [R17+0x11500], R28 ;  /* 0x0115001c11007388 */ /* 0x000fe40000000400 */
[----:B------:R-:W-:Y:S01]  /*2c440*/  STS.U16 [R17+0x11d00], R2 ;  /* 0x011d000211007388 */ /* 0x000fe20000000400 */
[----:B----4-:R0:W-:Y:S04]  /*2c450*/  STL [R1+0x3c28], R15 ;  /* 0x003c280f01007387 */ /* 0x0101e80000100800 */
[----:B0-----:R-:W4:Y:S01]  /*2c460*/  LDL.LU R15, [R1+0xfc] ;  /* 0x0000fc00010f7983 */ /* 0x001f220000300800 */
        /* <DEDUP_REMOVED lines=15> */
[----:B------:R-:W4:Y:S04]  /*2c560*/  LDL.LU R24, [R1+0xb8] ;  /* 0x0000b80001187983 */ /* 0x000f280000300800 */
[----:B------:R0:W-:Y:S01]  /*2c570*/  STS.U16 [R17+0x12500], R3 ;  /* 0x0125000311007388 */ /* 0x0001e20000000400 */
[----:B------:R-:W4:Y:S02]  /*2c580*/  LDL.LU R28, [R1+0x2fc] ;  /* 0x0002fc00011c7983 */ /* 0x000f240000300800 */
[----:B------:R1:W-:Y:S02]  /*2c590*/  STS.U16 [R17+0x12d00], R4 ;  /* 0x012d000411007388 */ /* 0x0003e40000000400 */
[----:B------:R-:W4:Y:S01]  /*2c5a0*/  LDL.LU R2, [R1+0x2e0] ;  /* 0x0002e00001027983 */ /* 0x000f220000300800 */
[----:B------:R2:W-:Y:S01]  /*2c5b0*/  STS.U16 [R17+0x13500], R6 ;  /* 0x0135000611007388 */ /* 0x0005e20000000400 */
[----:B------:R2:W-:Y:S02]  /*2c5c0*/  STS.U16 [R17+0x13d00], R7 ;  /* 0x013d000711007388 */ /* 0x0005e40000000400 */
[----:B------:R2:W-:Y:S02]  /*2c5d0*/  STS.U16 [R17+0x14500], R18 ;  /* 0x0145001211007388 */ /* 0x0005e40000000400 */
[----:B------:R3:W-:Y:S01]  /*2c5e0*/  STS.U16 [R17+0x14d00], R22 ;  /* 0x014d001611007388 */ /* 0x0007e20000000400 */
[----:B0-----:R-:W4:Y:S01]  /*2c5f0*/  LDL.LU R3, [R1+0x2c4] ;  /* 0x0002c40001037983 */ /* 0x001f220000300800 */
[----:B-1----:R-:W4:Y:S03]  /*2c600*/  LDL.LU R4, [R1+0x2a8] ;  /* 0x0002a80001047983 */ /* 0x002f260000300800 */
[----:B------:R0:W-:Y:S04]  /*2c610*/  STS.U16 [R17+0x15500], R26 ;  /* 0x0155001a11007388 */ /* 0x0001e80000000400 */
[----:B--2---:R-:W2:Y:S01]  /*2c620*/  LDL.LU R6, [R1+0x28c] ;  /* 0x00028c0001067983 */ /* 0x004ea20000300800 */
[----:B------:R-:W2:Y:S02]  /*2c630*/  LDL.LU R7, [R1+0x270] ;  /* 0x0002700001077983 */ /* 0x000ea40000300800 */
[----:B------:R-:W2:Y:S02]  /*2c640*/  LDL.LU R18, [R1+0x234] ;  /* 0x0002340001127983 */ /* 0x000ea40000300800 */
[----:B------:R1:W-:Y:S01]  /*2c650*/  STS.U16 [R17+0x15d00], R5 ;  /* 0x015d000511007388 */ /* 0x0003e20000000400 */
[----:B---3--:R-:W3:Y:S04]  /*2c660*/  LDL.LU R22, [R1+0x204] ;  /* 0x0002040001167983 */ /* 0x008ee80000300800 */
[----:B------:R-:W-:Y:S04]  /*2c670*/  STS.U16 [R17+0x16500], R0 ;  /* 0x0165000011007388 */ /* 0x000fe80000000400 */
[----:B0-----:R-:W2:Y:S04]  /*2c680*/  LDL.LU R26, [R1+0x1e4] ;  /* 0x0001e400011a7983 */ /* 0x001ea80000300800 */
[----:B-1----:R-:W2:Y:S04]  /*2c690*/  LDL.LU R5, [R1+0x3c2c] ;  /* 0x003c2c0001057983 */ /* 0x002ea80000300800 */
[----:B----4-:R0:W-:Y:S04]  /*2c6a0*/  STS.U16 [R17+0x16d00], R15 ;  /* 0x016d000f11007388 */ /* 0x0101e80000000400 */
[----:B0-----:R-:W4:Y:S04]  /*2c6b0*/  LDL.LU R15, [R1+0x3c28] ;  /* 0x003c2800010f7983 */ /* 0x001f280000300800 */
[----:B----4-:R0:W-:Y:S04]  /*2c6c0*/  STS.U16 [R17+0x17500], R15 ;  /* 0x0175000f11007388 */ /* 0x0101e80000000400 */
[----:B0-----:R-:W4:Y:S01]  /*2c6d0*/  LDL.LU R15, [R1+0x3c24] ;  /* 0x003c2400010f7983 */ /* 0x001f220000300800 */
[C---:B--2---:R-:W-:Y:S01]  /*2c6e0*/  LOP3.LUT R0, R5.reuse, 0x60, RZ, 0x3c, !PT ;  /* 0x0000006005007812 */ /* 0x044fe200078e3cff */
[----:B------:R-:W-:-:S02]  /*2c6f0*/  LOP3.LUT R5, R5, 0x70, RZ, 0x3c, !PT ;  /* 0x0000007005057812 */ /* 0x000fc400078e3cff */
[----:B----4-:R-:W-:Y:S02]  /*2c700*/  STS.U16 [R17+0x17d00], R15 ;  /* 0x017d000f11007388 */ /* 0x010fe40000000400 */
        /* <DEDUP_REMOVED lines=17> */
[----:B------:R0:W-:Y:S02]  /*2c820*/  STS.U16 [R5+0x10f00], R2 ;  /* 0x010f000205007388 */ /* 0x0001e40000000400 */
[----:B0-----:R-:W2:Y:S04]  /*2c830*/  LDL.LU R2, [R1+0x124] ;  /* 0x0001240001027983 */ /* 0x001ea80000300800 */
[----:B--2---:R0:W-:Y:S04]  /*2c840*/  STL [R1+0x3c18], R2 ;  /* 0x003c180201007387 */ /* 0x0041e80000100800 */
[----:B0-----:R-:W2:Y:S04]  /*2c850*/  LDL.LU R2, [R1+0x144] ;  /* 0x0001440001027983 */ /* 0x001ea80000300800 */
[----:B--2---:R0:W-:Y:S04]  /*2c860*/  STL [R1+0x3c1c], R2 ;  /* 0x003c1c0201007387 */ /* 0x0041e80000100800 */
[----:B0-----:R-:W2:Y:S01]  /*2c870*/  LDL.LU R2, [R1+0x164] ;  /* 0x0001640001027983 */ /* 0x001ea20000300800 */
[----:B------:R-:W-:Y:S02]  /*2c880*/  STS.U16 [R5+0x11700], R3 ;  /* 0x0117000305007388 */ /* 0x000fe40000000400 */
[----:B------:R-:W-:Y:S02]  /*2c890*/  STS.U16 [R5+0x11f00], R4 ;  /* 0x011f000405007388 */ /* 0x000fe40000000400 */
[----:B------:R-:W-:Y:S01]  /*2c8a0*/  STS.U16 [R5+0x12700], R6 ;  /* 0x0127000605007388 */ /* 0x000fe20000000400 */
[----:B------:R-:W-:Y:S01]  /*2c8b0*/  STS.U16 [R5+0x12f00], R7 ;  /* 0x012f000705007388 */ /* 0x000fe20000000400 */
[----:B------:R-:W-:Y:S02]  /*2c8c0*/  STS.U16 [R5+0x13700], R18 ;  /* 0x0137001205007388 */ /* 0x000fe40000000400 */
[----:B---3--:R-:W-:Y:S02]  /*2c8d0*/  STS.U16 [R5+0x13f00], R22 ;  /* 0x013f001605007388 */ /* 0x008fe40000000400 */
[----:B------:R-:W-:Y:S01]  /*2c8e0*/  STS.U16 [R5+0x14700], R26 ;  /* 0x0147001a05007388 */ /* 0x000fe20000000400 */
[----:B--2---:R0:W-:Y:S04]  /*2c8f0*/  STL [R1+0x3c20], R2 ;  /* 0x003c200201007387 */ /* 0x0041e80000100800 */
[----:B0-----:R-:W2:Y:S01]  /*2c900*/  LDL.LU R2, [R1+0x184] ;  /* 0x0001840001027983 */ /* 0x001ea20000300800 */
        /* <DEDUP_REMOVED lines=25> */
[----:B------:R-:W3:Y:S01]  /*2caa0*/  LDL.LU R28, [R1] ;  /* 0x00000000011c7983 */ /* 0x000ee20000300800 */
[----:B--2---:R0:W-:Y:S04]  /*2cab0*/  STS.U16 [R5+0x14f00], R2 ;  /* 0x014f000205007388 */ /* 0x0041e80000000400 */
[----:B0-----:R-:W2:Y:S04]  /*2cac0*/  LDL.LU R2, [R1+0x3c20] ;  /* 0x003c200001027983 */ /* 0x001ea80000300800 */
[----:B--2---:R0:W-:Y:S04]  /*2cad0*/  STS.U16 [R5+0x15700], R2 ;  /* 0x0157000205007388 */ /* 0x0041e80000000400 */
[----:B0-----:R-:W2:Y:S04]  /*2cae0*/  LDL.LU R2, [R1+0x3c1c] ;  /* 0x003c1c0001027983 */ /* 0x001ea80000300800 */
[----:B------:R-:W0:Y:S04]  /*2caf0*/  S2R R17, SR_TID.X ;  /* 0x0000000000117919 */ /* 0x000e280000002100 */
[----:B--2---:R1:W-:Y:S04]  /*2cb00*/  STS.U16 [R5+0x15f00], R2 ;  /* 0x015f000205007388 */ /* 0x0043e80000000400 */
[----:B-1----:R-:W2:Y:S01]  /*2cb10*/  LDL.LU R2, [R1+0x3c18] ;  /* 0x003c180001027983 */ /* 0x002ea20000300800 */
[----:B0-----:R-:W-:-:S05]  /*2cb20*/  LOP3.LUT R17, R17, 0x7f, RZ, 0xc0, !PT ;  /* 0x0000007f11117812 */ /* 0x001fca00078ec0ff */
[----:B------:R-:W-:Y:S01]  /*2cb30*/  IMAD.SHL.U32 R17, R17, 0x2, RZ ;  /* 0x0000000211117824 */ /* 0x000fe200078e00ff */
[----:B--2---:R0:W-:Y:S01]  /*2cb40*/  STS.U16 [R5+0x16700], R2 ;  /* 0x0167000205007388 */ /* 0x0041e20000000400 */
[----:B---3--:R1:W-:Y:S02]  /*2cb50*/  STS.U16 [R5+0x16f00], R3 ;  /* 0x016f000305007388 */ /* 0x0083e40000000400 */
[----:B----4-:R2:W-:Y:S02]  /*2cb60*/  STS.U16 [R5+0x17700], R4 ;  /* 0x0177000405007388 */ /* 0x0105e40000000400 */
[----:B------:R3:W-:Y:S01]  /*2cb70*/  STS.U16 [R5+0x17f00], R6 ;  /* 0x017f000605007388 */ /* 0x0007e20000000400 */
[----:B------:R3:W-:Y:S01]  /*2cb80*/  STS.U16 [R17], R7 ;  /* 0x0000000711007388 */ /* 0x0007e20000000400 */
[----:B------:R3:W-:Y:S03]  /*2cb90*/  STS.U16 [R17+0x800], R18 ;  /* 0x0008001211007388 */ /* 0x0007e60000000400 */
[----:B0-----:R-:W4:Y:S01]  /*2cba0*/  LDL.LU R2, [R1+0x3c14] ;  /* 0x003c140001027983 */ /* 0x001f220000300800 */
[----:B-1----:R-:W4:Y:S02]  /*2cbb0*/  LDL.LU R3, [R1+0x3c10] ;  /* 0x003c100001037983 */ /* 0x002f240000300800 */
[----:B--2---:R-:W2:Y:S02]  /*2cbc0*/  LDL.LU R4, [R1+0x3c0c] ;  /* 0x003c0c0001047983 */ /* 0x004ea40000300800 */
[----:B---3--:R-:W3:Y:S01]  /*2cbd0*/  LDL.LU R5, [R1+0x3c08] ;  /* 0x003c080001057983 */ /* 0x008ee20000300800 */
[----:B------:R-:W2:Y:S01]  /*2cbe0*/  LDL.LU R6, [R1+0x3c04] ;  /* 0x003c040001067983 */ /* 0x000ea20000300800 */
[----:B------:R-:W2:Y:S02]  /*2cbf0*/  LDL.LU R7, [R1+0x3c00] ;  /* 0x003c000001077983 */ /* 0x000ea40000300800 */
[----:B------:R-:W2:Y:S01]  /*2cc00*/  LDL.LU R18, [R1+0x3bfc] ;  /* 0x003bfc0001127983 */ /* 0x000ea20000300800 */
[----:B------:R0:W-:Y:S01]  /*2cc10*/  STS.U16 [R17+0x1000], R22 ;  /* 0x0010001611007388 */ /* 0x0001e20000000400 */
[----:B------:R1:W-:Y:S02]  /*2cc20*/  STS.U16 [R17+0x1800], R26 ;  /* 0x0018001a11007388 */ /* 0x0003e40000000400 */
[----:B------:R1:W-:Y:S01]  /*2cc30*/  STS.U16 [R17+0x2000], R0 ;  /* 0x0020000011007388 */ /* 0x0003e20000000400 */
[----:B0-----:R-:W2:Y:S01]  /*2cc40*/  LDL.LU R22, [R1+0x3bf8] ;  /* 0x003bf80001167983 */ /* 0x001ea20000300800 */
[----:B-1----:R-:W2:Y:S02]  /*2cc50*/  LDL.LU R26, [R1+0x3bf4] ;  /* 0x003bf400011a7983 */ /* 0x002ea40000300800 */
[----:B------:R-:W2:Y:S02]  /*2cc60*/  LDL.LU R0, [R1+0x5c] ;  /* 0x00005c0001007983 */ /* 0x000ea40000300800 */
        /* <DEDUP_REMOVED lines=17> */
[----:B------:R-:W-:Y:S04]  /*2cd80*/  STS.U16 [R17+0xb000], R28 ;  /* 0x00b0001c11007388 */ /* 0x000fe80000000400 */
[----:B--2---:R0:W-:Y:S04]  /*2cd90*/  STL [R1+0x3bec], R0 ;  /* 0x003bec0001007387 */ /* 0x0041e80000100800 */
[----:B0-----:R-:W2:Y:S01]  /*2cda0*/  LDL.LU R0, [R1+0x60] ;  /* 0x0000600001007983 */ /* 0x001ea20000300800 */
[----:B------:R-:W2:Y:S02]  /*2cdb0*/  LDL.LU R15, [R1+0x58] ;  /* 0x00005800010f7983 */ /* 0x000ea40000300800 */
[----:B------:R-:W2:Y:S02]  /*2cdc0*/  LDL.LU R14, [R1+0x54] ;  /* 0x00005400010e7983 */ /* 0x000ea40000300800 */
[----:B------:R-:W2:Y:S01]  /*2cdd0*/  LDL.LU R29, [R1+0x50] ;  /* 0x00005000011d7983 */ /* 0x000ea20000300800 */
[----:B------:R-:W2:Y:S01]  /*2cde0*/  LDL.LU R27, [R1+0x4c] ;  /* 0x00004c00011b7983 */ /* 0x000ea20000300800 */
[----:B------:R-:W2:Y:S02]  /*2cdf0*/  LDL.LU R25, [R1+0x48] ;  /* 0x0000480001197983 */ /* 0x000ea40000300800 */
[----:B------:R-:W2:Y:S02]  /*2ce00*/  LDL.LU R23, [R1+0x44] ;  /* 0x0000440001177983 */ /* 0x000ea40000300800 */
[----:B------:R-:W2:Y:S01]  /*2ce10*/  LDL.LU R21, [R1+0x40] ;  /* 0x0000400001157983 */ /* 0x000ea20000300800 */
[----:B------:R-:W2:Y:S01]  /*2ce20*/  LDL.LU R19, [R1+0x3c] ;  /* 0x00003c0001137983 */ /* 0x000ea20000300800 */
[----:B------:R-:W2:Y:S02]  /*2ce30*/  LDL.LU R13, [R1+0x38] ;  /* 0x00003800010d7983 */ /* 0x000ea40000300800 */
[----:B------:R-:W2:Y:S02]  /*2ce40*/  LDL.LU R12, [R1+0x34] ;  /* 0x00003400010c7983 */ /* 0x000ea40000300800 */
[----:B------:R-:W2:Y:S01]  /*2ce50*/  LDL.LU R11, [R1+0x30] ;  /* 0x00003000010b7983 */ /* 0x000ea20000300800 */
[----:B------:R-:W-:Y:S04]  /*2ce60*/  STS.U16 [R17+0xb800], R26 ;  /* 0x00b8001a11007388 */ /* 0x000fe80000000400 */
[----:B------:R-:W2:Y:S01]  /*2ce70*/  LDL.LU R10, [R1+0x2c] ;  /* 0x00002c00010a7983 */ /* 0x000ea20000300800 */
[----:B------:R-:W-:Y:S02]  /*2ce80*/  STS.U16 [R17+0xc000], R22 ;  /* 0x00c0001611007388 */ /* 0x000fe40000000400 */
[----:B------:R-:W2:Y:S02]  /*2ce90*/  LDL.LU R9, [R1+0x28] ;  /* 0x0000280001097983 */ /* 0x000ea40000300800 */
[----:B------:R-:W-:Y:S01]  /*2cea0*/  STS.U16 [R17+0xc800], R18 ;  /* 0x00c8001211007388 */ /* 0x000fe20000000400 */
[----:B------:R-:W2:Y:S04]  /*2ceb0*/  LDL.LU R8, [R1+0x24] ;  /* 0x0000240001087983 */ /* 0x000ea80000300800 */
[----:B------:R-:W-:Y:S01]  /*2cec0*/  STS.U16 [R17+0xd000], R7 ;  /* 0x00d0000711007388 */ /* 0x000fe20000000400 */
[----:B------:R-:W2:Y:S02]  /*2ced0*/  LDL.LU R16, [R1+0x20] ;  /* 0x0000200001107983 */ /* 0x000ea40000300800 */
[----:B------:R-:W-:Y:S02]  /*2cee0*/  STS.U16 [R17+0xd800], R6 ;  /* 0x00d8000611007388 */ /* 0x000fe40000000400 */
[----:B------:R-:W2:Y:S01]  /*2cef0*/  LDL.LU R20, [R1+0x1c] ;  /* 0x00001c0001147983 */ /* 0x000ea20000300800 */
[----:B---3--:R-:W-:Y:S04]  /*2cf00*/  STS.U16 [R17+0xe000], R5 ;  /* 0x00e0000511007388 */ /* 0x008fe80000000400 */
[----:B------:R-:W3:Y:S01]  /*2cf10*/  LDL.LU R24, [R1+0x18] ;  /* 0x0000180001187983 */ /* 0x000ee20000300800 */
[----:B------:R-:W-:Y:S02]  /*2cf20*/  STS.U16 [R17+0xe800], R4 ;  /* 0x00e8000411007388 */ /* 0x000fe40000000400 */
[----:B------:R-:W2:Y:S02]  /*2cf30*/  LDL.LU R28, [R1+0x14] ;  /* 0x00001400011c7983 */ /* 0x000ea40000300800 */
[----:B----4-:R0:W-:Y:S01]  /*2cf40*/  STS.U16 [R17+0xf000], R3 ;  /* 0x00f0000311007388 */ /* 0x0101e20000000400 */
[----:B------:R1:W-:Y:S04]  /*2cf50*/  STS.U16 [R17+0xf800], R2 ;  /* 0x00f8000211007388 */ /* 0x0003e80000000400 */
[----:B0-----:R-:W3:Y:S01]  /*2cf60*/  LDL.LU R3, [R1+0x4] ;  /* 0x0000040001037983 */ /* 0x001ee20000300800 */
[----:B-1----:R-:W2:Y:S02]  /*2cf70*/  LDL.LU R17, [R1+0x3bf0] ;  /* 0x003bf00001117983 */ /* 0x002ea40000300800 */
[----:B------:R-:W3:Y:S01]  /*2cf80*/  LDL.LU R2, [R1+0xc] ;  /* 0x00000c0001027983 */ /* 0x000ee20000300800 */
[----:B--2---:R0:W-:Y:S04]  /*2cf90*/  STS.U16 [R17+0x100], R0 ;  /* 0x0001000011007388 */ /* 0x0041e80000000400 */
[----:B0-----:R-:W2:Y:S04]  /*2cfa0*/  LDL.LU R0, [R1+0x3bec] ;  /* 0x003bec0001007983 */ /* 0x001ea80000300800 */
[----:B--2---:R0:W-:Y:S01]  /*2cfb0*/  STS.U16 [R17+0x900], R0 ;  /* 0x0009000011007388 */ /* 0x0041e20000000400 */
[----:B------:R1:W-:Y:S02]  /*2cfc0*/  STS.U16 [R17+0x1100], R15 ;  /* 0x0011000f11007388 */ /* 0x0003e40000000400 */
[----:B------:R2:W-:Y:S02]  /*2cfd0*/  STS.U16 [R17+0x1900], R14 ;  /* 0x0019000e11007388 */ /* 0x0005e40000000400 */
[----:B------:R3:W-:Y:S01]  /*2cfe0*/  STS.U16 [R17+0x2100], R29 ;  /* 0x0021001d11007388 */ /* 0x0007e20000000400 */
[----:B------:R3:W-:Y:S01]  /*2cff0*/  STS.U16 [R17+0x2900], R27 ;  /* 0x0029001b11007388 */ /* 0x0007e20000000400 */
[----:B------:R3:W-:Y:S03]  /*2d000*/  STS.U16 [R17+0x3100], R25 ;  /* 0x0031001911007388 */ /* 0x0007e60000000400 */
[----:B0-----:R-:W4:Y:S01]  /*2d010*/  LDL.LU R0, [R1+0x3be8] ;  /* 0x003be80001007983 */ /* 0x001f220000300800 */
[----:B-1----:R-:W4:Y:S02]  /*2d020*/  LDL.LU R15, [R1+0x3be4] ;  /* 0x003be400010f7983 */ /* 0x002f240000300800 */
[----:B--2---:R-:W2:Y:S02]  /*2d030*/  LDL.LU R14, [R1+0x3be0] ;  /* 0x003be000010e7983 */ /* 0x004ea40000300800 */
[----:B---3--:R-:W3:Y:S01]  /*2d040*/  LDL.LU R29, [R1+0x3bdc] ;  /* 0x003bdc00011d7983 */ /* 0x008ee20000300800 */
[----:B------:R-:W2:Y:S01]  /*2d050*/  LDL.LU R27, [R1+0x3bd8] ;  /* 0x003bd800011b7983 */ /* 0x000ea20000300800 */
[----:B------:R-:W2:Y:S03]  /*2d060*/  LDL.LU R25, [R1+0x3bd4] ;  /* 0x003bd40001197983 */ /* 0x000ea60000300800 */
[----:B------:R0:W-:Y:S01]  /*2d070*/  STS.U16 [R17+0x3900], R23 ;  /* 0x0039001711007388 */ /* 0x0001e20000000400 */
[----:B------:R1:W-:Y:S02]  /*2d080*/  STS.U16 [R17+0x4100], R21 ;  /* 0x0041001511007388 */ /* 0x0003e40000000400 */
[----:B------:R1:W-:Y:S02]  /*2d090*/  STS.U16 [R17+0x4900], R19 ;  /* 0x0049001311007388 */ /* 0x0003e40000000400 */
[----:B------:R1:W-:Y:S01]  /*2d0a0*/  STS.U16 [R17+0x5100], R13 ;  /* 0x0051000d11007388 */ /* 0x0003e20000000400 */
[----:B------:R1:W-:Y:S01]  /*2d0b0*/  STS.U16 [R17+0x5900], R12 ;  /* 0x0059000c11007388 */ /* 0x0003e20000000400 */
[----:B------:R1:W-:Y:S03]  /*2d0c0*/  STS.U16 [R17+0x6100], R11 ;  /* 0x0061000b11007388 */ /* 0x0003e60000000400 */
[----:B0-----:R-:W2:Y:S01]  /*2d0d0*/  LDL.LU R23, [R1+0x3bd0] ;  /* 0x003bd00001177983 */ /* 0x001ea20000300800 */
[----:B-1----:R-:W2:Y:S03]  /*2d0e0*/  LDL.LU R21, [R1+0x3bcc] ;  /* 0x003bcc0001157983 */ /* 0x002ea60000300800 */
[----:B------:R-:W2:Y:S01]  /*2d0f0*/  LDL.LU R19, [R1+0x3bc8] ;  /* 0x003bc80001137983 */ /* 0x000ea20000300800 */
[----:B------:R-:W2:Y:S03]  /*2d100*/  LDL.LU R13, [R1+0x3bc4] ;  /* 0x003bc400010d7983 */ /* 0x000ea60000300800 */
        /* <DEDUP_REMOVED lines=14> */
[----:B------:R0:W-:Y:S04]  /*2d1f0*/  STS.U16 [R17+0x9900], R28 ;  /* 0x0099001c11007388 */ /* 0x0001e80000000400 */
[----:B0-----:R-:W2:Y:S01]  /*2d200*/  LDL.LU R28, [R1+0x3ba0] ;  /* 0x003ba000011c7983 */ /* 0x001ea20000300800 */
[----:B------:R0:W-:Y:S02]  /*2d210*/  STS.U16 [R17+0xa100], R2 ;  /* 0x00a1000211007388 */ /* 0x0001e40000000400 */
[----:B------:R1:W-:Y:S01]  /*2d220*/  STS.U16 [R17+0xa900], R3 ;  /* 0x00a9000311007388 */ /* 0x0003e20000000400 */
[----:B0-----:R-:W3:Y:S04]  /*2d230*/  LDL R2, [R1+0x12dc] ;  /* 0x0012dc0001027983 */ /* 0x001ee80000100800 */
[----:B-1----:R-:W3:Y:S01]  /*2d240*/  LDL R3, [R1+0xb8c] ;  /* 0x000b8c0001037983 */ /* 0x002ee20000100800 */
[----:B----4-:R-:W-:-:S03]  /*2d250*/  PRMT R15, RZ, 0x7610, R15 ;  /* 0x00007610ff0f7816 */ /* 0x010fc6000000000f */
[----:B--2---:R-:W-:Y:S01]  /*2d260*/  STS.U16 [R17+0xb100], R28 ;  /* 0x00b1001c11007388 */ /* 0x004fe20000000400 */
        /* <DEDUP_REMOVED lines=8> */
[----:B------:R0:W-:Y:S03]  /*2d2f0*/  STS.U16 [R17+0xf900], R13 ;  /* 0x00f9000d11007388 */ /* 0x0001e60000000400 */
[----:B---3--:R-:W2:Y:S04]  /*2d300*/  @!P0 LDG.E.U16 R15, [R2.64] ;  /* 0x00000006020f8981 */ /* 0x008ea8000c1e1500 */
[----:B0-----:R-:W3:Y:S04]  /*2d310*/  LDL.LU R17, [R1+0x3b9c] ;  /* 0x003b9c0001117983 */ /* 0x001ee80000300800 */
[----:B---3--:R-:W-:Y:S01]  /*2d320*/  STS.U16 [R0+0x200], R17 ;  /* 0x0002001100007388 */ /* 0x008fe20000000400 */
[----:B------:R-:W-:Y:S02]  /*2d330*/  STS.U16 [R0+0xa00], R19 ;  /* 0x000a001300007388 */ /* 0x000fe40000000400 */
[----:B------:R-:W-:Y:S02]  /*2d340*/  STS.U16 [R0+0x1200], R21 ;  /* 0x0012001500007388 */ /* 0x000fe40000000400 */
[----:B------:R-:W-:Y:S01]  /*2d350*/  STS.U16 [R0+0x1a00], R23 ;  /* 0x001a001700007388 */ /* 0x000fe20000000400 */
[----:B------:R-:W-:Y:S01]  /*2d360*/  STS.U16 [R0+0x2200], R25 ;  /* 0x0022001900007388 */ /* 0x000fe20000000400 */
[----:B------:R-:W-:Y:S02]  /*2d370*/  STS.U16 [R0+0x2a00], R27 ;  /* 0x002a001b00007388 */ /* 0x000fe40000000400 */
[----:B------:R0:W-:Y:S02]  /*2d380*/  STS.U16 [R0+0x3200], R29 ;  /* 0x0032001d00007388 */ /* 0x0001e40000000400 */
[----:B0-----:R-:W3:Y:S01]  /*2d390*/  LDL.LU R0, [R1+0x3b98] ;  /* 0x003b980001007983 */ /* 0x001ee20000300800 */
[----:B--2---:R0:W-:Y:S03]  /*2d3a0*/  STL [R1+0x2f8], R15 ;  /* 0x0002f80f01007387 */ /* 0x0041e60000100800 */
[----:B0-----:R-:W2:Y:S01]  /*2d3b0*/  LDL.LU R15, [R1+0x3b94] ;  /* 0x003b9400010f7983 */ /* 0x001ea20000300800 */
[----:B------:R-:W4:Y:S02]  /*2d3c0*/  LDL R2, [R1+0xb88] ;  /* 0x000b880001027983 */ /* 0x000f240000100800 */
[----:B------:R-:W4:Y:S01]  /*2d3d0*/  LDL R3, [R1+0x12d8] ;  /* 0x0012d80001037983 */ /* 0x000f220000100800 */
[----:B---3--:R-:W-:-:S02]  /*2d3e0*/  PRMT R0, RZ, 0x7610, R0 ;  /* 0x00007610ff007816 */ /* 0x008fc40000000000 */
[----:B----4-:R-:W-:-:S04]  /*2d3f0*/  @!P0 LOP3.LUT R3, R3, R2, RZ, 0x3c, !PT ;  /* 0x0000000203038212 */ /* 0x010fc800078e3cff */
[----:B------:R-:W-:-:S04]  /*2d400*/  @!P0 LOP3.LUT R2, R3, R2, RZ, 0x3c, !PT ;  /* 0x0000000203028212 */ /* 0x000fc800078e3cff */
[----:B------:R-:W-:-:S05]  /*2d410*/  @!P0 LOP3.LUT R3, R3, R2, RZ, 0x3c, !PT ;  /* 0x0000000203038212 */ /* 0x000fca00078e3cff */
[----:B------:R-:W3:Y:S04]  /*2d420*/  @!P0 LDG.E.U16 R0, [R2.64] ;  /* 0x0000000602008981 */ /* 0x000ee8000c1e1500 */
[----:B---3--:R0:W-:Y:S04]  /*2d430*/  STL [R1+0x2f4], R0 ;  /* 0x0002f40001007387 */ /* 0x0081e80000100800 */
[----:B0-----:R-:W3:Y:S01]  /*2d440*/  LDL.LU R0, [R1+0x3b90] ;  /* 0x003b900001007983 */ /* 0x001ee20000300800 */
[----:B------:R-:W4:Y:S02]  /*2d450*/  LDL R2, [R1+0xb84] ;  /* 0x000b840001027983 */ /* 0x000f240000100800 */
[----:B------:R-:W4:Y:S01]  /*2d460*/  LDL R3, [R1+0x12d4] ;  /* 0x0012d40001037983 */ /* 0x000f220000100800 */
[----:B------:R-:W-:-:S02]  /*2d470*/  PRMT R14, RZ, 0x7610, R14 ;  /* 0x00007610ff0e7816 */ /* 0x000fc4000000000e */
[----:B----4-:R-:W-:-:S04]  /*2d480*/  @!P0 LOP3.LUT R3, R3, R2, RZ, 0x3c, !PT ;  /* 0x0000000203038212 */ /* 0x010fc800078e3cff */
[----:B------:R-:W-:-:S04]  /*2d490*/  @!P0 LOP3.LUT R2, R3, R2, RZ, 0x3c, !PT ;  /* 0x0000000203028212 */ /* 0x000fc800078e3cff */
[----:B------:R-:W-:-:S05]  /*2d4a0*/  @!P0 LOP3.LUT R3, R3, R2, RZ, 0x3c, !PT ;  /* 0x0000000203038212 */ /* 0x000fca00078e3cff */
[----:B------:R-:W4:Y:S04]  /*2d4b0*/  @!P0 LDG.E.U16 R14, [R2.64] ;  /* 0x00000006020e8981 */ /* 0x000f28000c1e1500 */
[----:B----4-:R0:W-:Y:S04]  /*2d4c0*/  STL [R1+0x2f0], R14 ;  /* 0x0002f00e01007387 */ /* 0x0101e80000100800 */
[----:B0-----:R-:W4:Y:S01]  /*2d4d0*/  LDL.LU R14, [R1+0x3b8c] ;  /* 0x003b8c00010e7983 */ /* 0x001f220000300800 */
[----:B------:R-:W2:Y:S02]  /*2d4e0*/  LDL R2, [R1+0xb80] ;  /* 0x000b800001027983 */ /* 0x000ea40000100800 */
[----:B------:R-:W2:Y:S01]  /*2d4f0*/  LDL R3, [R1+0x12d0] ;  /* 0x0012d00001037983 */ /* 0x000ea20000100800 */
[----:B---3--:R-:W-:-:S02]  /*2d500*/  PRMT R0, RZ, 0x7610, R0 ;  /* 0x00007610ff007816 */ /* 0x008fc40000000000 */
[----:B--2---:R-:W-:-:S04]  /*2d510*/  @!P0 LOP3.LUT R3, R3, R2, RZ, 0x3c, !PT ;  /* 0x0000000203038212 */ /* 0x004fc800078e3cff */
[----:B------:R-:W-:-:S04]  /*2d520*/  @!P0 LOP3.LUT R2, R3, R2, RZ, 0x3c, !PT ;  /* 0x0000000203028212 */ /* 0x000fc800078e3cff */
[----:B------:R-:W-:-:S05]  /*2d530*/  @!P0 LOP3.LUT R3, R3, R2, RZ, 0x3c, !PT ;  /* 0x0000000203038212 */ /* 0x000fca00078e3cff */
[----:B------:R-:W2:Y:S04]  /*2d540*/  @!P0 LDG.E.U16 R0, [R2.64] ;  /* 0x0000000602008981 */ /* 0x000ea8000c1e1500 */
[----:B--2---:R0:W-:Y:S04]  /*2d550*/  STL [R1+0x2ec], R0 ;  /* 0x0002ec0001007387 */ /* 0x0041e80000100800 */
[----:B0-----:R-:W2:Y:S01]  /*2d560*/  LDL.LU R0, [R1+0x3b88] ;  /* 0x003b880001007983 */ /* 0x001ea20000300800 */
[----:B------:R-:W3:Y:S02]  /*2d570*/  LDL R2, [R1+0x12c8] ;  /* 0x0012c80001027983 */ /* 0x000ee40000100800 */
[----:B------:R-:W3:Y:S01]  /*2d580*/  LDL R3, [R1+0x12cc] ;  /* 0x0012cc0001037983 */ /* 0x000ee20000100800 */
[----:B----4-:R-:W-:-:S02]  /*2d590*/  PRMT R14, RZ, 0x7610, R14 ;  /* 0x00007610ff0e7816 */ /* 0x010fc4000000000e */
[----:B---3--:R-:W-:-:S04]  /*2d5a0*/  @!P0 LOP3.LUT R3, R3, R2, RZ, 0x3c, !PT ;  /* 0x0000000203038212 */ /* 0x008fc800078e3cff */
[----:B------:R-:W-:-:S04]  /*2d5b0*/  @!P0 LOP3.LUT R2, R3, R2, RZ, 0x3c, !PT ;  /* 0x0000000203028212 */ /* 0x000fc800078e3cff */
[----:B------:R-:W-:-:S05]  /*2d5c0*/  @!P0 LOP3.LUT R3, R3, R2, RZ, 0x3c, !PT ;  /* 0x0000000203038212 */ /* 0x000fca00078e3cff */
[----:B------:R-:W3:Y:S04]  /*2d5d0*/  @!P0 LDG.E.U16 R14, [R2.64] ;  /* 0x00000006020e8981 */ /* 0x000ee8000c1e1500 */
[----:B---3--:R0:W-:Y:S04]  /*2d5e0*/  STL [R1+0x2e8], R14 ;  /* 0x0002e80e01007387 */ /* 0x0081e80000100800 */
[----:B0-----:R-:W3:Y:S01]  /*2d5f0*/  LDL.LU R14, [R1+0x3b84] ;  /* 0x003b8400010e7983 */ /* 0x001ee20000300800 */
[----:B------:R-:W4:Y:S02]  /*2d600*/  LDL R2, [R1+0x12a8] ;  /* 0x0012a80001027983 */ /* 0x000f240000100800 */
[----:B------:R-:W4:Y:S01]  /*2d610*/  LDL R3, [R1+0x12ac] ;  /* 0x0012ac0001037983 */ /* 0x000f220000100800 */
[----:B--2---:R-:W-:-:S02]  /*2d620*/  PRMT R0, RZ, 0x7610, R0 ;  /* 0x00007610ff007816 */ /* 0x004fc40000000000 */
[----:B----4-:R-:W-:-:S04]  /*2d630*/  @!P0 LOP3.LUT R3, R3, R2, RZ, 0x3c, !PT ;  /* 0x0000000203038212 */ /* 0x010fc800078e3cff */
[----:B------:R-:W-:-:S04]  /*2d640*/  @!P0 LOP3.LUT R2, R3, R2, RZ, 0x3c, !PT ;  /* 0x0000000203028212 */ /* 0x000fc800078e3cff */
[----:B------:R-:W-:-:S05]  /*2d650*/  @!P0 LOP3.LUT R3, R3, R2, RZ, 0x3c, !PT ;  /* 0x0000000203038212 */ /* 0x000fca00078e3cff */
[----:B------:R-:W2:Y:S04]  /*2d660*/  @!P0 LDG.E.U16 R0, [R2.64] ;  /* 0x0000000602008981 */ /* 0x000ea8000c1e1500 */
[----:B--2---:R0:W-:Y:S04]  /*2d670*/  STL [R1+0x2e4], R0 ;  /* 0x0002e40001007387 */ /* 0x0041e80000100800 */
        /* <DEDUP_REMOVED lines=848> */
[----:B------:R-:W4:Y:S02]  /*30b80*/  LDL R3, [R1+0xe8c] ;  /* 0x000e8c0001037983 */ /* 0x000f240000100800 */
[----:B----4-:R-:W-:-:S02]  /*30b90*/  @!P0 LOP3.LUT R3, R3, R2, RZ, 0x3c, !PT ;  /* 0x0000000203038212 */ /* 0x010fc400078e3cff */
[----:B--2---:R-:W-:Y:S02]  /*30ba0*/  PRMT R0, RZ, 0x7610, R0 ;  /* 0x00007610ff007816 */ /* 0x004fe40000000000 */
        /* <DEDUP_REMOVED lines=56> */
[----:B------:R0:W2:Y:S04]  /*30f30*/  @!P0 LDG.E.U16 R0, [R2.64] ;  /* 0x0000000602008981 */ /* 0x0000a8000c1e1500 */
[----:B0-----:R-:W4:Y:S04]  /*30f40*/  LDL R2, [R1+0xe30] ;  /* 0x000e300001027983 */ /* 0x001f280000100800 */
[----:B------:R-:W4:Y:S01]  /*30f50*/  LDL R3, [R1+0xe34] ;  /* 0x000e340001037983 */ /* 0x000f220000100800 */
[----:B---3--:R-:W-:Y:S02]  /*30f60*/  PRMT R14, RZ, 0x7610, R14 ;  /* 0x00007610ff0e7816 */ /* 0x008fe4000000000e */
[----:B----4-:R-:W-:-:S04]  /*30f70*/  @!P0 LOP3.LUT R3, R3, R2, RZ, 0x3c, !PT ;  /* 0x0000000203038212 */ /* 0x010fc800078e3cff */
[----:B------:R-:W-:-:S04]  /*30f80*/  @!P0 LOP3.LUT R2, R3, R2, RZ, 0x3c, !PT ;  /* 0x0000000203028212 */ /* 0x000fc800078e3cff */
[----:B------:R-:W-:-:S05]  /*30f90*/  @!P0 LOP3.LUT R3, R3, R2, RZ, 0x3c, !PT ;  /* 0x0000000203038212 */ /* 0x000fca00078e3cff */
[----:B------:R-:W3:Y:S04]  /*30fa0*/  @!P0 LDG.E.U16 R14, [R2.64] ;  /* 0x00000006020e8981 */ /* 0x000ee8000c1e1500 */
[----:B--2---:R-:W-:Y:S04]  /*30fb0*/  STL [R1+0x38e8], R0 ;  /* 0x0038e80001007387 */ /* 0x004fe80000100800 */
[----:B---3--:R0:W-:Y:S04]  /*30fc0*/  STL [R1+0xcc], R14 ;  /* 0x0000cc0e01007387 */ /* 0x0081e80000100800 */
[----:B0-----:R-:W2:Y:S01]  /*30fd0*/  LDL.LU R14, [R1+0x39ec] ;  /* 0x0039ec00010e7983 */ /* 0x001ea20000300800 */
[----:B------:R-:W3:Y:S02]  /*30fe0*/  LDL R2, [R1+0xe28] ;  /* 0x000e280001027983 */ /* 0x000ee40000100800 */
[----:B------:R-:W3:Y:S02]  /*30ff0*/  LDL R3, [R1+0xe2c] ;  /* 0x000e2c0001037983 */ /* 0x000ee40000100800 */
[----:B---3--:R-:W-:-:S02]  /*31000*/  @!P0 LOP3.LUT R3, R3, R2, RZ, 0x3c, !PT ;  /* 0x0000000203038212 */ /* 0x008fc400078e3cff */
[----:B--2---:R-:W-:Y:S02]  /*31010*/  PRMT R14, RZ, 0x7610, R14 ;  /* 0x00007610ff0e7816 */ /* 0x004fe4000000000e */
[----:B------:R-:W-:-:S04]  /*31020*/  @!P0 LOP3.LUT R2, R3, R2, RZ, 0x3c, !PT ;  /* 0x0000000203028212 */ /* 0x000fc800078e3cff */
[----:B------:R-:W-:-:S05]  /*31030*/  @!P0 LOP3.LUT R3, R3, R2, RZ, 0x3c, !PT ;  /* 0x0000000203038212 */ /* 0x000fca00078e3cff */
[----:B------:R-:W2:Y:S04]  /*31040*/  @!P0 LDG.E.U16 R14, [R2.64] ;  /* 0x00000006020e8981 */ /* 0x000ea8000c1e1500 */
[----:B--2---:R0:W-:Y:S04]  /*31050*/  STL [R1+0xc8], R14 ;  /* 0x0000c80e01007387 */ /* 0x0041e80000100800 */
        /* <DEDUP_REMOVED lines=236> */
[----:B------:R-:W3:Y:S01]  /*31f20*/  LDL R3, [R1+0xd14] ;  /* 0x000d140001037983 */ /* 0x000ee20000100800 */
[----:B------:R-:W-:-:S02]  /*31f30*/  PRMT R12, RZ, 0x7610, R12 ;  /* 0x00007610ff0c7816 */ /* 0x000fc4000000000c */
[----:B---3--:R-:W-:-:S04]  /*31f40*/  @!P0 LOP3.LUT R3, R3, R2, RZ, 0x3c, !PT ;  /* 0x0000000203038212 */ /* 0x008fc800078e3cff */
[----:B------:R-:W-:-:S04]  /*31f50*/  @!P0 LOP3.LUT R2, R3, R2, RZ, 0x3c, !PT ;  /* 0x0000000203028212 */ /* 0x000fc800078e3cff */
[----:B------:R-:W-:-:S05]  /*31f60*/  @!P0 LOP3.LUT R3, R3, R2, RZ, 0x3c, !PT ;  /* 0x0000000203038212 */ /* 0x000fca00078e3cff */
[----:B------:R0:W3:Y:S04]  /*31f70*/  @!P0 LDG.E.U16 R12, [R2.64] ;  /* 0x00000006020c8981 */ /* 0x0000e8000c1e1500 */
[----:B0-----:R-:W4:Y:S04]  /*31f80*/  LDL R2, [R1+0xd08] ;  /* 0x000d080001027983 */ /* 0x001f280000100800 */
[----:B------:R-:W4:Y:S01]  /*31f90*/  LDL R3, [R1+0xd0c] ;  /* 0x000d0c0001037983 */ /* 0x000f220000100800 */
[----:B--2---:R-:W-:Y:S02]  /*31fa0*/  PRMT R14, RZ, 0x7610, R14 ;  /* 0x00007610ff0e7816 */ /* 0x004fe4000000000e */
[----:B----4-:R-:W-:-:S04]  /*31fb0*/  @!P0 LOP3.LUT R3, R3, R2, RZ, 0x3c, !PT ;  /* 0x0000000203038212 */ /* 0x010fc800078e3cff */
[----:B------:R-:W-:-:S04]  /*31fc0*/  @!P0 LOP3.LUT R2, R3, R2, RZ, 0x3c, !PT ;  /* 0x0000000203028212 */ /* 0x000fc800078e3cff */
[----:B------:R-:W-:-:S05]  /*31fd0*/  @!P0 LOP3.LUT R3, R3, R2, RZ, 0x3c, !PT ;  /* 0x0000000203038212 */ /* 0x000fca00078e3cff */
[----:B------:R-:W2:Y:S04]  /*31fe0*/  @!P0 LDG.E.U16 R14, [R2.64] ;  /* 0x00000006020e8981 */ /* 0x000ea8000c1e1500 */
[----:B---3--:R0:W-:Y:S04]  /*31ff0*/  STL [R1+0x5c], R12 ;  /* 0x00005c0c01007387 */ /* 0x0081e80000100800 */
[----:B0-----:R-:W3:Y:S04]  /*32000*/  LDL R12, [R1+0xcd4] ;  /* 0x000cd400010c7983 */ /* 0x001ee80000100800 */
        /* <DEDUP_REMOVED lines=39> */
[----:B---3--:R-:W-:-:S02]  /*32280*/  @!P0 IMAD.MOV.U32 R2, RZ, RZ, R12 ;  /* 0x000000ffff028224 */ /* 0x008fc400078e000c */
[----:B------:R-:W3:Y:S01]  /*32290*/  LDL R12, [R1+0xc9c] ;  /* 0x000c9c00010c7983 */ /* 0x000ee20000100800 */
[----:B--2---:R-:W-:-:S06]  /*322a0*/  PRMT R14, RZ, 0x7610, R14 ;  /* 0x00007610ff0e7816 */ /* 0x004fcc000000000e */
[----:B----4-:R-:W2:Y:S04]  /*322b0*/  @!P0 LDG.E.U16 R14, [R2.64] ;  /* 0x00000006020e8981 */ /* 0x010ea8000c1e1500 */
        /* <DEDUP_REMOVED lines=20> */
[----:B------:R-:W-:Y:S02]  /*32400*/  PRMT R13, RZ, 0x7610, R13 ;  /* 0x00007610ff0d7816 */ /* 0x000fe4000000000d */
[----:B----4-:R-:W-:-:S04]  /*32410*/  @!P0 LOP3.LUT R3, R3, R2, RZ, 0x3c, !PT ;  /* 0x0000000203038212 */ /* 0x010fc800078e3cff */
[----:B------:R-:W-:-:S04]  /*32420*/  @!P0 LOP3.LUT R2, R3, R2, RZ, 0x3c, !PT ;  /* 0x0000000203028212 */ /* 0x000fc800078e3cff */
[----:B------:R-:W-:Y:S01]  /*32430*/  @!P0 LOP3.LUT R3, R3, R2, RZ, 0x3c, !PT ;  /* 0x0000000203038212 */ /* 0x000fe200078e3cff */
[----:B--2---:R0:W-:Y:S04]  /*32440*/  STL [R1+0x3c], R14 ;  /* 0x00003c0e01007387 */ /* 0x0041e80000100800 */
[----:B------:R1:W2:Y:S01]  /*32450*/  @!P0 LDG.E.U16 R13, [R2.64] ;  /* 0x00000006020d8981 */ /* 0x0002a2000c1e1500 */
[----:B------:R-:W-:-:S03]  /*32460*/  PRMT R15, RZ, 0x7610, R15 ;  /* 0x00007610ff0f7816 */ /* 0x000fc6000000000f */
[----:B0-----:R-:W4:Y:S04]  /*32470*/  LDL R14, [R1+0xc8c] ;  /* 0x000c8c00010e7983 */ /* 0x001f280000100800 */
[----:B-1----:R-:W2:Y:S04]  /*32480*/  LDL R2, [R1+0xca0] ;  /* 0x000ca00001027983 */ /* 0x002ea80000100800 */
[----:B------:R-:W2:Y:S02]  /*32490*/  LDL R3, [R1+0xca4] ;  /* 0x000ca40001037983 */ /* 0x000ea40000100800 */
[----:B--2---:R-:W-:-:S04]  /*324a0*/  @!P0 LOP3.LUT R3, R3, R2, RZ, 0x3c, !PT ;  /* 0x0000000203038212 */ /* 0x004fc800078e3cff */
[----:B------:R-:W-:-:S04]  /*324b0*/  @!P0 LOP3.LUT R2, R3, R2, RZ, 0x3c, !PT ;  /* 0x0000000203028212 */ /* 0x000fc800078e3cff */
[----:B------:R-:W-:-:S05]  /*324c0*/  @!P0 LOP3.LUT R3, R3, R2, RZ, 0x3c, !PT ;  /* 0x0000000203038212 */ /* 0x000fca00078e3cff */
[----:B------:R-:W2:Y:S04]  /*324d0*/  @!P0 LDG.E.U16 R15, [R2.64] ;  /* 0x00000006020f8981 */ /* 0x000ea8000c1e1500 */
[----:B------:R0:W-:Y:S04]  /*324e0*/  STL [R1+0x38], R13 ;  /* 0x0000380d01007387 */ /* 0x0001e80000100800 */
[----:B0-----:R-:W3:Y:S04]  /*324f0*/  LDL R13, [R1+0xc74] ;  /* 0x000c7400010d7983 */ /* 0x001ee80000100800 */
[----:B--2---:R0:W-:Y:S04]  /*32500*/  STL [R1+0x34], R15 ;  /* 0x0000340f01007387 */ /* 0x0041e80000100800 */
[----:B0-----:R-:W2:Y:S01]  /*32510*/  LDL.LU R15, [R1+0x3960] ;  /* 0x00396000010f7983 */ /* 0x001ea20000300800 */
[----:B------:R-:W2:Y:S01]  /*32520*/  LDL R3, [R1+0xc98] ;  /* 0x000c980001037983 */ /* 0x000ea20000100800 */
[----:B------:R-:W-:Y:S01]  /*32530*/  PRMT R10, RZ, 0x7610, R10 ;  /* 0x00007610ff0a7816 */ /* 0x000fe2000000000a */
[----:B---3--:R-:W-:-:S02]  /*32540*/  @!P0 IMAD.MOV.U32 R2, RZ, RZ, R12 ;  /* 0x000000ffff028224 */ /* 0x008fc400078e000c */
[----:B------:R-:W3:Y:S04]  /*32550*/  LDL R12, [R1+0xc60] ;  /* 0x000c6000010c7983 */ /* 0x000ee80000100800 */
[----:B--2---:R0:W2:Y:S04]  /*32560*/  @!P0 LDG.E.U16 R10, [R2.64] ;  /* 0x00000006020a8981 */ /* 0x0040a8000c1e1500 */
[----:B0-----:R-:W2:Y:S04]  /*32570*/  LDL R2, [R1+0xc90] ;  /* 0x000c900001027983 */ /* 0x001ea80000100800 */
[----:B------:R-:W2:Y:S01]  /*32580*/  LDL R3, [R1+0xc94] ;  /* 0x000c940001037983 */ /* 0x000ea20000100800 */
[----:B------:R-:W-:-:S02]  /*32590*/  PRMT R15, RZ, 0x7610, R15 ;  /* 0x00007610ff0f7816 */ /* 0x000fc4000000000f */
        /* <DEDUP_REMOVED lines=10> */
[----:B----4-:R-:W-:Y:S01]  /*32640*/  @!P0 IMAD.MOV.U32 R2, RZ, RZ, R14 ;  /* 0x000000ffff028224 */ /* 0x010fe200078e000e */
[----:B------:R-:W-:Y:S01]  /*32650*/  PRMT R7, RZ, 0x7610, R7 ;  /* 0x00007610ff077816 */ /* 0x000fe20000000007 */
[----:B------:R-:W4:Y:S04]  /*32660*/  LDL R14, [R1+0xc58] ;  /* 0x000c5800010e7983 */ /* 0x000f280000100800 */
[----:B--2---:R0:W2:Y:S04]  /*32670*/  @!P0 LDG.E.U16 R5, [R2.64] ;  /* 0x0000000602058981 */ /* 0x0040a8000c1e1500 */
[----:B0-----:R-:W2:Y:S01]  /*32680*/  LDL R3, [R1+0xc70] ;  /* 0x000c700001037983 */ /* 0x001ea20000100800 */
[----:B------:R-:W-:-:S05]  /*32690*/  @!P0 IMAD.MOV.U32 R2, RZ, RZ, R13 ;  /* 0x000000ffff028224 */ /* 0x000fca00078e000d */
[----:B--2---:R0:W2:Y:S04]  /*326a0*/  @!P0 LDG.E.U16 R7, [R2.64] ;  /* 0x0000000602078981 */ /* 0x0040a8000c1e1500 */
[----:B------:R1:W-:Y:S01]  /*326b0*/  STL [R1+0x28], R5 ;  /* 0x0000280501007387 */ /* 0x0003e20000100800 */
[----:B------:R-:W3:Y:S03]  /*326c0*/  LDL R13, [R1+0xc30] ;  /* 0x000c3000010d7983 */ /* 0x000ee60000100800 */
[----:B0-----:R-:W3:Y:S04]  /*326d0*/  LDL R2, [R1+0xc68] ;  /* 0x000c680001027983 */ /* 0x001ee80000100800 */
[----:B------:R-:W3:Y:S04]  /*326e0*/  LDL R3, [R1+0xc6c] ;  /* 0x000c6c0001037983 */ /* 0x000ee80000100800 */
[----:B-1----:R-:W4:Y:S01]  /*326f0*/  LDL R5, [R1+0xc5c] ;  /* 0x000c5c0001057983 */ /* 0x002f220000100800 */
[----:B------:R-:W-:-:S02]  /*32700*/  PRMT R15, RZ, 0x7610, R15 ;  /* 0x00007610ff0f7816 */ /* 0x000fc4000000000f */
[----:B------:R-:W-:Y:S01]  /*32710*/  PRMT R8, RZ, 0x7610, R8 ;  /* 0x00007610ff087816 */ /* 0x000fe20000000008 */
[----:B--2---:R0:W-:Y:S04]  /*32720*/  STL [R1+0x24], R7 ;  /* 0x0000240701007387 */ /* 0x0041e80000100800 */
[----:B0-----:R-:W2:Y:S01]  /*32730*/  LDL R7, [R1+0xc34] ;  /* 0x000c340001077983 */ /* 0x001ea20000100800 */
[----:B---3--:R-:W-:-:S04]  /*32740*/  @!P0 LOP3.LUT R3, R3, R2, RZ, 0x3c, !PT ;  /* 0x0000000203038212 */ /* 0x008fc800078e3cff */
[----:B------:R-:W-:-:S04]  /*32750*/  @!P0 LOP3.LUT R2, R3, R2, RZ, 0x3c, !PT ;  /* 0x0000000203028212 */ /* 0x000fc800078e3cff */
[----:B------:R-:W-:-:S05]  /*32760*/  @!P0 LOP3.LUT R3, R3, R2, RZ, 0x3c, !PT ;  /* 0x0000000203038212 */ /* 0x000fca00078e3cff */
[----:B------:R0:W3:Y:S02]  /*32770*/  @!P0 LDG.E.U16 R15, [R2.64] ;  /* 0x00000006020f8981 */ /* 0x0000e4000c1e1500 */
[----:B0-----:R-:W-:Y:S02]  /*32780*/  @!P0 IMAD.MOV.U32 R2, RZ, RZ, R10 ;  /* 0x000000ffff028224 */ /* 0x001fe400078e000a */
[----:B------:R-:W-:-:S05]  /*32790*/  @!P0 IMAD.MOV.U32 R3, RZ, RZ, R12 ;  /* 0x000000ffff038224 */ /* 0x000fca00078e000c */
[----:B------:R4:W3:Y:S01]  /*327a0*/  @!P0 LDG.E.U16 R8, [R2.64] ;  /* 0x0000000602088981 */ /* 0x0008e2000c1e1500 */
[----:B------:R-:W-:Y:S02]  /*327b0*/  PRMT R4, RZ, 0x7610, R4 ;  /* 0x00007610ff047816 */ /* 0x000fe40000000004 */
[----:B------:R-:W-:Y:S01]  /*327c0*/  PRMT R6, RZ, 0x7610, R6 ;  /* 0x00007610ff067816 */ /* 0x000fe20000000006 */
[----:B----4-:R-:W-:Y:S02]  /*327d0*/  @!P0 IMAD.MOV.U32 R2, RZ, RZ, R5 ;  /* 0x000000ffff028224 */ /* 0x010fe400078e0005 */
[----:B------:R-:W-:-:S05]  /*327e0*/  @!P0 IMAD.MOV.U32 R3, RZ, RZ, R14 ;  /* 0x000000ffff038224 */ /* 0x000fca00078e000e */
[----:B------:R0:W4:Y:S02]  /*327f0*/  @!P0 LDG.E.U16 R4, [R2.64] ;  /* 0x0000000602048981 */ /* 0x000124000c1e1500 */
[----:B0-----:R-:W-:Y:S02]  /*32800*/  @!P0 IMAD.MOV.U32 R3, RZ, RZ, R13 ;  /* 0x000000ffff038224 */ /* 0x001fe400078e000d */
[----:B--2---:R-:W-:-:S05]  /*32810*/  @!P0 IMAD.MOV.U32 R2, RZ, RZ, R7 ;  /* 0x000000ffff028224 */ /* 0x004fca00078e0007 */
[----:B------:R-:W2:Y:S04]  /*32820*/  @!P0 LDG.E.U16 R6, [R2.64] ;  /* 0x0000000602068981 */ /* 0x000ea8000c1e1500 */
[----:B---3--:R0:W-:Y:S01]  /*32830*/  STL [R1+0x20], R15 ;  /* 0x0000200f01007387 */ /* 0x0081e20000100800 */
[----:B------:R-:W3:Y:S02]  /*32840*/  LDL R12, [R1+0xbf4] ;  /* 0x000bf400010c7983 */ /* 0x000ee40000100800 */
[----:B------:R-:W3:Y:S01]  /*32850*/  LDL R10, [R1+0xbb4] ;  /* 0x000bb400010a7983 */ /* 0x000ee20000100800 */
[----:B0-----:R-:W3:Y:S04]  /*32860*/  LDL R15, [R1+0xbf0] ;  /* 0x000bf000010f7983 */ /* 0x001ee80000100800 */
[----:B------:R0:W-:Y:S01]  /*32870*/  STL [R1+0x1c], R8 ;  /* 0x00001c0801007387 */ /* 0x0001e20000100800 */
[----:B------:R-:W3:Y:S03]  /*32880*/  LDL R5, [R1+0x12f0] ;  /* 0x0012f00001057983 */ /* 0x000ee60000100800 */
[----:B0-----:R-:W3:Y:S04]  /*32890*/  LDL R8, [R1+0x12ec] ;  /* 0x0012ec0001087983 */ /* 0x001ee80000100800 */
[----:B----4-:R0:W-:Y:S01]  /*328a0*/  STL [R1+0x18], R4 ;  /* 0x0000180401007387 */ /* 0x0101e20000100800 */
[----:B------:R-:W4:Y:S02]  /*328b0*/  LDL R14, [R1+0x1330] ;  /* 0x00133000010e7983 */ /* 0x000f240000100800 */
[----:B------:R-:W4:Y:S02]  /*328c0*/  LDL R13, [R1+0x1374] ;  /* 0x00137400010d7983 */ /* 0x000f240000100800 */
[----:B------:R-:W4:Y:S01]  /*328d0*/  LDL R7, [R1+0xc28] ;  /* 0x000c280001077983 */ /* 0x000f220000100800 */
[----:B0-----:R-:W4:Y:S04]  /*328e0*/  LDL R4, [R1+0x132c] ;  /* 0x00132c0001047983 */ /* 0x001f280000100800 */
[----:B--2---:R0:W-:Y:S04]  /*328f0*/  STL [R1+0x10], R6 ;  /* 0x0000100601007387 */ /* 0x0041e80000100800 */
[----:B0-----:R-:W2:Y:S01]  /*32900*/  LDL R6, [R1+0xc2c] ;  /* 0x000c2c0001067983 */ /* 0x001ea20000100800 */
[----:B------:R-:W-:Y:S01]  /*32910*/  PRMT R11, RZ, 0x7610, R11 ;  /* 0x00007610ff0b7816 */ /* 0x000fe2000000000b */
[----:B---3--:R-:W-:Y:S01]  /*32920*/  @!P0 IMAD.MOV.U32 R2, RZ, RZ, R12 ;  /* 0x000000ffff028224 */ /* 0x008fe200078e000c */
[----:B------:R-:W-:-:S02]  /*32930*/  PRMT R18, RZ, 0x7610, R18 ;  /* 0x00007610ff127816 */ /* 0x000fc40000000012 */
[----:B------:R-:W-:Y:S01]  /*32940*/  PRMT R9, RZ, 0x7610, R9 ;  /* 0x00007610ff097816 */ /* 0x000fe20000000009 */
[----:B------:R-:W3:Y:S01]  /*32950*/  LDL R12, [R1+0xbe8] ;  /* 0x000be800010c7983 */ /* 0x000ee20000100800 */
[----:B------:R-:W-:-:S05]  /*32960*/  @!P0 IMAD.MOV.U32 R3, RZ, RZ, R15 ;  /* 0x000000ffff038224 */ /* 0x000fca00078e000f */
[----:B------:R0:W3:Y:S02]  /*32970*/  @!P0 LDG.E.U16 R11, [R2.64] ;  /* 0x00000006020b8981 */ /* 0x0000e4000c1e1500 */
[----:B0-----:R-:W-:Y:S02]  /*32980*/  @!P0 IMAD.MOV.U32 R3, RZ, RZ, R10 ;  /* 0x000000ffff038224 */ /* 0x001fe400078e000a */
[----:B------:R-:W-:Y:S02]  /*32990*/  @!P0 IMAD.MOV.U32 R2, RZ, RZ, R8 ;  /* 0x000000ffff028224 */ /* 0x000fe400078e0008 */
[----:B------:R-:W3:Y:S04]  /*329a0*/  LDL R8, [R1+0xbec] ;  /* 0x000bec0001087983 */ /* 0x000ee80000100800 */
[----:B------:R0:W3:Y:S02]  /*329b0*/  @!P0 LDG.E.U16 R18, [R2.64] ;  /* 0x0000000602128981 */ /* 0x0000e4000c1e1500 */
[----:B0-----:R-:W-:-:S02]  /*329c0*/  PRMT R2, RZ, 0x7610, R2 ;  /* 0x00007610ff027816 */ /* 0x001fc40000000002 */
[----:B------:R-:W-:-:S04]  /*329d0*/  PRMT R3, RZ, 0x7610, R3 ;  /* 0x00007610ff037816 */ /* 0x000fc80000000003 */
[----:B----4-:R0:W4:Y:S02]  /*329e0*/  @!P0 LDG.E.U16 R2, [R4.64] ;  /* 0x0000000604028981 */ /* 0x010124000c1e1500 */
[----:B0-----:R-:W-:Y:S02]  /*329f0*/  @!P0 IMAD.MOV.U32 R4, RZ, RZ, R13 ;  /* 0x000000ffff048224 */ /* 0x001fe400078e000d */
[----:B------:R-:W-:-:S05]  /*32a00*/  @!P0 IMAD.MOV.U32 R5, RZ, RZ, R14 ;  /* 0x000000ffff058224 */ /* 0x000fca00078e000e */
[----:B------:R0:W4:Y:S02]  /*32a10*/  @!P0 LDG.E.U16 R3, [R4.64] ;  /* 0x0000000604038981 */ /* 0x000124000c1e1500 */
[----:B0-----:R-:W-:Y:S02]  /*32a20*/  @!P0 IMAD.MOV.U32 R5, RZ, RZ, R7 ;  /* 0x000000ffff058224 */ /* 0x001fe400078e0007 */
[----:B--2---:R-:W-:-:S05]  /*32a30*/  @!P0 IMAD.MOV.U32 R4, RZ, RZ, R6 ;  /* 0x000000ffff048224 */ /* 0x004fca00078e0006 */
[----:B------:R0:W2:Y:S04]  /*32a40*/  @!P0 LDG.E.U16 R9, [R4.64] ;  /* 0x0000000604098981 */ /* 0x0000a8000c1e1500 */
[----:B---3--:R1:W-:Y:S01]  /*32a50*/  STL [R1], R11 ;  /* 0x0000000b01007387 */ /* 0x0083e20000100800 */
[----:B------:R-:W3:Y:S02]  /*32a60*/  LDL R10, [R1+0x12f4] ;  /* 0x0012f400010a7983 */ /* 0x000ee40000100800 */
[----:B------:R-:W3:Y:S02]  /*32a70*/  LDL R7, [R1+0x12f8] ;  /* 0x0012f80001077983 */ /* 0x000ee40000100800 */
[----:B------:R-:W3:Y:S01]  /*32a80*/  LDL R6, [R1+0x1334] ;  /* 0x0013340001067983 */ /* 0x000ee20000100800 */
[----:B------:R-:W3:Y:S04]  /*32a90*/  LDL R13, [R1+0x1338] ;  /* 0x00133800010d7983 */ /* 0x000ee80000100800 */
[----:B-1----:R-:W3:Y:S01]  /*32aa0*/  LDL R11, [R1+0xbb0] ;  /* 0x000bb000010b7983 */ /* 0x002ee20000100800 */
[----:B0-----:R-:W-:-:S02]  /*32ab0*/  @!P0 IMAD.MOV.U32 R5, RZ, RZ, R12 ;  /* 0x000000ffff058224 */ /* 0x001fc400078e000c */
[----:B------:R-:W-:Y:S01]  /*32ac0*/  @!P0 IMAD.MOV.U32 R4, RZ, RZ, R8 ;  /* 0x000000ffff048224 */ /* 0x000fe200078e0008 */
[----:B--2---:R0:W-:Y:S01]  /*32ad0*/  STL [R1+0xc], R9 ;  /* 0x00000c0901007387 */ /* 0x0041e20000100800 */
[----:B------:R-:W2:Y:S02]  /*32ae0*/  LDL R12, [R1+0xc50] ;  /* 0x000c5000010c7983 */ /* 0x000ea40000100800 */
[----:B------:R-:W2:Y:S01]  /*32af0*/  LDL R8, [R1+0xc54] ;  /* 0x000c540001087983 */ /* 0x000ea20000100800 */
[----:B0-----:R-:W2:Y:S01]  /*32b00*/  LDL R9, [R1+0x1370] ;  /* 0x0013700001097983 */ /* 0x001ea20000100800 */
[----:B------:R-:W-:Y:S02]  /*32b10*/  PRMT R28, RZ, 0x7610, R28 ;  /* 0x00007610ff1c7816 */ /* 0x000fe4000000001c */
[----:B------:R-:W-:-:S04]  /*32b20*/  PRMT R16, RZ, 0x7610, R16 ;  /* 0x00007610ff107816 */ /* 0x000fc80000000010 */
[----:B------:R3:W4:Y:S02]  /*32b30*/  @!P0 LDG.E.U16 R28, [R4.64] ;  /* 0x00000006041c8981 */ /* 0x000724000c1e1500 */
[----:B---3--:R-:W-:Y:S02]  /*32b40*/  @!P0 IMAD.MOV.U32 R4, RZ, RZ, R10 ;  /* 0x000000ffff048224 */ /* 0x008fe400078e000a */
[----:B------:R-:W-:-:S05]  /*32b50*/  @!P0 IMAD.MOV.U32 R5, RZ, RZ, R11 ;  /* 0x000000ffff058224 */ /* 0x000fca00078e000b */
[----:B------:R0:W3:Y:S02]  /*32b60*/  @!P0 LDG.E.U16 R16, [R4.64] ;  /* 0x0000000604108981 */ /* 0x0000e4000c1e1500 */
[----:B0-----:R-:W-:Y:S02]  /*32b70*/  PRMT R4, RZ, 0x7610, R4 ;  /* 0x00007610ff047816 */ /* 0x001fe40000000004 */
[----:B------:R-:W-:-:S04]  /*32b80*/  PRMT R5, RZ, 0x7610, R5 ;  /* 0x00007610ff057816 */ /* 0x000fc80000000005 */
[----:B------:R0:W3:Y:S01]  /*32b90*/  @!P0 LDG.E.U16 R4, [R6.64] ;  /* 0x0000000606048981 */ /* 0x0000e2000c1e1500 */
[----:B------:R-:W-:Y:S01]  /*32ba0*/  PRMT R0, RZ, 0x7610, R0 ;  /* 0x00007610ff007816 */ /* 0x000fe20000000000 */
[----:B0-----:R-:W-:Y:S02]  /*32bb0*/  @!P0 IMAD.MOV.U32 R7, RZ, RZ, R13 ;  /* 0x000000ffff078224 */ /* 0x001fe400078e000d */
[----:B--2---:R-:W-:-:S05]  /*32bc0*/  @!P0 IMAD.MOV.U32 R6, RZ, RZ, R9 ;  /* 0x000000ffff068224 */ /* 0x004fca00078e0009 */
[----:B------:R0:W2:Y:S02]  /*32bd0*/  @!P0 LDG.E.U16 R5, [R6.64] ;  /* 0x0000000606058981 */ /* 0x0000a4000c1e1500 */
[----:B0-----:R-:W-:Y:S02]  /*32be0*/  @!P0 IMAD.MOV.U32 R6, RZ, RZ, R8 ;  /* 0x000000ffff068224 */ /* 0x001fe400078e0008 */
[----:B------:R-:W-:-:S05]  /*32bf0*/  @!P0 IMAD.MOV.U32 R7, RZ, RZ, R12 ;  /* 0x000000ffff078224 */ /* 0x000fca00078e000c */
[----:B------:R-:W2:Y:S04]  /*32c00*/  @!P0 LDG.E.U16 R0, [R6.64] ;  /* 0x0000000606008981 */ /* 0x000ea8000c1e1500 */
[----:B----4-:R-:W-:Y:S01]  /*32c10*/  STL [R1+0x3948], R28 ;  /* 0x0039481c01007387 */ /* 0x010fe20000100800 */
[----:B------:R-:W4:Y:S02]  /*32c20*/  LDL R11, [R1+0xc20] ;  /* 0x000c2000010b7983 */ /* 0x000f240000100800 */
[----:B------:R-:W4:Y:S01]  /*32c30*/  LDL R10, [R1+0xc24] ;  /* 0x000c2400010a7983 */ /* 0x000f220000100800 */
[----:B---3--:R-:W-:Y:S04]  /*32c40*/  STL [R1+0x394c], R16 ;  /* 0x00394c1001007387 */ /* 0x008fe80000100800 */
[----:B------:R0:W-:Y:S01]  /*32c50*/  STL [R1+0x3950], R4 ;  /* 0x0039500401007387 */ /* 0x0001e20000100800 */
[----:B------:R-:W3:Y:S02]  /*32c60*/  LDL R13, [R1+0xbe0] ;  /* 0x000be000010d7983 */ /* 0x000ee40000100800 */
[----:B------:R-:W3:Y:S01]  /*32c70*/  LDL R9, [R1+0xbe4] ;  /* 0x000be40001097983 */ /* 0x000ee20000100800 */
[----:B--2---:R1:W-:Y:S01]  /*32c80*/  STL [R1+0x3954], R5 ;  /* 0x0039540501007387 */ /* 0x0043e20000100800 */
[----:B------:R-:W2:Y:S02]  /*32c90*/  LDL R8, [R1+0xbac] ;  /* 0x000bac0001087983 */ /* 0x000ea40000100800 */
[----:B0-----:R-:W2:Y:S01]  /*32ca0*/  LDL R4, [R1+0x12fc] ;  /* 0x0012fc0001047983 */ /* 0x001ea20000100800 */
[----:B------:R-:W-:Y:S01]  /*32cb0*/  STL [R1+0x38fc], R0 ;  /* 0x0038fc0001007387 */ /* 0x000fe20000100800 */
[----:B------:R-:W2:Y:S02]  /*32cc0*/  LDL R15, [R1+0x1300] ;  /* 0x00130000010f7983 */ /* 0x000ea40000100800 */
[----:B------:R-:W2:Y:S01]  /*32cd0*/  LDL R12, [R1+0x133c] ;  /* 0x00133c00010c7983 */ /* 0x000ea20000100800 */
[----:B-1----:R-:W-:Y:S01]  /*32ce0*/  PRMT R5, RZ, 0x7610, R5 ;  /* 0x00007610ff057816 */ /* 0x002fe20000000005 */
[----:B----4-:R-:W-:-:S02]  /*32cf0*/  @!P0 IMAD.MOV.U32 R6, RZ, RZ, R10 ;  /* 0x000000ffff068224 */ /* 0x010fc400078e000a */
[----:B------:R-:W-:Y:S01]  /*32d00*/  @!P0 IMAD.MOV.U32 R7, RZ, RZ, R11 ;  /* 0x000000ffff078224 */ /* 0x000fe200078e000b */
[----:B------:R-:W-:Y:S01]  /*32d10*/  PRMT R26, RZ, 0x7610, R26 ;  /* 0x00007610ff1a7816 */ /* 0x000fe2000000001a */
[----:B------:R-:W4:Y:S04]  /*32d20*/  LDL R11, [R1+0x1340] ;  /* 0x00134000010b7983 */ /* 0x000f280000100800 */
[----:B------:R3:W4:Y:S04]  /*32d30*/  @!P0 LDG.E.U16 R5, [R6.64] ;  /* 0x0000000606058981 */ /* 0x000728000c1e1500 */
[----:B------:R-:W4:Y:S04]  /*32d40*/  LDL R10, [R1+0x136c] ;  /* 0x00136c00010a7983 */ /* 0x000f280000100800 */
[----:B------:R-:W4:Y:S01]  /*32d50*/  LDL R14, [R1+0xc18] ;  /* 0x000c1800010e7983 */ /* 0x000f220000100800 */
[----:B---3--:R-:W-:-:S02]  /*32d60*/  @!P0 IMAD.MOV.U32 R7, RZ, RZ, R13 ;  /* 0x000000ffff078224 */ /* 0x008fc400078e000d */
[----:B------:R-:W-:-:S05]  /*32d70*/  @!P0 IMAD.MOV.U32 R6, RZ, RZ, R9 ;  /* 0x000000ffff068224 */ /* 0x000fca00078e0009 */
[----:B------:R0:W3:Y:S02]  /*32d80*/  @!P0 LDG.E.U16 R26, [R6.64] ;  /* 0x00000006061a8981 */ /* 0x0000e4000c1e1500 */
[----:B0-----:R-:W-:Y:S02]  /*32d90*/  PRMT R6, RZ, 0x7610, R6 ;  /* 0x00007610ff067816 */ /* 0x001fe40000000006 */
[----:B------:R-:W-:Y:S01]  /*32da0*/  PRMT R7, RZ, 0x7610, R7 ;  /* 0x00007610ff077816 */ /* 0x000fe20000000007 */
[----:B--2---:R-:W-:Y:S02]  /*32db0*/  @!P0 IMAD.MOV.U32 R9, RZ, RZ, R8 ;  /* 0x000000ffff098224 */ /* 0x004fe400078e0008 */
[----:B------:R-:W-:-:S05]  /*32dc0*/  @!P0 IMAD.MOV.U32 R8, RZ, RZ, R4 ;  /* 0x000000ffff088224 */ /* 0x000fca00078e0004 */
[----:B------:R0:W2:Y:S02]  /*32dd0*/  @!P0 LDG.E.U16 R6, [R8.64] ;  /* 0x0000000608068981 */ /* 0x0000a4000c1e1500 */
[----:B0-----:R-:W-:Y:S02]  /*32de0*/  @!P0 IMAD.MOV.U32 R9, RZ, RZ, R15 ;  /* 0x000000ffff098224 */ /* 0x001fe400078e000f */
[----:B------:R-:W-:-:S05]  /*32df0*/  @!P0 IMAD.MOV.U32 R8, RZ, RZ, R12 ;  /* 0x000000ffff088224 */ /* 0x000fca00078e000c */
[----:B------:R0:W2:Y:S04]  /*32e00*/  @!P0 LDG.E.U16 R7, [R8.64] ;  /* 0x0000000608078981 */ /* 0x0000a8000c1e1500 */
[----:B----4-:R1:W-:Y:S04]  /*32e10*/  STL [R1+0x8], R5 ;  /* 0x0000080501007387 */ /* 0x0103e80000100800 */
[----:B-1----:R-:W4:Y:S04]  /*32e20*/  LDL R5, [R1+0xc1c] ;  /* 0x000c1c0001057983 */ /* 0x002f280000100800 */
[----:B---3--:R-:W-:Y:S01]  /*32e30*/  STL [R1+0x3930], R26 ;  /* 0x0039301a01007387 */ /* 0x008fe20000100800 */
[----:B------:R-:W3:Y:S02]  /*32e40*/  LDL R13, [R1+0xbd8] ;  /* 0x000bd800010d7983 */ /* 0x000ee40000100800 */
[----:B------:R-:W3:Y:S01]  /*32e50*/  LDL R4, [R1+0xbdc] ;  /* 0x000bdc0001047983 */ /* 0x000ee20000100800 */
[----:B0-----:R-:W-:-:S06]  /*32e60*/  PRMT R8, RZ, 0x7610, R8 ;  /* 0x00007610ff087816 */ /* 0x001fcc0000000008 */
[----:B------:R4:W3:Y:S04]  /*32e70*/  @!P0 LDG.E.U16 R8, [R10.64] ;  /* 0x000000060a088981 */ /* 0x0008e8000c1e1500 */
[----:B--2---:R-:W-:Y:S04]  /*32e80*/  STL [R1+0x3934], R6 ;  /* 0x0039340601007387 */ /* 0x004fe80000100800 */
[----:B------:R0:W-:Y:S01]  /*32e90*/  STL [R1+0x3938], R7 ;  /* 0x0039380701007387 */ /* 0x0001e20000100800 */
[----:B------:R-:W2:Y:S03]  /*32ea0*/  LDL R12, [R1+0xba8] ;  /* 0x000ba800010c7983 */ /* 0x000ea60000100800 */
[----:B0-----:R-:W2:Y:S01]  /*32eb0*/  LDL R7, [R1+0x1304] ;  /* 0x0013040001077983 */ /* 0x001ea20000100800 */
[----:B------:R-:W-:Y:S01]  /*32ec0*/  PRMT R0, RZ, 0x7610, R0 ;  /* 0x00007610ff007816 */ /* 0x000fe20000000000 */
[----:B----4-:R-:W-:-:S02]  /*32ed0*/  @!P0 IMAD.MOV.U32 R10, RZ, RZ, R5 ;  /* 0x000000ffff0a8224 */ /* 0x010fc400078e0005 */
[----:B------:R-:W-:-:S05]  /*32ee0*/  @!P0 IMAD.MOV.U32 R11, RZ, RZ, R14 ;  /* 0x000000ffff0b8224 */ /* 0x000fca00078e000e */
[----:B------:R3:W4:Y:S01]  /*32ef0*/  @!P0 LDG.E.U16 R0, [R10.64] ;  /* 0x000000060a008981 */ /* 0x000722000c1e1500 */
[----:B------:R-:W-:Y:S01]  /*32f00*/  PRMT R24, RZ, 0x7610, R24 ;  /* 0x00007610ff187816 */ /* 0x000fe20000000018 */
[----:B---3--:R-:W-:Y:S02]  /*32f10*/  @!P0 IMAD.MOV.U32 R10, RZ, RZ, R4 ;  /* 0x000000ffff0a8224 */ /* 0x008fe400078e0004 */
[----:B------:R-:W-:-:S05]  /*32f20*/  @!P0 IMAD.MOV.U32 R11, RZ, RZ, R13 ;  /* 0x000000ffff0b8224 */ /* 0x000fca00078e000d */
[----:B------:R2:W3:Y:S01]  /*32f30*/  @!P0 LDG.E.U16 R24, [R10.64] ;  /* 0x000000060a188981 */ /* 0x0004e2000c1e1500 */
[----:B------:R-:W-:-:S03]  /*32f40*/  PRMT R9, RZ, 0x7610, R9 ;  /* 0x00007610ff097816 */ /* 0x000fc60000000009 */
[----:B------:R-:W-:Y:S01]  /*32f50*/  STL [R1+0x393c], R8 ;  /* 0x00393c0801007387 */ /* 0x000fe20000100800 */
[----:B------:R-:W3:Y:S02]  /*32f60*/  LDL R6, [R1+0x1308] ;  /* 0x0013080001067983 */ /* 0x000ee40000100800 */
[----:B------:R-:W3:Y:S02]  /*32f70*/  LDL R5, [R1+0x1344] ;  /* 0x0013440001057983 */ /* 0x000ee40000100800 */
[----:B--2---:R-:W-:Y:S02]  /*32f80*/  @!P0 IMAD.MOV.U32 R11, RZ, RZ, R12 ;  /* 0x000000ffff0b8224 */ /* 0x004fe400078e000c */
[----:B------:R-:W-:-:S05]  /*32f90*/  @!P0 IMAD.MOV.U32 R10, RZ, RZ, R7 ;  /* 0x000000ffff0a8224 */ /* 0x000fca00078e0007 */
[----:B------:R0:W2:Y:S04]  /*32fa0*/  @!P0 LDG.E.U16 R9, [R10.64] ;  /* 0x000000060a098981 */ /* 0x0000a8000c1e1500 */
[----:B----4-:R1:W-:Y:S01]  /*32fb0*/  STL [R1+0x391c], R0 ;  /* 0x00391c0001007387 */ /* 0x0103e20000100800 */
[----:B------:R-:W4:Y:S02]  /*32fc0*/  LDL R15, [R1+0x1348] ;  /* 0x00134800010f7983 */ /* 0x000f240000100800 */
[----:B------:R-:W4:Y:S02]  /*32fd0*/  LDL R14, [R1+0x1368] ;  /* 0x00136800010e7983 */ /* 0x000f240000100800 */
[----:B------:R-:W4:Y:S01]  /*32fe0*/  LDL R4, [R1+0xc10] ;  /* 0x000c100001047983 */ /* 0x000f220000100800 */
[----:B-1----:R-:W4:Y:S04]  /*32ff0*/  LDL R0, [R1+0xc14] ;  /* 0x000c140001007983 */ /* 0x002f280000100800 */
[----:B---3--:R-:W-:Y:S01]  /*33000*/  STL [R1+0x3920], R24 ;  /* 0x0039201801007387 */ /* 0x008fe20000100800 */
[----:B------:R-:W3:Y:S02]  /*33010*/  LDL R8, [R1+0xbd0] ;  /* 0x000bd00001087983 */ /* 0x000ee40000100800 */
[----:B------:R-:W3:Y:S02]  /*33020*/  LDL R7, [R1+0xbd4] ;  /* 0x000bd40001077983 */ /* 0x000ee40000100800 */
[----:B------:R-:W-:-:S02]  /*33030*/  @!P0 IMAD.MOV.U32 R13, RZ, RZ, R6 ;  /* 0x000000ffff0d8224 */ /* 0x000fc400078e0006 */
[----:B------:R-:W-:Y:S01]  /*33040*/  @!P0 IMAD.MOV.U32 R12, RZ, RZ, R5 ;  /* 0x000000ffff0c8224 */ /* 0x000fe200078e0005 */
[----:B0-----:R-:W-:Y:S02]  /*33050*/  PRMT R10, RZ, 0x7610, R10 ;  /* 0x00007610ff0a7816 */ /* 0x001fe4000000000a */
[----:B------:R-:W-:-:S04]  /*33060*/  PRMT R11, RZ, 0x7610, R11 ;  /* 0x00007610ff0b7816 */ /* 0x000fc8000000000b */
[----:B------:R4:W3:Y:S04]  /*33070*/  @!P0 LDG.E.U16 R10, [R12.64] ;  /* 0x000000060c0a8981 */ /* 0x0008e8000c1e1500 */
[----:B--2---:R-:W-:Y:S01]  /*33080*/  STL [R1+0x3924], R9 ;  /* 0x0039240901007387 */ /* 0x004fe20000100800 */
[----:B------:R-:W2:Y:S02]  /*33090*/  LDL R6, [R1+0xba4] ;  /* 0x000ba40001067983 */ /* 0x000ea40000100800 */
[----:B------:R-:W2:Y:S02]  /*330a0*/  LDL R5, [R1+0x130c] ;  /* 0x00130c0001057983 */ /* 0x000ea40000100800 */
[----:B----4-:R-:W-:Y:S02]  /*330b0*/  @!P0 IMAD.MOV.U32 R12, RZ, RZ, R14 ;  /* 0x000000ffff0c8224 */ /* 0x010fe400078e000e */
[----:B------:R-:W-:Y:S01]  /*330c0*/  @!P0 IMAD.MOV.U32 R13, RZ, RZ, R15 ;  /* 0x000000ffff0d8224 */ /* 0x000fe200078e000f */
[----:B------:R-:W-:-:S04]  /*330d0*/  PRMT R22, RZ, 0x7610, R22 ;  /* 0x00007610ff167816 */ /* 0x000fc80000000016 */
[----:B------:R0:W4:Y:S01]  /*330e0*/  @!P0 LDG.E.U16 R11, [R12.64] ;  /* 0x000000060c0b8981 */ /* 0x000122000c1e1500 */
[----:B------:R-:W-:Y:S01]  /*330f0*/  PRMT R20, RZ, 0x7610, R20 ;  /* 0x00007610ff147816 */ /* 0x000fe20000000014 */
[----:B0-----:R-:W-:Y:S02]  /*33100*/  @!P0 IMAD.MOV.U32 R12, RZ, RZ, R0 ;  /* 0x000000ffff0c8224 */ /* 0x001fe400078e0000 */
[----:B------:R-:W-:-:S05]  /*33110*/  @!P0 IMAD.MOV.U32 R13, RZ, RZ, R4 ;  /* 0x000000ffff0d8224 */ /* 0x000fca00078e0004 */
[----:B------:R3:W4:Y:S02]  /*33120*/  @!P0 LDG.E.U16 R22, [R12.64] ;  /* 0x000000060c168981 */ /* 0x000724000c1e1500 */
[----:B---3--:R-:W-:Y:S02]  /*33130*/  @!P0 IMAD.MOV.U32 R12, RZ, RZ, R7 ;  /* 0x000000ffff0c8224 */ /* 0x008fe400078e0007 */
[----:B------:R-:W-:-:S05]  /*33140*/  @!P0 IMAD.MOV.U32 R13, RZ, RZ, R8 ;  /* 0x000000ffff0d8224 */ /* 0x000fca00078e0008 */
[----:B------:R0:W3:Y:S02]  /*33150*/  @!P0 LDG.E.U16 R20, [R12.64] ;  /* 0x000000060c148981 */ /* 0x0000e4000c1e1500 */
[----:B0-----:R-:W-:Y:S01]  /*33160*/  PRMT R12, RZ, 0x7610, R12 ;  /* 0x00007610ff0c7816 */ /* 0x001fe2000000000c */
[----:B--2---:R-:W-:Y:S02]  /*33170*/  @!P0 IMAD.MOV.U32 R15, RZ, RZ, R6 ;  /* 0x000000ffff0f8224 */ /* 0x004fe400078e0006 */
[----:B------:R-:W-:-:S05]  /*33180*/  @!P0 IMAD.MOV.U32 R14, RZ, RZ, R5 ;  /* 0x000000ffff0e8224 */ /* 0x000fca00078e0005 */
[----:B------:R-:W2:Y:S04]  /*33190*/  @!P0 LDG.E.U16 R12, [R14.64] ;  /* 0x000000060e0c8981 */ /* 0x000ea8000c1e1500 */
[----:B------:R-:W-:Y:S04]  /*331a0*/  STL [R1+0x3928], R10 ;  /* 0x0039280a01007387 */ /* 0x000fe80000100800 */
[----:B----4-:R0:W-:Y:S01]  /*331b0*/  STL [R1+0x392c], R11 ;  /* 0x00392c0b01007387 */ /* 0x0101e20000100800 */
[----:B------:R-:W4:Y:S02]  /*331c0*/  LDL R4, [R1+0x1310] ;  /* 0x0013100001047983 */ /* 0x000f240000100800 */
[----:B------:R-:W4:Y:S01]  /*331d0*/  LDL R0, [R1+0x134c] ;  /* 0x00134c0001007983 */ /* 0x000f220000100800 */
[----:B------:R-:W-:Y:S01]  /*331e0*/  STL [R1+0x3900], R22 ;  /* 0x0039001601007387 */ /* 0x000fe20000100800 */
[----:B------:R-:W4:Y:S03]  /*331f0*/  LDL R16, [R1+0x1350] ;  /* 0x0013500001107983 */ /* 0x000f260000100800 */
[----:B0-----:R-:W4:Y:S04]  /*33200*/  LDL R11, [R1+0x1364] ;  /* 0x00136400010b7983 */ /* 0x001f280000100800 */
[----:B---3--:R-:W-:Y:S01]  /*33210*/  STL [R1+0x3904], R20 ;  /* 0x0039041401007387 */ /* 0x008fe20000100800 */
[----:B------:R-:W3:Y:S02]  /*33220*/  LDL R10, [R1+0xc48] ;  /* 0x000c4800010a7983 */ /* 0x000ee40000100800 */
[----:B------:R-:W3:Y:S02]  /*33230*/  LDL R9, [R1+0xc4c] ;  /* 0x000c4c0001097983 */ /* 0x000ee40000100800 */
[----:B------:R-:W3:Y:S01]  /*33240*/  LDL R8, [R1+0xc08] ;  /* 0x000c080001087983 */ /* 0x000ee20000100800 */
[----:B------:R-:W3:Y:S04]  /*33250*/  LDL R7, [R1+0xc0c] ;  /* 0x000c0c0001077983 */ /* 0x000ee80000100800 */
[----:B--2---:R-:W-:Y:S01]  /*33260*/  STL [R1+0x3908], R12 ;  /* 0x0039080c01007387 */ /* 0x004fe20000100800 */
[----:B------:R-:W2:Y:S02]  /*33270*/  LDL R6, [R1+0xbc8] ;  /* 0x000bc80001067983 */ /* 0x000ea40000100800 */
[----:B------:R-:W2:Y:S01]  /*33280*/  LDL R5, [R1+0xbcc] ;  /* 0x000bcc0001057983 */ /* 0x000ea20000100800 */
[----:B------:R-:W-:Y:S01]  /*33290*/  PRMT R13, RZ, 0x7610, R13 ;  /* 0x00007610ff0d7816 */ /* 0x000fe2000000000d */
[----:B----4-:R-:W-:-:S02]  /*332a0*/  @!P0 IMAD.MOV.U32 R14, RZ, RZ, R0 ;  /* 0x000000ffff0e8224 */ /* 0x010fc400078e0000 */
[----:B------:R-:W-:Y:S01]  /*332b0*/  @!P0 IMAD.MOV.U32 R15, RZ, RZ, R4 ;  /* 0x000000ffff0f8224 */ /* 0x000fe200078e0004 */
[----:B------:R-:W-:Y:S02]  /*332c0*/  PRMT R17, RZ, 0x7610, R17 ;  /* 0x00007610ff117816 */ /* 0x000fe40000000011 */
[----:B------:R-:W-:Y:S02]  /*332d0*/  PRMT R19, RZ, 0x7610, R19 ;  /* 0x00007610ff137816 */ /* 0x000fe40000000013 */
[----:B------:R-:W-:Y:S02]  /*332e0*/  PRMT R21, RZ, 0x7610, R21 ;  /* 0x00007610ff157816 */ /* 0x000fe40000000015 */
[----:B------:R-:W-:Y:S01]  /*332f0*/  PRMT R23, RZ, 0x7610, R23 ;  /* 0x00007610ff177816 */ /* 0x000fe20000000017 */
[----:B------:R0:W4:Y:S04]  /*33300*/  @!P0 LDG.E.U16 R13, [R14.64] ;  /* 0x000000060e0d8981 */ /* 0x000128000c1e1500 */
[----:B------:R-:W4:Y:S04]  /*33310*/  LDL R0, [R1+0x1314] ;  /* 0x0013140001007983 */ /* 0x000f280000100800 */
[----:B------:R-:W4:Y:S01]  /*33320*/  LDL R4, [R1+0xba0] ;  /* 0x000ba00001047983 */ /* 0x000f220000100800 */
[----:B0-----:R-:W-:-:S02]  /*33330*/  @!P0 IMAD.MOV.U32 R14, RZ, RZ, R11 ;  /* 0x000000ffff0e8224 */ /* 0x001fc400078e000b */
[----:B------:R-:W-:-:S05]  /*33340*/  @!P0 IMAD.MOV.U32 R15, RZ, RZ, R16 ;  /* 0x000000ffff0f8224 */ /* 0x000fca00078e0010 */
[----:B------:R3:W4:Y:S02]  /*33350*/  @!P0 LDG.E.U16 R17, [R14.64] ;  /* 0x000000060e118981 */ /* 0x000724000c1e1500 */
[----:B---3--:R-:W-:Y:S02]  /*33360*/  @!P0 IMAD.MOV.U32 R14, RZ, RZ, R9 ;  /* 0x000000ffff0e8224 */ /* 0x008fe400078e0009 */
[----:B------:R-:W-:-:S05]  /*33370*/  @!P0 IMAD.MOV.U32 R15, RZ, RZ, R10 ;  /* 0x000000ffff0f8224 */ /* 0x000fca00078e000a */
[----:B------:R0:W3:Y:S02]  /*33380*/  @!P0 LDG.E.U16 R19, [R14.64] ;  /* 0x000000060e138981 */ /* 0x0000e4000c1e1500 */
[----:B0-----:R-:W-:Y:S02]  /*33390*/  @!P0 IMAD.MOV.U32 R14, RZ, RZ, R7 ;  /* 0x000000ffff0e8224 */ /* 0x001fe400078e0007 */
[----:B------:R-:W-:-:S05]  /*333a0*/  @!P0 IMAD.MOV.U32 R15, RZ, RZ, R8 ;  /* 0x000000ffff0f8224 */ /* 0x000fca00078e0008 */
[----:B------:R2:W3:Y:S02]  /*333b0*/  @!P0 LDG.E.U16 R21, [R14.64] ;  /* 0x000000060e158981 */ /* 0x0004e4000c1e1500 */
[----:B--2---:R-:W-:Y:S02]  /*333c0*/  @!P0 IMAD.MOV.U32 R15, RZ, RZ, R6 ;  /* 0x000000ffff0f8224 */ /* 0x004fe400078e0006 */
[----:B------:R-:W-:-:S05]  /*333d0*/  @!P0 IMAD.MOV.U32 R14, RZ, RZ, R5 ;  /* 0x000000ffff0e8224 */ /* 0x000fca00078e0005 */
[----:B------:R0:W2:Y:S04]  /*333e0*/  @!P0 LDG.E.U16 R23, [R14.64] ;  /* 0x000000060e178981 */ /* 0x0000a8000c1e1500 */
[----:B----4-:R-:W-:Y:S01]  /*333f0*/  STL [R1+0x390c], R13 ;  /* 0x00390c0d01007387 */ /* 0x010fe20000100800 */
[----:B------:R-:W-:-:S03]  /*33400*/  PRMT R25, RZ, 0x7610, R25 ;  /* 0x00007610ff197816 */ /* 0x000fc60000000019 */
[----:B------:R-:W-:Y:S01]  /*33410*/  STL [R1+0x3910], R17 ;  /* 0x0039101101007387 */ /* 0x000fe20000100800 */
[----:B0-----:R-:W-:-:S03]  /*33420*/  @!P0 IMAD.MOV.U32 R14, RZ, RZ, R0 ;  /* 0x000000ffff0e8224 */ /* 0x001fc600078e0000 */
[----:B---3--:R-:W-:Y:S04]  /*33430*/  STL [R1+0x38ec], R19 ;  /* 0x0038ec1301007387 */ /* 0x008fe80000100800 */
[----:B------:R-:W-:Y:S01]  /*33440*/  STL [R1+0x38f0], R21 ;  /* 0x0038f01501007387 */ /* 0x000fe20000100800 */
[----:B------:R-:W-:-:S05]  /*33450*/  @!P0 IMAD.MOV.U32 R15, RZ, RZ, R4 ;  /* 0x000000ffff0f8224 */ /* 0x000fca00078e0004 */
[----:B------:R0:W3:Y:S04]  /*33460*/  @!P0 LDG.E.U16 R25, [R14.64] ;  /* 0x000000060e198981 */ /* 0x0000e8000c1e1500 */
[----:B--2---:R1:W-:Y:S04]  /*33470*/  STL [R1+0x38f4], R23 ;  /* 0x0038f41701007387 */ /* 0x0043e80000100800 */
[----:B-1----:R-:W2:Y:S01]  /*33480*/  LDL.LU R23, [R1+0x20c] ;  /* 0x00020c0001177983 */ /* 0x002ea20000300800 */
[----:B------:R-:W4:Y:S02]  /*33490*/  LDL.LU R21, [R1+0x1f4] ;  /* 0x0001f40001157983 */ /* 0x000f240000300800 */
        /* <DEDUP_REMOVED lines=17> */
[----:B------:R-:W2:Y:S01]  /*335b0*/  LDL.LU R28, [R1] ;  /* 0x00000000011c7983 */ /* 0x000ea20000300800 */
[----:B0-----:R-:W2:Y:S04]  /*335c0*/  LDL R14, [R1+0x1318] ;  /* 0x00131800010e7983 */ /* 0x001ea80000100800 */
[----:B------:R-:W2:Y:S01]  /*335d0*/  LDL R15, [R1+0x1354] ;  /* 0x00135400010f7983 */ /* 0x000ea20000100800 */
[----:B------:R-:W-:-:S03]  /*335e0*/  PRMT R27, RZ, 0x7610, R27 ;  /* 0x00007610ff1b7816 */ /* 0x000fc6000000001b */
[----:B---3--:R0:W-:Y:S04]  /*335f0*/  STL [R1+0x38f8], R25 ;  /* 0x0038f81901007387 */ /* 0x0081e80000100800 */
[----:B0-----:R-:W3:Y:S01]  /*33600*/  LDL.LU R25, [R1+0x234] ;  /* 0x0002340001197983 */ /* 0x001ee20000300800 */
[----:B--2---:R-:W-:-:S04]  /*33610*/  @!P0 LOP3.LUT R15, R15, R14, RZ, 0x3c, !PT ;  /* 0x0000000e0f0f8212 */ /* 0x004fc800078e3cff */
[----:B------:R-:W-:-:S04]  /*33620*/  @!P0 LOP3.LUT R14, R15, R14, RZ, 0x3c, !PT ;  /* 0x0000000e0f0e8212 */ /* 0x000fc800078e3cff */
[----:B------:R-:W-:-:S05]  /*33630*/  @!P0 LOP3.LUT R15, R15, R14, RZ, 0x3c, !PT ;  /* 0x0000000e0f0f8212 */ /* 0x000fca00078e3cff */
[----:B------:R0:W2:Y:S04]  /*33640*/  @!P0 LDG.E.U16 R27, [R14.64] ;  /* 0x000000060e1b8981 */ /* 0x0000a8000c1e1500 */
[----:B0-----:R-:W3:Y:S04]  /*33650*/  LDL R14, [R1+0x1358] ;  /* 0x00135800010e7983 */ /* 0x001ee80000100800 */
[----:B------:R-:W3:Y:S01]  /*33660*/  LDL R15, [R1+0x1360] ;  /* 0x00136000010f7983 */ /* 0x000ee20000100800 */
[----:B------:R-:W-:-:S03]  /*33670*/  PRMT R29, RZ, 0x7610, R29 ;  /* 0x00007610ff1d7816 */ /* 0x000fc6000000001d */
[----:B------:R-:W0:Y:S04]  /*33680*/  S2R R16, SR_TID.X ;  /* 0x0000000000107919 */ /* 0x000e280000002100 */
[----:B--2---:R1:W-:Y:S04]  /*33690*/  STL [R1+0x3914], R27 ;  /* 0x0039141b01007387 */ /* 0x0043e80000100800 */
[----:B-1----:R-:W2:Y:S01]  /*336a0*/  LDL.LU R27, [R1+0x26c] ;  /* 0x00026c00011b7983 */ /* 0x002ea20000300800 */
[----:B---3--:R-:W-:-:S04]  /*336b0*/  @!P0 LOP3.LUT R15, R15, R14, RZ, 0x3c, !PT ;  /* 0x0000000e0f0f8212 */ /* 0x008fc800078e3cff */
[----:B------:R-:W-:-:S04]  /*336c0*/  @!P0 LOP3.LUT R14, R15, R14, RZ, 0x3c, !PT ;  /* 0x0000000e0f0e8212 */ /* 0x000fc800078e3cff */
[----:B------:R-:W-:-:S05]  /*336d0*/  @!P0 LOP3.LUT R15, R15, R14, RZ, 0x3c, !PT ;  /* 0x0000000e0f0f8212 */ /* 0x000fca00078e3cff */
[----:B------:R-:W3:Y:S01]  /*336e0*/  @!P0 LDG.E.U16 R29, [R14.64] ;  /* 0x000000060e1d8981 */ /* 0x000ee2000c1e1500 */
[----:B0-----:R-:W-:-:S05]  /*336f0*/  LOP3.LUT R16, R16, 0x7f, RZ, 0xc0, !PT ;  /* 0x0000007f10107812 */ /* 0x001fca00078ec0ff */
[----:B------:R-:W-:-:S05]  /*33700*/  IMAD.SHL.U32 R16, R16, 0x2, RZ ;  /* 0x0000000210107824 */ /* 0x000fca00078e00ff */
[----:B------:R-:W-:-:S05]  /*33710*/  LOP3.LUT R16, R16, 0x20, RZ, 0x3c, !PT ;  /* 0x0000002010107812 */ /* 0x000fca00078e3cff */
[----:B--2---:R-:W-:Y:S01]  /*33720*/  STS.U16 [R16+0x3a00], R27 ;  /* 0x003a001b10007388 */ /* 0x004fe20000000400 */
[----:B------:R-:W-:Y:S02]  /*33730*/  STS.U16 [R16+0x4200], R25 ;  /* 0x0042001910007388 */ /* 0x000fe40000000400 */
[----:B------:R-:W-:Y:S02]  /*33740*/  STS.U16 [R16+0x4a00], R23 ;  /* 0x004a001710007388 */ /* 0x000fe40000000400 */
        /* <DEDUP_REMOVED lines=15> */
[----:B------:R-:W-:Y:S01]  /*33840*/  STS.U16 [R16+0xca00], R26 ;  /* 0x00ca001a10007388 */ /* 0x000fe20000000400 */
[----:B---3--:R-:W-:Y:S01]  /*33850*/  STL [R1+0x3918], R29 ;  /* 0x0039181d01007387 */ /* 0x008fe20000100800 */
[----:B------:R0:W-:Y:S03]  /*33860*/  STS.U16 [R16+0xd200], R5 ;  /* 0x00d2000510007388 */ /* 0x0001e60000000400 */
[----:B0-----:R-:W2:Y:S04]  /*33870*/  LDL.LU R5, [R1+0x2f8] ;  /* 0x0002f80001057983 */ /* 0x001ea80000300800 */
[----:B------:R-:W0:Y:S01]  /*33880*/  S2R R26, SR_TID.X ;  /* 0x00000000001a7919 */ /* 0x000e220000002100 */
[----:B------:R1:W-:Y:S02]  /*33890*/  STS.U16 [R16+0xda00], R4 ;  /* 0x00da000410007388 */ /* 0x0003e40000000400 */
[----:B------:R3:W-:Y:S01]  /*338a0*/  STS.U16 [R16+0xe200], R28 ;  /* 0x00e2001c10007388 */ /* 0x0007e20000000400 */
[----:B0-----:R-:W-:-:S05]  /*338b0*/  LOP3.LUT R26, R26, 0x7f, RZ, 0xc0, !PT ;  /* 0x0000007f1a1a7812 */ /* 0x001fca00078ec0ff */
[----:B------:R-:W-:-:S05]  /*338c0*/  IMAD.SHL.U32 R7, R26, 0x2, RZ ;  /* 0x000000021a077824 */ /* 0x000fca00078e00ff */
[C---:B------:R-:W-:Y:S01]  /*338d0*/  LOP3.LUT R6, R7.reuse, 0x30, RZ, 0x3c, !PT ;  /* 0x0000003007067812 */ /* 0x040fe200078e3cff */
[----:B--2---:R0:W-:Y:S01]  /*338e0*/  STL [R1+0x3958], R5 ;  /* 0x0039580501007387 */ /* 0x0041e20000100800 */
[----:B-1----:R-:W2:Y:S02]  /*338f0*/  LDL.LU R4, [R1+0x2e4] ;  /* 0x0002e40001047983 */ /* 0x002ea40000300800 */
[----:B---3--:R-:W3:Y:S02]  /*33900*/  LDL.LU R16, [R1+0x2d0] ;  /* 0x0002d00001107983 */ /* 0x008ee40000300800 */
[----:B------:R-:W4:Y:S01]  /*33910*/  LDL.LU R28, [R1+0x2bc] ;  /* 0x0002bc00011c7983 */ /* 0x000f220000300800 */
        /* <DEDUP_REMOVED lines=16> */
[----:B0-----:R-:W-:Y:S01]  /*33a20*/  LOP3.LUT R5, R7, 0x20, RZ, 0x3c, !PT ;  /* 0x0000002007057812 */ /* 0x001fe200078e3cff */
[----:B------:R-:W2:Y:S01]  /*33a30*/  LDL.LU R10, [R1+0x80] ;  /* 0x00008000010a7983 */ /* 0x000ea20000300800 */
[----:B------:R-:W2:Y:S02]  /*33a40*/  LDL.LU R9, [R1+0x68] ;  /* 0x0000680001097983 */ /* 0x000ea40000300800 */
[----:B------:R-:W2:Y:S02]  /*33a50*/  LDL.LU R24, [R1+0x50] ;  /* 0x0000500001187983 */ /* 0x000ea40000300800 */
[----:B------:R-:W2:Y:S01]  /*33a60*/  LDL.LU R8, [R1+0x38] ;  /* 0x0000380001087983 */ /* 0x000ea20000300800 */
[----:B------:R-:W2:Y:S04]  /*33a70*/  LDL.LU R7, [R1+0x20] ;  /* 0x0000200001077983 */ /* 0x000ea80000300800 */
[----:B------:R0:W-:Y:S01]  /*33a80*/  STS.U16 [R5+0xea00], R18 ;  /* 0x00ea001205007388 */ /* 0x0001e20000000400 */
[----:B------:R1:W-:Y:S02]  /*33a90*/  STS.U16 [R5+0xf200], R2 ;  /* 0x00f2000205007388 */ /* 0x0003e40000000400 */
[----:B------:R1:W-:Y:S01]  /*33aa0*/  STS.U16 [R5+0xfa00], R3 ;  /* 0x00fa000305007388 */ /* 0x0003e20000000400 */
[----:B0-----:R-:W2:Y:S01]  /*33ab0*/  LDL.LU R18, [R1+0x280] ;  /* 0x0002800001127983 */ /* 0x001ea20000300800 */
[----:B-1----:R-:W2:Y:S02]  /*33ac0*/  LDL.LU R2, [R1+0x294] ;  /* 0x0002940001027983 */ /* 0x002ea40000300800 */
[----:B------:R-:W2:Y:S02]  /*33ad0*/  LDL.LU R5, [R1+0x3958] ;  /* 0x0039580001057983 */ /* 0x000ea40000300800 */
[----:B------:R-:W3:Y:S01]  /*33ae0*/  LDL.LU R3, [R1+0x2a8] ;  /* 0x0002a80001037983 */ /* 0x000ee20000300800 */
[----:B--2---:R0:W-:Y:S01]  /*33af0*/  STS.U16 [R6+0x300], R5 ;  /* 0x0003000506007388 */ /* 0x0041e20000000400 */
[----:B------:R1:W-:Y:S02]  /*33b00*/  STS.U16 [R6+0xb00], R4 ;  /* 0x000b000406007388 */ /* 0x0003e40000000400 */
[----:B---3--:R2:W-:Y:S02]  /*33b10*/  STS.U16 [R6+0x1300], R16 ;  /* 0x0013001006007388 */ /* 0x0085e40000000400 */
[----:B----4-:R3:W-:Y:S01]  /*33b20*/  STS.U16 [R6+0x1b00], R28 ;  /* 0x001b001c06007388 */ /* 0x0107e20000000400 */
        /* <DEDUP_REMOVED lines=17> */
[----:B------:R-:W-:Y:S03]  /*33c40*/  STS.U16 [R6+0xab00], R11 ;  /* 0x00ab000b06007388 */ /* 0x000fe60000000400 */
[----:B0-----:R-:W4:Y:S01]  /*33c50*/  LDL.LU R5, [R1+0x3954] ;  /* 0x0039540001057983 */ /* 0x001f220000300800 */
[----:B------:R-:W-:Y:S02]  /*33c60*/  STS.U16 [R6+0xb300], R10 ;  /* 0x00b3000a06007388 */ /* 0x000fe40000000400 */
[----:B-1----:R-:W4:Y:S02]  /*33c70*/  LDL.LU R4, [R1+0x3950] ;  /* 0x0039500001047983 */ /* 0x002f240000300800 */
[----:B------:R-:W-:Y:S01]  /*33c80*/  STS.U16 [R6+0xbb00], R9 ;  /* 0x00bb000906007388 */ /* 0x000fe20000000400 */
[----:B--2---:R-:W2:Y:S04]  /*33c90*/  LDL.LU R16, [R1+0x394c] ;  /* 0x00394c0001107983 */ /* 0x004ea80000300800 */
[----:B------:R-:W-:Y:S01]  /*33ca0*/  STS.U16 [R6+0xc300], R24 ;  /* 0x00c3001806007388 */ /* 0x000fe20000000400 */
[----:B---3--:R-:W3:Y:S02]  /*33cb0*/  LDL.LU R28, [R1+0x3948] ;  /* 0x00394800011c7983 */ /* 0x008ee40000300800 */
[----:B------:R0:W-:Y:S02]  /*33cc0*/  STS.U16 [R6+0xcb00], R8 ;  /* 0x00cb000806007388 */ /* 0x0001e40000000400 */
[----:B0-----:R-:W2:Y:S04]  /*33cd0*/  LDL.LU R8, [R1+0x2e0] ;  /* 0x0002e00001087983 */ /* 0x001ea80000300800 */
[----:B------:R-:W0:Y:S04]  /*33ce0*/  S2R R0, SR_TID.X ;  /* 0x0000000000007919 */ /* 0x000e280000002100 */
[----:B--2---:R1:W-:Y:S04]  /*33cf0*/  STL [R1+0x3940], R8 ;  /* 0x0039400801007387 */ /* 0x0043e80000100800 */
[----:B-1----:R-:W2:Y:S01]  /*33d00*/  LDL.LU R8, [R1+0x2f4] ;  /* 0x0002f40001087983 */ /* 0x002ea20000300800 */
[----:B------:R1:W-:Y:S02]  /*33d10*/  STS.U16 [R6+0xd300], R7 ;  /* 0x00d3000706007388 */ /* 0x0003e40000000400 */
[----:B------:R1:W-:Y:S01]  /*33d20*/  STS.U16 [R6+0xdb00], R26 ;  /* 0x00db001a06007388 */ /* 0x0003e20000000400 */
[----:B0-----:R-:W-:-:S05]  /*33d30*/  LOP3.LUT R0, R0, 0x7f, RZ, 0xc0, !PT ;  /* 0x0000007f00007812 */ /* 0x001fca00078ec0ff */
[C---:B------:R-:W-:Y:S02]  /*33d40*/  IMAD.SHL.U32 R22, R0.reuse, 0x2, RZ ;  /* 0x0000000200167824 */ /* 0x040fe400078e00ff */
[----:B------:R-:W-:Y:S01]  /*33d50*/  IMAD.SHL.U32 R0, R0, 0x2, RZ ;  /* 0x0000000200007824 */ /* 0x000fe200078e00ff */
[----:B--2---:R0:W-:Y:S01]  /*33d60*/  STL [R1+0x3944], R8 ;  /* 0x0039440801007387 */ /* 0x0041e20000100800 */
[----:B-1----:R-:W2:Y:S02]  /*33d70*/  LDL.LU R7, [R1+0x2cc] ;  /* 0x0002cc0001077983 */ /* 0x002ea40000300800 */
        /* <DEDUP_REMOVED lines=15> */
[----:B------:R-:W2:Y:S01]  /*33e70*/  LDL.LU R12, [R1+0x7c] ;  /* 0x00007c00010c7983 */ /* 0x000ea20000300800 */
[----:B0-----:R-:W-:Y:S01]  /*33e80*/  LOP3.LUT R8, R0, 0x30, RZ, 0x3c, !PT ;  /* 0x0000003000087812 */ /* 0x001fe200078e3cff */
[----:B------:R-:W2:Y:S01]  /*33e90*/  LDL.LU R20, [R1+0x64] ;  /* 0x0000640001147983 */ /* 0x000ea20000300800 */
[----:B------:R-:W2:Y:S01]  /*33ea0*/  LDL.LU R10, [R1+0x4c] ;  /* 0x00004c00010a7983 */ /* 0x000ea20000300800 */
[----:B------:R-:W2:Y:S02]  /*33eb0*/  LDL.LU R9, [R1+0x34] ;  /* 0x0000340001097983 */ /* 0x000ea40000300800 */
[----:B------:R-:W2:Y:S02]  /*33ec0*/  LDL.LU R24, [R1+0x1c] ;  /* 0x00001c0001187983 */ /* 0x000ea40000300800 */
[----:B------:R-:W2:Y:S01]  /*33ed0*/  LDL.LU R0, [R1+0x8] ;  /* 0x0000080001007983 */ /* 0x000ea20000300800 */
[----:B---3--:R0:W-:Y:S01]  /*33ee0*/  STS.U16 [R8+0xe300], R28 ;  /* 0x00e3001c08007388 */ /* 0x0081e20000000400 */
[----:B------:R1:W-:Y:S02]  /*33ef0*/  STS.U16 [R8+0xeb00], R16 ;  /* 0x00eb001008007388 */ /* 0x0003e40000000400 */
[----:B----4-:R3:W-:Y:S02]  /*33f00*/  STS.U16 [R8+0xf300], R4 ;  /* 0x00f3000408007388 */ /* 0x0107e40000000400 */
[----:B------:R4:W-:Y:S01]  /*33f10*/  STS.U16 [R8+0xfb00], R5 ;  /* 0x00fb000508007388 */ /* 0x0009e20000000400 */
[----:B0-----:R-:W2:Y:S01]  /*33f20*/  LDL.LU R28, [R1+0x21c] ;  /* 0x00021c00011c7983 */ /* 0x001ea20000300800 */
[----:B-1----:R-:W2:Y:S02]  /*33f30*/  LDL.LU R16, [R1+0x264] ;  /* 0x0002640001107983 */ /* 0x002ea40000300800 */
[----:B---3--:R-:W2:Y:S02]  /*33f40*/  LDL.LU R4, [R1+0x27c] ;  /* 0x00027c0001047983 */ /* 0x008ea40000300800 */
[----:B----4-:R-:W4:Y:S01]  /*33f50*/  LDL.LU R8, [R1+0x3944] ;  /* 0x0039440001087983 */ /* 0x010f220000300800 */
[C---:B------:R-:W-:Y:S01]  /*33f60*/  LOP3.LUT R11, R22.reuse, 0x40, RZ, 0x3c, !PT ;  /* 0x00000040160b7812 */ /* 0x040fe200078e3cff */
[----:B------:R-:W2:Y:S04]  /*33f70*/  LDL.LU R5, [R1+0x290] ;  /* 0x0002900001057983 */ /* 0x000ea80000300800 */
[----:B----4-:R0:W-:Y:S04]  /*33f80*/  STS.U16 [R11+0x400], R8 ;  /* 0x000400080b007388 */ /* 0x0101e80000000400 */
[----:B0-----:R-:W4:Y:S04]  /*33f90*/  LDL.LU R8, [R1+0x3940] ;  /* 0x0039400001087983 */ /* 0x001f280000300800 */
[----:B----4-:R0:W-:Y:S01]  /*33fa0*/  STS.U16 [R11+0xc00], R8 ;  /* 0x000c00080b007388 */ /* 0x0101e20000000400 */
[----:B--2---:R1:W-:Y:S02]  /*33fb0*/  STS.U16 [R11+0x1400], R7 ;  /* 0x001400070b007388 */ /* 0x0043e40000000400 */
[----:B------:R2:W-:Y:S02]  /*33fc0*/  STS.U16 [R11+0x1c00], R6 ;  /* 0x001c00060b007388 */ /* 0x0005e40000000400 */
[----:B------:R4:W-:Y:S01]  /*33fd0*/  STS.U16 [R11+0x2400], R26 ;  /* 0x0024001a0b007388 */ /* 0x0009e20000000400 */
[----:B0-----:R-:W3:Y:S01]  /*33fe0*/  LDL.LU R8, [R1+0x393c] ;  /* 0x00393c0001087983 */ /* 0x001ee20000300800 */
[----:B-1----:R-:W3:Y:S02]  /*33ff0*/  LDL.LU R7, [R1+0x3938] ;  /* 0x0039380001077983 */ /* 0x002ee40000300800 */
[----:B--2---:R-:W2:Y:S02]  /*34000*/  LDL.LU R6, [R1+0x3934] ;  /* 0x0039340001067983 */ /* 0x004ea40000300800 */
[----:B----4-:R-:W4:Y:S01]  /*34010*/  LDL.LU R26, [R1+0x3930] ;  /* 0x00393000011a7983 */ /* 0x010f220000300800 */
        /* <DEDUP_REMOVED lines=20> */
[----:B------:R1:W-:Y:S01]  /*34160*/  STS.U16 [R11+0xcc00], R9 ;  /* 0x00cc00090b007388 */ /* 0x0003e20000000400 */
[----:B------:R1:W-:Y:S02]  /*34170*/  STS.U16 [R11+0xd400], R24 ;  /* 0x00d400180b007388 */ /* 0x0003e40000000400 */
[----:B------:R1:W-:Y:S01]  /*34180*/  STS.U16 [R11+0xdc00], R0 ;  /* 0x00dc00000b007388 */ /* 0x0003e20000000400 */
[----:B0-----:R-:W3:Y:S01]  /*34190*/  LDL.LU R10, [R1+0x2f0] ;  /* 0x0002f000010a7983 */ /* 0x001ee20000300800 */
[----:B-1----:R-:W3:Y:S02]  /*341a0*/  LDL.LU R9, [R1+0x2dc] ;  /* 0x0002dc0001097983 */ /* 0x002ee40000300800 */
        /* <DEDUP_REMOVED lines=14> */
[----:B------:R-:W-:Y:S01]  /*34290*/  LOP3.LUT R29, R22, 0x50, RZ, 0x3c, !PT ;  /* 0x00000050161d7812 */ /* 0x000fe200078e3cff */
[----:B----4-:R0:W-:Y:S01]  /*342a0*/  STS.U16 [R11+0xe400], R26 ;  /* 0x00e4001a0b007388 */ /* 0x0101e20000000400 */
[----:B--2---:R1:W-:Y:S02]  /*342b0*/  STS.U16 [R11+0xec00], R6 ;  /* 0x00ec00060b007388 */ /* 0x0043e40000000400 */
[----:B---3--:R2:W-:Y:S01]  /*342c0*/  STS.U16 [R11+0xf400], R7 ;  /* 0x00f400070b007388 */ /* 0x0085e20000000400 */
[----:B0-----:R-:W3:Y:S01]  /*342d0*/  LDL.LU R26, [R1+0x260] ;  /* 0x00026000011a7983 */ /* 0x001ee20000300800 */
[----:B------:R-:W4:Y:S02]  /*342e0*/  LDL.LU R23, [R1+0xa8] ;  /* 0x0000a80001177983 */ /* 0x000f240000300800 */
[----:B------:R-:W3:Y:S02]  /*342f0*/  LDL.LU R21, [R1+0x90] ;  /* 0x0000900001157983 */ /* 0x000ee40000300800 */
[----:B------:R-:W3:Y:S01]  /*34300*/  LDL.LU R19, [R1+0x78] ;  /* 0x0000780001137983 */ /* 0x000ee20000300800 */
[----:B------:R-:W3:Y:S01]  /*34310*/  LDL.LU R17, [R1+0x60] ;  /* 0x0000600001117983 */ /* 0x000ee20000300800 */
[----:B------:R-:W3:Y:S02]  /*34320*/  LDL.LU R13, [R1+0x48] ;  /* 0x00004800010d7983 */ /* 0x000ee40000300800 */
[----:B------:R-:W3:Y:S02]  /*34330*/  LDL.LU R12, [R1+0x30] ;  /* 0x00003000010c7983 */ /* 0x000ee40000300800 */
[----:B------:R-:W3:Y:S01]  /*34340*/  LDL.LU R22, [R1+0x18] ;  /* 0x0000180001167983 */ /* 0x000ee20000300800 */
[----:B-1----:R-:W3:Y:S01]  /*34350*/  LDL.LU R6, [R1+0x278] ;  /* 0x0002780001067983 */ /* 0x002ee20000300800 */
[----:B--2---:R-:W2:Y:S03]  /*34360*/  LDL.LU R7, [R1+0x28c] ;  /* 0x00028c0001077983 */ /* 0x004ea60000300800 */
[----:B------:R0:W-:Y:S04]  /*34370*/  STS.U16 [R11+0xfc00], R8 ;  /* 0x00fc00080b007388 */ /* 0x0001e80000000400 */
[----:B0-----:R-:W2:Y:S01]  /*34380*/  LDL.LU R11, [R1+0x392c] ;  /* 0x00392c00010b7983 */ /* 0x001ea20000300800 */
[----:B------:R-:W2:Y:S03]  /*34390*/  LDL.LU R8, [R1+0x2a0] ;  /* 0x0002a00001087983 */ /* 0x000ea60000300800 */
[----:B------:R0:W-:Y:S01]  /*343a0*/  STS.U16 [R29+0x500], R10 ;  /* 0x0005000a1d007388 */ /* 0x0001e20000000400 */
[----:B------:R1:W-:Y:S02]  /*343b0*/  STS.U16 [R29+0xd00], R9 ;  /* 0x000d00091d007388 */ /* 0x0003e40000000400 */
[----:B------:R1:W-:Y:S02]  /*343c0*/  STS.U16 [R29+0x1500], R24 ;  /* 0x001500181d007388 */ /* 0x0003e40000000400 */
[----:B------:R1:W-:Y:S01]  /*343d0*/  STS.U16 [R29+0x1d00], R0 ;  /* 0x001d00001d007388 */ /* 0x0003e20000000400 */
[----:B0-----:R-:W4:Y:S01]  /*343e0*/  LDL.LU R10, [R1+0x3928] ;  /* 0x00392800010a7983 */ /* 0x001f220000300800 */
[----:B-1----:R-:W4:Y:S02]  /*343f0*/  LDL.LU R9, [R1+0x3924] ;  /* 0x0039240001097983 */ /* 0x002f240000300800 */
[----:B------:R-:W4:Y:S02]  /*34400*/  LDL.LU R24, [R1+0x3920] ;  /* 0x0039200001187983 */ /* 0x000f240000300800 */
[----:B------:R-:W4:Y:S01]  /*34410*/  LDL.LU R0, [R1+0x391c] ;  /* 0x00391c0001007983 */ /* 0x000f220000300800 */
[----:B--2---:R-:W-:Y:S01]  /*34420*/  STS.U16 [R29+0x2500], R8 ;  /* 0x002500081d007388 */ /* 0x004fe20000000400 */
[----:B------:R-:W-:Y:S02]  /*34430*/  STS.U16 [R29+0x2d00], R7 ;  /* 0x002d00071d007388 */ /* 0x000fe40000000400 */
[----:B---3--:R-:W-:Y:S02]  /*34440*/  STS.U16 [R29+0x3500], R6 ;  /* 0x003500061d007388 */ /* 0x008fe40000000400 */
        /* <DEDUP_REMOVED lines=10> */
[----:B------:R0:W-:Y:S02]  /*344f0*/  STS.U16 [R29+0x8d00], R27 ;  /* 0x008d001b1d007388 */ /* 0x0001e40000000400 */
[----:B------:R-:W-:Y:S02]  /*34500*/  STS.U16 [R29+0x9500], R25 ;  /* 0x009500191d007388 */ /* 0x000fe40000000400 */
[----:B------:R1:W-:Y:S01]  /*34510*/  STS.U16 [R29+0x9d00], R20 ;  /* 0x009d00141d007388 */ /* 0x0003e20000000400 */
[----:B0-----:R-:W2:Y:S04]  /*34520*/  LDL.LU R27, [R1+0x2ec] ;  /* 0x0002ec00011b7983 */ /* 0x001ea80000300800 */
[----:B-1----:R-:W0:Y:S04]  /*34530*/  S2R R20, SR_TID.X ;  /* 0x0000000000147919 */ /* 0x002e280000002100 */
[----:B----4-:R-:W-:Y:S01]  /*34540*/  STS.U16 [R29+0xa500], R23 ;  /* 0x00a500171d007388 */ /* 0x010fe20000000400 */
[----:B------:R-:W-:Y:S02]  /*34550*/  STS.U16 [R29+0xad00], R21 ;  /* 0x00ad00151d007388 */ /* 0x000fe40000000400 */
[----:B------:R-:W-:Y:S02]  /*34560*/  STS.U16 [R29+0xb500], R19 ;  /* 0x00b500131d007388 */ /* 0x000fe40000000400 */
[----:B------:R1:W-:Y:S01]  /*34570*/  STS.U16 [R29+0xbd00], R17 ;  /* 0x00bd00111d007388 */ /* 0x0003e20000000400 */
[----:B------:R3:W-:Y:S01]  /*34580*/  STS.U16 [R29+0xc500], R13 ;  /* 0x00c5000d1d007388 */ /* 0x0007e20000000400 */
[----:B------:R4:W-:Y:S02]  /*34590*/  STS.U16 [R29+0xcd00], R12 ;  /* 0x00cd000c1d007388 */ /* 0x0009e40000000400 */
[----:B------:R0:W-:Y:S02]  /*345a0*/  STS.U16 [R29+0xd500], R22 ;  /* 0x00d500161d007388 */ /* 0x0001e40000000400 */
[----:B------:R0:W-:Y:S01]  /*345b0*/  STS.U16 [R29+0xdd00], R0 ;  /* 0x00dd00001d007388 */ /* 0x0001e20000000400 */
[----:B-1----:R-:W2:Y:S01]  /*345c0*/  LDL.LU R17, [R1+0x2d8] ;  /* 0x0002d80001117983 */ /* 0x002ea20000300800 */
[----:B---3--:R-:W3:Y:S02]  /*345d0*/  LDL.LU R13, [R1+0x2c4] ;  /* 0x0002c400010d7983 */ /* 0x008ee40000300800 */
[----:B----4-:R-:W4:Y:S01]  /*345e0*/  LDL.LU R12, [R1+0x2b0] ;  /* 0x0002b000010c7983 */ /* 0x010f220000300800 */
[----:B0-----:R-:W-:-:S05]  /*345f0*/  LOP3.LUT R20, R20, 0x7f, RZ, 0xc0, !PT ;  /* 0x0000007f14147812 */ /* 0x001fca00078ec0ff */
[----:B------:R-:W-:Y:S02]  /*34600*/  IMAD.SHL.U32 R15, R20, 0x2, RZ ;  /* 0x00000002140f7824 */ /* 0x000fe400078e00ff */
        /* <DEDUP_REMOVED lines=17> */
[----:B------:R-:W4:Y:S03]  /*34720*/  LDL.LU R19, [R1+0x2c] ;  /* 0x00002c0001137983 */ /* 0x000f260000300800 */
        /* <DEDUP_REMOVED lines=8> */
[----:B------:R-:W4:Y:S01]  /*347b0*/  LDL.LU R11, [R1+0x23c] ;  /* 0x00023c00010b7983 */ /* 0x000f220000300800 */
[----:B------:R-:W-:-:S05]  /*347c0*/  LOP3.LUT R25, R15, 0x60, RZ, 0x3c, !PT ;  /* 0x000000600f197812 */ /* 0x000fca00078e3cff */
[----:B--2---:R0:W-:Y:S04]  /*347d0*/  STS.U16 [R25+0x600], R27 ;  /* 0x0006001b19007388 */ /* 0x0041e80000000400 */
[----:B0-----:R-:W2:Y:S04]  /*347e0*/  LDL.LU R27, [R1+0x3914] ;  /* 0x00391400011b7983 */ /* 0x001ea80000300800 */
[----:B------:R0:W-:Y:S01]  /*347f0*/  STS.U16 [R25+0xe00], R17 ;  /* 0x000e001119007388 */ /* 0x0001e20000000400 */
[----:B---3--:R1:W-:Y:S02]  /*34800*/  STS.U16 [R25+0x1600], R13 ;  /* 0x0016000d19007388 */ /* 0x0083e40000000400 */
[----:B----4-:R3:W-:Y:S01]  /*34810*/  STS.U16 [R25+0x1e00], R12 ;  /* 0x001e000c19007388 */ /* 0x0107e20000000400 */
[----:B0-----:R-:W4:Y:S01]  /*34820*/  LDL.LU R17, [R1+0x3910] ;  /* 0x0039100001117983 */ /* 0x001f220000300800 */
[----:B-1----:R-:W2:Y:S03]  /*34830*/  LDL.LU R13, [R1+0x390c] ;  /* 0x00390c00010d7983 */ /* 0x002ea60000300800 */
[----:B---3--:R-:W3:Y:S04]  /*34840*/  LDL.LU R12, [R1+0x3908] ;  /* 0x00390800010c7983 */ /* 0x008ee80000300800 */
[----:B------:R0:W-:Y:S01]  /*34850*/  STS.U16 [R25+0x2600], R20 ;  /* 0x0026001419007388 */ /* 0x0001e20000000400 */
[----:B------:R1:W-:Y:S02]  /*34860*/  STS.U16 [R25+0x2e00], R22 ;  /* 0x002e001619007388 */ /* 0x0003e40000000400 */
[----:B------:R1:W-:Y:S01]  /*34870*/  STS.U16 [R25+0x3600], R0 ;  /* 0x0036000019007388 */ /* 0x0003e20000000400 */
[----:B0-----:R-:W2:Y:S01]  /*34880*/  LDL.LU R20, [R1+0x3904] ;  /* 0x0039040001147983 */ /* 0x001ea20000300800 */
[----:B-1----:R-:W2:Y:S02]  /*34890*/  LDL.LU R22, [R1+0x3900] ;  /* 0x0039000001167983 */ /* 0x002ea40000300800 */
[----:B------:R-:W2:Y:S01]  /*348a0*/  LDL.LU R0, [R1+0x38fc] ;  /* 0x0038fc0001007983 */ /* 0x000ea20000300800 */
        /* <DEDUP_REMOVED lines=17> */
[----:B------:R1:W-:Y:S02]  /*349c0*/  STS.U16 [R25+0xc600], R21 ;  /* 0x00c6001519007388 */ /* 0x0003e40000000400 */
[----:B------:R1:W-:Y:S01]  /*349d0*/  STS.U16 [R25+0xce00], R19 ;  /* 0x00ce001319007388 */ /* 0x0003e20000000400 */
[----:B0-----:R-:W4:Y:S01]  /*349e0*/  LDL.LU R23, [R1+0x2e8] ;  /* 0x0002e80001177983 */ /* 0x001f220000300800 */
[----:B-1----:R-:W4:Y:S02]  /*349f0*/  LDL.LU R21, [R1+0x2d4] ;  /* 0x0002d40001157983 */ /* 0x002f240000300800 */
[----:B------:R-:W4:Y:S01]  /*34a00*/  LDL.LU R19, [R1+0x2c0] ;  /* 0x0002c00001137983 */ /* 0x000f220000300800 */
[----:B--2---:R0:W-:Y:S04]  /*34a10*/  STS.U16 [R25+0xd600], R0 ;  /* 0x00d6000019007388 */ /* 0x0041e80000000400 */
        /* <DEDUP_REMOVED lines=9> */
[----:B------:R-:W2:Y:S03]  /*34ab0*/  LDL.LU R5, [R1+0xe8] ;  /* 0x0000e80001057983 */ /* 0x000ea60000300800 */
[----:B------:R0:W-:Y:S01]  /*34ac0*/  STS.U16 [R25+0xde00], R22 ;  /* 0x00de001619007388 */ /* 0x0001e20000000400 */
[----:B------:R1:W-:Y:S02]  /*34ad0*/  STS.U16 [R25+0xe600], R20 ;  /* 0x00e6001419007388 */ /* 0x0003e40000000400 */
[----:B---3--:R3:W-:Y:S01]  /*34ae0*/  STS.U16 [R25+0xee00], R12 ;  /* 0x00ee000c19007388 */ /* 0x0087e20000000400 */
[----:B0-----:R-:W2:Y:S01]  /*34af0*/  LDL.LU R22, [R1+0x210] ;  /* 0x0002100001167983 */ /* 0x001ea20000300800 */
        /* <DEDUP_REMOVED lines=8> */
[----:B---3--:R-:W3:Y:S03]  /*34b80*/  LDL.LU R12, [R1+0x270] ;  /* 0x00027000010c7983 */ /* 0x008ee60000300800 */
[----:B------:R0:W-:Y:S01]  /*34b90*/  STS.U16 [R25+0xf600], R13 ;  /* 0x00f6000d19007388 */ /* 0x0001e20000000400 */
[----:B----4-:R1:W-:Y:S01]  /*34ba0*/  STS.U16 [R25+0xfe00], R17 ;  /* 0x00fe001119007388 */ /* 0x0103e20000000400 */
[----:B------:R-:W-:-:S02]  /*34bb0*/  LOP3.LUT R15, R15, 0x70, RZ, 0x3c, !PT ;  /* 0x000000700f0f7812 */ /* 0x000fc400078e3cff */
[----:B0-----:R-:W4:Y:S01]  /*34bc0*/  LDL.LU R13, [R1+0x284] ;  /* 0x00028400010d7983 */ /* 0x001f220000300800 */
[----:B-1----:R-:W3:Y:S02]  /*34bd0*/  LDL.LU R25, [R1+0x38f8] ;  /* 0x0038f80001197983 */ /* 0x002ee40000300800 */
[----:B------:R-:W3:Y:S01]  /*34be0*/  LDL.LU R17, [R1+0x298] ;  /* 0x0002980001117983 */ /* 0x000ee20000300800 */
[----:B------:R0:W-:Y:S01]  /*34bf0*/  STS.U16 [R15+0x700], R23 ;  /* 0x000700170f007388 */ /* 0x0001e20000000400 */
[----:B------:R1:W-:Y:S02]  /*34c00*/  STS.U16 [R15+0xf00], R21 ;  /* 0x000f00150f007388 */ /* 0x0003e40000000400 */
[----:B------:R1:W-:Y:S01]  /*34c10*/  STS.U16 [R15+0x1700], R19 ;  /* 0x001700130f007388 */ /* 0x0003e20000000400 */
[----:B0-----:R-:W4:Y:S01]  /*34c20*/  LDL.LU R23, [R1+0x38f4] ;  /* 0x0038f40001177983 */ /* 0x001f220000300800 */
[----:B-1----:R-:W4:Y:S02]  /*34c30*/  LDL.LU R21, [R1+0x38f0] ;  /* 0x0038f00001157983 */ /* 0x002f240000300800 */
[----:B------:R-:W4:Y:S01]  /*34c40*/  LDL.LU R19, [R1+0x38ec] ;  /* 0x0038ec0001137983 */ /* 0x000f220000300800 */
[----:B--2---:R0:W-:Y:S04]  /*34c50*/  STS.U16 [R15+0x1f00], R0 ;  /* 0x001f00000f007388 */ /* 0x0041e80000000400 */
[----:B0-----:R-:W2:Y:S04]  /*34c60*/  LDL.LU R0, [R1+0x38e8] ;  /* 0x0038e80001007983 */ /* 0x001ea80000300800 */
[----:B---3--:R-:W-:Y:S01]  /*34c70*/  STS.U16 [R15+0x2700], R17 ;  /* 0x002700110f007388 */ /* 0x008fe20000000400 */
[----:B----4-:R-:W-:Y:S03]  /*34c80*/  STS.U16 [R15+0x2f00], R13 ;  /* 0x002f000d0f007388 */ /* 0x010fe60000000400 */
[----:B------:R0:W-:Y:S01]  /*34c90*/  STS.U16 [R15+0x3700], R12 ;  /* 0x0037000c0f007388 */ /* 0x0001e20000000400 */
[----:B------:R-:W-:Y:S03]  /*34ca0*/  STS.U16 [R15+0x3f00], R20 ;  /* 0x003f00140f007388 */ /* 0x000fe60000000400 */
        /* <DEDUP_REMOVED lines=10> */
[----:B0-----:R-:W3:Y:S04]  /*34d50*/  LDL R12, [R1+0x5c4] ;  /* 0x0005c400010c7983 */ /* 0x001ee80000100800 */
[----:B--2---:R0:W-:Y:S01]  /*34d60*/  STS.U16 [R15+0x9700], R0 ;  /* 0x009700000f007388 */ /* 0x0041e20000000400 */
        /* <DEDUP_REMOVED lines=10> */
[----:B0-----:R-:W2:Y:S01]  /*34e10*/  LDL R0, [R1+0x5cc] ;  /* 0x0005cc0001007983 */ /* 0x001ea20000100800 */
[----:B------:R0:W-:Y:S02]  /*34e20*/  STS.U16 [R15+0xef00], R25 ;  /* 0x00ef00190f007388 */ /* 0x0001e40000000400 */
[----:B------:R1:W-:Y:S01]  /*34e30*/  STS.U16 [R15+0xf700], R27 ;  /* 0x00f7001b0f007388 */ /* 0x0003e20000000400 */
[----:B0-----:R-:W4:Y:S01]  /*34e40*/  LDL.LU.64 R24, [R1+0x6f0] ;  /* 0x0006f00001187983 */ /* 0x001f220000300a00 */
[----:B-1----:R-:W4:Y:S02]  /*34e50*/  LDL.LU.64 R26, [R1+0x6f8] ;  /* 0x0006f800011a7983 */ /* 0x002f240000300a00 */
[----:B------:R-:W-:Y:S02]  /*34e60*/  STS.U16 [R15+0xff00], R29 ;  /* 0x00ff001d0f007388 */ /* 0x000fe40000000400 */
[----:B------:R-:W-:Y:S06]  /*34e70*/  BAR.SYNC.DEFER_BLOCKING 0x0 ;  /* 0x0000000000007b1d */ /* 0x000fec0000010000 */
[----:B---3--:R-:W-:Y:S04]  /*34e80*/  LDSM.16.MT88.4 R4, [R12+0x10000] ;  /* 0x010000000c04783b */ /* 0x008fe80000004200 */
[----:B--2---:R-:W-:Y:S04]  /*34e90*/  LDSM.16.M88.4 R8, [R0+0x4000] ;  /* 0x004000000008783b */ /* 0x004fe80000000200 */
[----:B------:R-:W-:Y:S04]  /*34ea0*/  LDSM.16.M88.4 R20, [R0+0x2000] ;  /* 0x002000000014783b */ /* 0x000fe80000000200 */
[----:B------:R-:W-:Y:S04]  /*34eb0*/  LDSM.16.M88.4 R16, [R0+0x8000] ;  /* 0x008000000010783b */ /* 0x000fe80000000200 */
[----:B----4-:R-:W-:Y:S01]  /*34ec0*/  STL.64 [R1+0x38c8], R26 ;  /* 0x0038c81a01007387 */ /* 0x010fe20000100a00 */
[----:B------:R0:W-:Y:S03]  /*34ed0*/  STL.64 [R1+0x38c0], R24 ;  /* 0x0038c01801007387 */ /* 0x0001e60000100a00 */
[----:B0-----:R-:W2:Y:S01]  /*34ee0*/  LDL.LU.64 R24, [R1+0x700] ;  /* 0x0007000001187983 */ /* 0x001ea20000300a00 */
[----:B------:R-:W3:Y:S03]  /*34ef0*/  LDL.LU.64 R26, [R1+0x708] ;  /* 0x00070800011a7983 */ /* 0x000ee60000300a00 */
[----:B---3--:R-:W-:Y:S01]  /*34f00*/  STL.64 [R1+0x38e0], R26 ;  /* 0x0038e01a01007387 */ /* 0x008fe20000100a00 */
[----:B--2---:R-:W-:Y:S02]  /*34f10*/  STL.64 [R1+0x38d8], R24 ;  /* 0x0038d81801007387 */ /* 0x004fe40000100a00 */
[----:B------:R-:W-:Y:S02]  /*34f20*/  STL [R1+0x389c], R12 ;  /* 0x00389c0c01007387 */ /* 0x000fe40000100800 */
[----:B------:R-:W0:Y:S04]  /*34f30*/  LDSM.16.M88.4 R12, [R0] ;  /* 0x00000000000c783b */ /* 0x000e280000000200 */
[----:B------:R-:W-:Y:S04]  /*34f40*/  LDSM.16.M88.4 R24, [R0+0xa000] ;  /* 0x00a000000018783b */ /* 0x000fe80000000200 */
[----:B0-----:R0:W-:Y:S01]  /*34f50*/  STL.64 [R1+0x20], R12 ;  /* 0x0000200c01007387 */ /* 0x0011e20000100a00 */
[----:B------:R-:W-:Y:S02]  /*34f60*/  STL.64 [R1+0x28], R14 ;  /* 0x0000280e01007387 */ /* 0x000fe40000100a00 */
[----:B------:R-:W-:Y:S02]  /*34f70*/  STL.64 [R1], R8 ;  /* 0x0000000801007387 */ /* 0x000fe40000100a00 */
[----:B------:R-:W-:Y:S02]  /*34f80*/  STL.64 [R1+0x8], R10 ;  /* 0x0000080a01007387 */ /* 0x000fe40000100a00 */
[----:B0-----:R-:W-:-:S02]  /*34f90*/  IMAD.MOV.U32 R13, RZ, RZ, R8 ;  /* 0x000000ffff0d7224 */ /* 0x001fc400078e0008 */
[----:B------:R-:W-:Y:S02]  /*34fa0*/  IMAD.MOV.U32 R12, RZ, RZ, R9 ;  /* 0x000000ffff0c7224 */ /* 0x000fe400078e0009 */
[----:B------:R-:W0:Y:S04]  /*34fb0*/  LDSM.16.M88.4 R8, [R0+0x6000] ;  /* 0x006000000008783b */ /* 0x000e280000000200 */
[----:B------:R1:W-:Y:S04]  /*34fc0*/  STL.64 [R1+0x38d0], R12 ;  /* 0x0038d00c01007387 */ /* 0x0003e80000100a00 */
[----:B-1----:R-:W2:Y:S04]  /*34fd0*/  LDL.64 R12, [R1+0x20] ;  /* 0x00002000010c7983 */ /* 0x002ea80000100a00 */
[----:B0-----:R-:W-:Y:S01]  /*34fe0*/  STL [R1+0x355c], R10 ;  /* 0x00355c0a01007387 */ /* 0x001fe20000100800 */
[----:B------:R-:W-:Y:S02]  /*34ff0*/  STL.64 [R1+0x10], R20 ;  /* 0x0000101401007387 */ /* 0x000fe40000100a00 */
[----:B------:R-:W-:Y:S02]  /*35000*/  STL.64 [R1+0x18], R22 ;  /* 0x0000181601007387 */ /* 0x000fe40000100a00 */
[----:B------:R-:W-:Y:S01]  /*35010*/  STL [R1+0x3558], R11 ;  /* 0x0035580b01007387 */ /* 0x000fe20000100800 */
[----:B------:R-:W-:Y:S01]  /*35020*/  STL.64 [R1+0x50], R24 ;  /* 0x0000501801007387 */ /* 0x000fe20000100a00 */
[----:B------:R0:W-:Y:S03]  /*35030*/  STL.64 [R1+0x58], R26 ;  /* 0x0000581a01007387 */ /* 0x0001e60000100a00 */
[----:B0-----:R-:W3:Y:S01]  /*35040*/  LDL.LU.64 R26, [R1+0x38e0] ;  /* 0x0038e000011a7983 */ /* 0x001ee20000300a00 */
[----:B------:R-:W3:Y:S02]  /*35050*/  LDL.LU.64 R24, [R1+0x38d8] ;  /* 0x0038d80001187983 */ /* 0x000ee40000300a00 */
[----:B--2---:R-:W-:-:S02]  /*35060*/  IMAD.MOV.U32 R3, RZ, RZ, R12 ;  /* 0x000000ffff037224 */ /* 0x004fc400078e000c */
[----:B------:R-:W-:Y:S01]  /*35070*/  IMAD.MOV.U32 R2, RZ, RZ, R13 ;  /* 0x000000ffff027224 */ /* 0x000fe200078e000d */
[----:B---3--:R-:W-:Y:S01]  /*35080*/  HMMA.16816.F32 R24, R4, R12, R24 ;  /* 0x0000000c0418723c */ /* 0x008fe20000001818 */
[----:B------:R-:W2:Y:S11]  /*35090*/  LDL.LU.64 R12, [R1+0x38d0] ;  /* 0x0038d000010c7983 */ /* 0x000eb60000300a00 */
[----:B------:R-:W-:Y:S11]  /*350a0*/  @!UPT UIADD3 URZ, URZ, URZ, URZ ;  /* 0x0000003f3f3ff290 */ /* 0x000ff6000fffe03f */
[----:B------:R0:W-:Y:S01]  /*350b0*/  STL.64 [R1+0x320], R24 ;  /* 0x0003201801007387 */ /* 0x0001e20000100a00 */
[----:B------:R-:W-:Y:S02]  /*350c0*/  IMAD.MOV.U32 R10, RZ, RZ, R26 ;  /* 0x000000ffff0a7224 */ /* 0x000fe400078e001a */
[----:B------:R-:W-:Y:S02]  /*350d0*/  IMAD.MOV.U32 R11, RZ, RZ, R27 ;  /* 0x000000ffff0b7224 */ /* 0x000fe400078e001b */
[----:B------:R-:W3:Y:S04]  /*350e0*/  LDL.LU.64 R26, [R1+0x38c8] ;  /* 0x0038c800011a7983 */ /* 0x000ee80000300a00 */
[----:B0-----:R-:W3:Y:S01]  /*350f0*/  LDL.LU.64 R24, [R1+0x38c0] ;  /* 0x0038c00001187983 */ /* 0x001ee20000300a00 */
[----:B------:R-:W-:Y:S02]  /*35100*/  STL.64 [R1+0x30], R16 ;  /* 0x0000301001007387 */ /* 0x000fe40000100a00 */
[----:B------:R-:W-:Y:S02]  /*35110*/  STL.64 [R1+0x38], R18 ;  /* 0x0000381201007387 */ /* 0x000fe40000100a00 */
[----:B------:R2:W-:Y:S02]  /*35120*/  STL.64 [R1+0x38a0], R16 ;  /* 0x0038a01001007387 */ /* 0x0005e40000100a00 */
[----:B--2---:R-:W-:-:S02]  /*35130*/  IMAD.MOV.U32 R16, RZ, RZ, R13 ;  /* 0x000000ffff107224 */ /* 0x004fc400078e000d */
[----:B------:R-:W-:-:S05]  /*35140*/  IMAD.MOV.U32 R17, RZ, RZ, R12 ;  /* 0x000000ffff117224 */ /* 0x000fca00078e000c */
[----:B------:R-:W-:Y:S02]  /*35150*/  STL.64 [R1+0x38b8], R16 ;  /* 0x0038b81001007387 */ /* 0x000fe40000100a00 */
[----:B------:R-:W0:Y:S04]  /*35160*/  LDSM.16.M88.4 R16, [R0+0xc000] ;  /* 0x00c000000010783b */ /* 0x000e280000000200 */
[----:B------:R1:W-:Y:S02]  /*35170*/  STL [R1+0x3564], R10 ;  /* 0x0035640a01007387 */ /* 0x0003e40000100800 */
[----:B------:R2:W-:Y:S01]  /*35180*/  STL [R1+0x3560], R11 ;  /* 0x0035600b01007387 */ /* 0x0005e20000100800 */
[----:B---3--:R-:W-:Y:S01]  /*35190*/  HMMA.16816.F32 R12, R4, R20, R24 ;  /* 0x00000014040c723c */ /* 0x008fe20000001818 */
[----:B0-----:R-:W-:Y:S01]  /*351a0*/  STL.64 [R1+0x60], R16 ;  /* 0x0000601001007387 */ /* 0x001fe20000100a00 */
[----:B------:R-:W-:Y:S05]  /*351b0*/  STL.64 [R1+0x68], R18 ;  /* 0x0000681201007387 */ /* 0x000fea0000100a00 */
[----:B------:R-:W-:-:S02]  /*351c0*/  IMAD.MOV.U32 R25, RZ, RZ, R20 ;  /* 0x000000ffff197224 */ /* 0x000fc400078e0014 */
[----:B------:R-:W0:Y:S11]  /*351d0*/  LDSM.16.M88.4 R16, [R0+0xe000] ;  /* 0x00e000000010783b */ /* 0x000e360000000200 */
[----:B------:R-:W-:Y:S03]  /*351e0*/  @!UPT UIADD3 URZ, URZ, URZ, URZ ;  /* 0x0000003f3f3ff290 */ /* 0x000fe6000fffe03f */
[----:B------:R3:W-:Y:S01]  /*351f0*/  STL [R1+0x310], R12 ;  /* 0x0003100c01007387 */ /* 0x0007e20000100800 */
[----:B-1----:R-:W-:Y:S02]  /*35200*/  IMAD.MOV.U32 R10, RZ, RZ, R13 ;  /* 0x000000ffff0a7224 */ /* 0x002fe400078e000d */
[----:B------:R1:W-:Y:S02]  /*35210*/  STL [R1+0x31c], R15 ;  /* 0x00031c0f01007387 */ /* 0x0003e40000100800 */
[----:B--2---:R-:W-:Y:S01]  /*35220*/  IMAD.MOV.U32 R11, RZ, RZ, R14 ;  /* 0x000000ffff0b7224 */ /* 0x004fe200078e000e */
[----:B---3--:R-:W2:Y:S01]  /*35230*/  LDL.LU.64 R12, [R1+0x710] ;  /* 0x00071000010c7983 */ /* 0x008ea20000300a00 */
[----:B-1----:R-:W3:Y:S03]  /*35240*/  LDL.LU.64 R14, [R1+0x718] ;  /* 0x00071800010e7983 */ /* 0x002ee60000300a00 */
[----:B---3--:R-:W-:Y:S01]  /*35250*/  STL.64 [R1+0x38b0], R14 ;  /* 0x0038b00e01007387 */ /* 0x008fe20000100a00 */
[----:B--2---:R1:W-:Y:S03]  /*35260*/  STL.64 [R1+0x38a8], R12 ;  /* 0x0038a80c01007387 */ /* 0x0043e60000100a00 */
[----:B-1----:R-:W2:Y:S01]  /*35270*/  LDL.LU.64 R12, [R1+0x720] ;  /* 0x00072000010c7983 */ /* 0x002ea20000300a00 */
[----:B------:R-:W2:Y:S02]  /*35280*/  LDL.LU.64 R14, [R1+0x728] ;  /* 0x00072800010e7983 */ /* 0x000ea40000300a00 */
[----:B------:R-:W3:Y:S02]  /*35290*/  LDL R20, [R1+0x13a4] ;  /* 0x0013a40001147983 */ /* 0x000ee40000100800 */
[----:B------:R-:W-:-:S02]  /*352a0*/  IMAD.MOV.U32 R24, RZ, RZ, R21 ;  /* 0x000000ffff187224 */ /* 0x000fc400078e0015 */
[----:B0-----:R-:W-:Y:S01]  /*352b0*/  IMAD.MOV.U32 R26, RZ, RZ, R16 ;  /* 0x000000ffff1a7224 */ /* 0x001fe200078e0010 */
[----:B---3--:R0:W-:Y:S04]  /*352c0*/  STL [R1+0x3898], R20 ;  /* 0x0038981401007387 */ /* 0x0081e80000100800 */
[----:B0-----:R-:W3:Y:S01]  /*352d0*/  LDL.LU.64 R20, [R1+0x550] ;  /* 0x0005500001147983 */ /* 0x001ee20000300a00 */
[----:B------:R-:W3:Y:S02]  /*352e0*/  LDL.LU.64 R22, [R1+0x558] ;  /* 0x0005580001167983 */ /* 0x000ee40000300a00 */
[----:B------:R0:W-:Y:S02]  /*352f0*/  STL.64 [R1+0x3890], R24 ;  /* 0x0038901801007387 */ /* 0x0001e40000100a00 */
[----:B0-----:R-:W4:Y:S01]  /*35300*/  LDL.64 R24, [R1+0x60] ;  /* 0x0000600001187983 */ /* 0x001f220000100a00 */
[----:B------:R-:W-:Y:S02]  /*35310*/  STL [R1+0x356c], R10 ;  /* 0x00356c0a01007387 */ /* 0x000fe40000100800 */
[----:B------:R0:W-:Y:S02]  /*35320*/  STL [R1+0x3568], R11 ;  /* 0x0035680b01007387 */ /* 0x0001e40000100800 */
[----:B------:R1:W-:Y:S01]  /*35330*/  STL.64 [R1+0x70], R16 ;  /* 0x0000701001007387 */ /* 0x0003e20000100a00 */
[----:B------:R2:W-:Y:S01]  /*35340*/  STL.64 [R1+0x78], R18 ;  /* 0x0000781201007387 */ /* 0x0005e20000100a00 */
[----:B0-----:R-:W-:-:S03]  /*35350*/  IMAD.MOV.U32 R11, RZ, RZ, R17 ;  /* 0x000000ffff0b7224 */ /* 0x001fc600078e0011 */
[----:B-1----:R-:W2:Y:S01]  /*35360*/  LDL.LU.64 R16, [R1+0x38b8] ;  /* 0x0038b80001107983 */ /* 0x002ea20000300a00 */
[----:B------:R-:W-:Y:S01]  /*35370*/  STL [R1+0x2980], R0 ;  /* 0x0029800001007387 */ /* 0x000fe20000100800 */
[C---:B--2---:R-:W-:Y:S02]  /*35380*/  HMMA.16816.F32 R16, R4.reuse, R16, R12 ;  /* 0x000000100410723c */ /* 0x044fe4000000180c */
[----:B------:R-:W2:Y:S01]  /*35390*/  LDL.LU.64 R14, [R1+0x38b0] ;  /* 0x0038b000010e7983 */ /* 0x000ea20000300a00 */
[----:B------:R-:W2:Y:S11]  /*353a0*/  LDL.LU.64 R12, [R1+0x38a8] ;  /* 0x0038a800010c7983 */ /* 0x000eb60000300a00 */
[----:B------:R-:W-:Y:S09]  /*353b0*/  @!UPT UIADD3 URZ, URZ, URZ, URZ ;  /* 0x0000003f3f3ff290 */ /* 0x000ff2000fffe03f */
[----:B------:R0:W-:Y:S01]  /*353c0*/  STL.64 [R1+0x300], R16 ;  /* 0x0003001001007387 */ /* 0x0001e20000100a00 */
[----:B------:R-:W-:Y:S03]  /*353d0*/  STL.64 [R1+0x308], R18 ;  /* 0x0003081201007387 */ /* 0x000fe60000100a00 */
[----:B0-----:R-:W3:Y:S01]  /*353e0*/  LDL.LU.64 R16, [R1+0x38a0] ;  /* 0x0038a00001107983 */ /* 0x001ee20000300a00 */
[C---:B--2---:R-:W-:Y:S11]  /*353f0*/  HMMA.16816.F32 R12, R4.reuse, R8, R12 ;  /* 0x00000008040c723c */ /* 0x044ff6000000180c */
[----:B------:R-:W-:Y:S11]  /*35400*/  @!UPT UIADD3 URZ, URZ, URZ, URZ ;  /* 0x0000003f3f3ff290 */ /* 0x000ff6000fffe03f */
[----:B------:R-:W-:Y:S01]  /*35410*/  @!UPT UIADD3 URZ, URZ, URZ, URZ ;  /* 0x0000003f3f3ff290 */ /* 0x000fe2000fffe03f */
[----:B------:R0:W-:Y:S01]  /*35420*/  STL.64 [R1+0x2f0], R12 ;  /* 0x0002f00c01007387 */ /* 0x0001e20000100a00 */
[----:B------:R-:W-:Y:S03]  /*35430*/  STL.64 [R1+0x2f8], R14 ;  /* 0x0002f80e01007387 */ /* 0x000fe60000100a00 */
[----:B0-----:R-:W2:Y:S01]  /*35440*/  LDL.LU R12, [R1+0x389c] ;  /* 0x00389c00010c7983 */ /* 0x001ea20000300800 */
[----:B---3--:R-:W-:Y:S03]  /*35450*/  HMMA.16816.F32 R16, R4, R16, R20 ;  /* 0x000000100410723c */ /* 0x008fe60000001814 */
[----:B--2---:R-:W0:Y:S04]  /*35460*/  LDSM.16.MT88.4 R12, [R12+0x10080] ;  /* 0x010080000c0c783b */ /* 0x004e280000004200 */
[----:B0-----:R-:W-:Y:S01]  /*35470*/  STL.64 [R1+0x3878], R14 ;  /* 0x0038780e01007387 */ /* 0x001fe20000100a00 */
[----:B------:R0:W-:Y:S03]  /*35480*/  STL.64 [R1+0x3870], R12 ;  /* 0x0038700c01007387 */ /* 0x0001e60000100a00 */
[----:B0-----:R-:W2:Y:S01]  /*35490*/  LDL.64 R12, [R1+0x50] ;  /* 0x00005000010c7983 */ /* 0x001ea20000100a00 */
[----:B------:R-:W3:Y:S11]  /*354a0*/  LDL.LU R20, [R1+0x3898] ;  /* 0x0038980001147983 */ /* 0x000ef60000300800 */
[----:B------:R-:W-:Y:S02]  /*354b0*/  STL.64 [R1+0x2e0], R16 ;  /* 0x0002e01001007387 */ /* 0x000fe40000100a00 */
[----:B------:R-:W-:Y:S02]  /*354c0*/  STL.64 [R1+0x2e8], R18 ;  /* 0x0002e81201007387 */ /* 0x000fe40000100a00 */
[----:B---3--:R-:W0:Y:S02]  /*354d0*/  LDSM.16.MT88.4 R16, [R20+0x10000] ;  /* 0x010000001410783b */ /* 0x008e240000004200 */
[----:B------:R-:W1:Y:S02]  /*354e0*/  LDSM.16.MT88.4 R20, [R20+0x10080] ;  /* 0x010080001414783b */ /* 0x000e640000004200 */
[----:B0-----:R-:W-:Y:S02]  /*354f0*/  STL.64 [R1+0x3818], R18 ;  /* 0x0038181201007387 */ /* 0x001fe40000100a00 */
[----:B------:R0:W-:Y:S02]  /*35500*/  STL.64 [R1+0x3810], R16 ;  /* 0x0038101001007387 */ /* 0x0001e40000100a00 */
[----:B0-----:R-:W3:Y:S01]  /*35510*/  LDL.LU.64 R16, [R1+0x540] ;  /* 0x0005400001107983 */ /* 0x001ee20000300a00 */
[----:B------:R-:W3:Y:S02]  /*35520*/  LDL.LU.64 R18, [R1+0x548] ;  /* 0x0005480001127983 */ /* 0x000ee40000300a00 */
[----:B--2---:R-:W-:-:S02]  /*35530*/  IMAD.MOV.U32 R10, RZ, RZ, R12 ;  /* 0x000000ffff0a7224 */ /* 0x004fc400078e000c */
[----:B------:R-:W-:Y:S01]  /*35540*/  IMAD.MOV.U32 R0, RZ, RZ, R13 ;  /* 0x000000ffff007224 */ /* 0x000fe200078e000d */
[----:B---3--:R-:W-:Y:S11]  /*35550*/  HMMA.16816.F32 R16, R4, R12, R16 ;  /* 0x0000000c0410723c */ /* 0x008ff60000001810 */
[----:B------:R-:W-:Y:S11]  /*35560*/  @!UPT UIADD3 URZ, URZ, URZ, URZ ;  /* 0x0000003f3f3ff290 */ /* 0x000ff6000fffe03f */
[----:B------:R-:W-:Y:S01]  /*35570*/  @!UPT UIADD3 URZ, URZ, URZ, URZ ;  /* 0x0000003f3f3ff290 */ /* 0x000fe2000fffe03f */
[----:B------:R0:W-:Y:S01]  /*35580*/  STL.64 [R1+0x2d0], R16 ;  /* 0x0002d01001007387 */ /* 0x0001e20000100a00 */
[----:B------:R-:W-:Y:S03]  /*35590*/  STL.64 [R1+0x2d8], R18 ;  /* 0x0002d81201007387 */ /* 0x000fe60000100a00 */
[----:B0-----:R-:W2:Y:S01]  /*355a0*/  LDL R16, [R1+0x13a0] ;  /* 0x0013a00001107983 */ /* 0x001ea20000100800 */
[----:B-1----:R-:W-:Y:S02]  /*355b0*/  STL.64 [R1+0x37b8], R22 ;  /* 0x0037b81601007387 */ /* 0x002fe40000100a00 */
[----:B------:R0:W-:Y:S02]  /*355c0*/  STL.64 [R1+0x37b0], R20 ;  /* 0x0037b01401007387 */ /* 0x0001e40000100a00 */
[----:B0-----:R-:W-:Y:S02]  /*355d0*/  IMAD.MOV.U32 R20, RZ, RZ, R10 ;  /* 0x000000ffff147224 */ /* 0x001fe400078e000a */
[----:B------:R-:W-:-:S05]  /*355e0*/  IMAD.MOV.U32 R21, RZ, RZ, R0 ;  /* 0x000000ffff157224 */ /* 0x000fca00078e0000 */
[----:B------:R0:W-:Y:S04]  /*355f0*/  STL.64 [R1+0x3830], R20 ;  /* 0x0038301401007387 */ /* 0x0001e80000100a00 */
[----:B0-----:R-:W3:Y:S01]  /*35600*/  LDL.LU.64 R20, [R1+0x580] ;  /* 0x0005800001147983 */ /* 0x001ee20000300a00 */
[----:B------:R-:W3:Y:S02]  /*35610*/  LDL.LU.64 R22, [R1+0x588] ;  /* 0x0005880001167983 */ /* 0x000ee40000300a00 */
[----:B----4-:R-:W-:Y:S02]  /*35620*/  IMAD.MOV.U32 R15, RZ, RZ, R24 ;  /* 0x000000ffff0f7224 */ /* 0x010fe400078e0018 */
[----:B------:R-:W-:Y:S02]  /*35630*/  IMAD.MOV.U32 R14, RZ, RZ, R25 ;  /* 0x000000ffff0e7224 */ /* 0x000fe400078e0019 */
[----:B------:R-:W-:Y:S01]  /*35640*/  IMAD.MOV.U32 R13, RZ, RZ, R11 ;  /* 0x000000ffff0d7224 */ /* 0x000fe200078e000b */
[----:B---3--:R-:W-:Y:S01]  /*35650*/  HMMA.16816.F32 R20, R4, R24, R20 ;  /* 0x000000180414723c */ /* 0x008fe20000001814 */
[----:B------:R-:W3:Y:S11]  /*35660*/  LDL.LU.64 R24, [R1+0x3890] ;  /* 0x0038900001187983 */ /* 0x000ef60000300a00 */
[----:B------:R-:W-:Y:S11]  /*35670*/  @!UPT UIADD3 URZ, URZ, URZ, URZ ;  /* 0x0000003f3f3ff290 */ /* 0x000ff6000fffe03f */
[----:B------:R-:W-:Y:S01]  /*35680*/  STL [R1+0x2c8], R22 ;  /* 0x0002c81601007387 */ /* 0x000fe20000100800 */
[----:B------:R-:W-:Y:S02]  /*35690*/  IMAD.MOV.U32 R10, RZ, RZ, R20 ;  /* 0x000000ffff0a7224 */ /* 0x000fe400078e0014 */
[----:B------:R-:W-:Y:S02]  /*356a0*/  IMAD.MOV.U32 R11, RZ, RZ, R21 ;  /* 0x000000ffff0b7224 */ /* 0x000fe400078e0015 */
[----:B------:R-:W4:Y:S04]  /*356b0*/  LDL.64 R20, [R1+0x30] ;  /* 0x0000300001147983 */ /* 0x000f280000100a00 */
[----:B----4-:R0:W-:Y:S04]  /*356c0*/  STL.64 [R1+0x3840], R20 ;  /* 0x0038401401007387 */ /* 0x0101e80000100a00 */
[----:B0-----:R-:W4:Y:S01]  /*356d0*/  LDL.64 R20, [R1] ;  /* 0x0000000001147983 */ /* 0x001f220000100a00 */
[----:B------:R-:W-:-:S02]  /*356e0*/  IMAD.MOV.U32 R12, RZ, RZ, R26 ;  /* 0x000000ffff0c7224 */ /* 0x000fc400078e001a */
[----:B------:R-:W-:Y:S01]  /*356f0*/  IMAD.MOV.U32 R0, RZ, RZ, R23 ;  /* 0x000000ffff007224 */ /* 0x000fe200078e0017 */
[----:B----4-:R3:W-:Y:S02]  /*35700*/  STL.64 [R1+0x3850], R20 ;  /* 0x0038501401007387 */ /* 0x0107e40000100a00 */
[----:B---3--:R-:W-:Y:S02]  /*35710*/  IMAD.MOV.U32 R20, RZ, RZ, R25 ;  /* 0x000000ffff147224 */ /* 0x008fe400078e0019 */
[----:B------:R-:W-:Y:S02]  /*35720*/  IMAD.MOV.U32 R21, RZ, RZ, R24 ;  /* 0x000000ffff157224 */ /* 0x000fe400078e0018 */
[----:B--2---:R-:W0:Y:S04]  /*35730*/  LDSM.16.MT88.4 R24, [R16+0x10000] ;  /* 0x010000001018783b */ /* 0x004e280000004200 */
[----:B------:R-:W-:Y:S01]  /*35740*/  STL.64 [R1+0x3868], R20 ;  /* 0x0038681401007387 */ /* 0x000fe20000100a00 */
[----:B------:R-:W-:Y:S02]  /*35750*/  STL [R1+0x3574], R11 ;  /* 0x0035740b01007387 */ /* 0x000fe40000100800 */
[----:B------:R-:W-:Y:S02]  /*35760*/  STL [R1+0x3888], R10 ;  /* 0x0038880a01007387 */ /* 0x000fe40000100800 */
[----:B------:R1:W-:Y:S02]  /*35770*/  STL.64 [R1+0x3880], R8 ;  /* 0x0038800801007387 */ /* 0x0003e40000100a00 */
[----:B-1----:R-:W2:Y:S01]  /*35780*/  LDL.LU.64 R8, [R1+0x570] ;  /* 0x0005700001087983 */ /* 0x002ea20000300a00 */
[----:B------:R-:W2:Y:S02]  /*35790*/  LDL.LU.64 R10, [R1+0x578] ;  /* 0x00057800010a7983 */ /* 0x000ea40000300a00 */
[----:B------:R-:W-:Y:S01]  /*357a0*/  STL [R1+0x3570], R0 ;  /* 0x0035700001007387 */ /* 0x000fe20000100800 */
[----:B0-----:R-:W-:Y:S01]  /*357b0*/  STL.64 [R1+0x3750], R26 ;  /* 0x0037501a01007387 */ /* 0x001fe20000100a00 */
[----:B------:R0:W-:Y:S02]  /*357c0*/  STL.64 [R1+0x3748], R24 ;  /* 0x0037481801007387 */ /* 0x0001e40000100a00 */
[----:B------:R-:W3:Y:S02]  /*357d0*/  LDL.LU.64 R20, [R1+0x660] ;  /* 0x0006600001147983 */ /* 0x000ee40000300a00 */
[----:B------:R-:W3:Y:S02]  /*357e0*/  LDL.LU.64 R22, [R1+0x668] ;  /* 0x0006680001167983 */ /* 0x000ee40000300a00 */
[----:B0-----:R-:W-:-:S02]  /*357f0*/  IMAD.MOV.U32 R24, RZ, RZ, R15 ;  /* 0x000000ffff187224 */ /* 0x001fc400078e000f */
[----:B------:R-:W-:-:S05]  /*35800*/  IMAD.MOV.U32 R25, RZ, RZ, R14 ;  /* 0x000000ffff197224 */ /* 0x000fca00078e000e */
[----:B------:R0:W-:Y:S04]  /*35810*/  STL.64 [R1+0x3848], R24 ;  /* 0x0038481801007387 */ /* 0x0001e80000100a00 */
[----:B0-----:R-:W4:Y:S01]  /*35820*/  LDL.LU.64 R24, [R1+0x640] ;  /* 0x0006400001187983 */ /* 0x001f220000300a00 */
[----:B------:R-:W3:Y:S01]  /*35830*/  LDL.LU.64 R26, [R1+0x648] ;  /* 0x00064800011a7983 */ /* 0x000ee20000300a00 */
[----:B--2---:R-:W-:Y:S11]  /*35840*/  HMMA.16816.F32 R4, R4, R12, R8 ;  /* 0x0000000c0404723c */ /* 0x004ff60000001808 */
[----:B------:R-:W-:Y:S11]  /*35850*/  @!UPT UIADD3 URZ, URZ, URZ, URZ ;  /* 0x0000003f3f3ff290 */ /* 0x000ff6000fffe03f */
[----:B------:R-:W-:Y:S02]  /*35860*/  @!UPT UIADD3 URZ, URZ, URZ, URZ ;  /* 0x0000003f3f3ff290 */ /* 0x000fe4000fffe03f */
[----:B------:R-:W-:Y:S02]  /*35870*/  IMAD.MOV.U32 R11, RZ, RZ, R4 ;  /* 0x000000ffff0b7224 */ /* 0x000fe400078e0004 */
[----:B------:R-:W-:Y:S01]  /*35880*/  IMAD.MOV.U32 R0, RZ, RZ, R6 ;  /* 0x000000ffff007224 */ /* 0x000fe200078e0006 */
[----:B---3--:R-:W-:Y:S01]  /*35890*/  STL.64 [R1+0x3860], R26 ;  /* 0x0038601a01007387 */ /* 0x008fe20000100a00 */
[----:B----4-:R0:W-:Y:S03]  /*358a0*/  STL.64 [R1+0x3858], R24 ;  /* 0x0038581801007387 */ /* 0x0101e60000100a00 */
[----:B0-----:R-:W2:Y:S01]  /*358b0*/  LDL.LU.64 R24, [R1+0x650] ;  /* 0x0006500001187983 */ /* 0x001ea20000300a00 */
[----:B------:R-:W2:Y:S02]  /*358c0*/  LDL.LU.64 R26, [R1+0x658] ;  /* 0x00065800011a7983 */ /* 0x000ea40000300a00 */
[----:B------:R-:W3:Y:S02]  /*358d0*/  LDL.LU R10, [R1+0x3888] ;  /* 0x00388800010a7983 */ /* 0x000ee40000300800 */
[----:B------:R-:W4:Y:S01]  /*358e0*/  LDL.LU.64 R8, [R1+0x3880] ;  /* 0x0038800001087983 */ /* 0x000f220000300a00 */
[----:B------:R-:W2:Y:S01]  /*358f0*/  LDL.LU.64 R14, [R1+0x3878] ;  /* 0x00387800010e7983 */ /* 0x000ea20000300a00 */
[----:B------:R-:W2:Y:S02]  /*35900*/  LDL.LU.64 R12, [R1+0x3870] ;  /* 0x00387000010c7983 */ /* 0x000ea40000300a00 */
[----:B------:R-:W-:Y:S02]  /*35910*/  STL [R1+0x214], R5 ;  /* 0x0002140501007387 */ /* 0x000fe40000100800 */
[----:B------:R-:W-:Y:S02]  /*35920*/  STL [R1+0x21c], R7 ;  /* 0x00021c0701007387 */ /* 0x000fe40000100800 */
[----:B------:R0:W1:Y:S04]  /*35930*/  LDSM.16.MT88.4 R4, [R16+0x10080] ;  /* 0x010080001004783b */ /* 0x0000680000004200 */
[----:B0-----:R-:W4:Y:S01]  /*35940*/  LDL.LU.64 R16, [R1+0x630] ;  /* 0x0006300001107983 */ /* 0x001f220000300a00 */
[----:B------:R-:W4:Y:S03]  /*35950*/  LDL.LU.64 R18, [R1+0x638] ;  /* 0x0006380001127983 */ /* 0x000f260000300a00 */
[----:B-1----:R-:W-:Y:S01]  /*35960*/  STL.64 [R1+0x36e8], R6 ;  /* 0x0036e80601007387 */ /* 0x002fe20000100a00 */
[----:B------:R0:W-:Y:S03]  /*35970*/  STL.64 [R1+0x36e0], R4 ;  /* 0x0036e00401007387 */ /* 0x0001e60000100a00 */
[----:B0-----:R-:W2:Y:S04]  /*35980*/  LDL.64 R4, [R1+0x70] ;  /* 0x0000700001047983 */ /* 0x001ea80000100a00 */
[----:B--2---:R0:W-:Y:S02]  /*35990*/  STL.64 [R1+0x3838], R4 ;  /* 0x0038380401007387 */ /* 0x0041e40000100a00 */
[----:B0-----:R-:W-:-:S02]  /*359a0*/  IMAD.MOV.U32 R4, RZ, RZ, R3 ;  /* 0x000000ffff047224 */ /* 0x001fc400078e0003 */
[----:B------:R-:W-:-:S07]  /*359b0*/  IMAD.MOV.U32 R5, RZ, RZ, R2 ;  /* 0x000000ffff057224 */ /* 0x000fce00078e0002 */
[C---:B------:R-:W-:Y:S01]  /*359c0*/  HMMA.16816.F32 R4, R12.reuse, R4, R20 ;  /* 0x000000040c04723c */ /* 0x040fe20000001814 */
[----:B------:R-:W2:Y:S11]  /*359d0*/  LDL.LU.64 R20, [R1+0x3868] ;  /* 0x0038680001147983 */ /* 0x000eb60000300a00 */
[----:B------:R-:W-:Y:S11]  /*359e0*/  @!UPT UIADD3 URZ, URZ, URZ, URZ ;  /* 0x0000003f3f3ff290 */ /* 0x000ff6000fffe03f */
[----:B------:R0:W-:Y:S01]  /*359f0*/  STL.64 [R1+0x180], R4 ;  /* 0x0001800401007387 */ /* 0x0001e20000100a00 */
[----:B------:R-:W-:Y:S02]  /*35a00*/  IMAD.MOV.U32 R3, RZ, RZ, R6 ;  /* 0x000000ffff037224 */ /* 0x000fe400078e0006 */
[----:B------:R-:W-:Y:S01]  /*35a10*/  IMAD.MOV.U32 R2, RZ, RZ, R7 ;  /* 0x000000ffff027224 */ /* 0x000fe200078e0007 */
[----:B0-----:R-:W3:Y:S01]  /*35a20*/  LDL.LU.64 R4, [R1+0x360] ;  /* 0x0003600001047983 */ /* 0x001ee20000300a00 */
[----:B------:R-:W3:Y:S01]  /*35a30*/  LDL.LU.64 R6, [R1+0x368] ;  /* 0x0003680001067983 */ /* 0x000ee20000300a00 */
[C---:B--2---:R-:W-:Y:S02]  /*35a40*/  HMMA.16816.F32 R20, R12.reuse, R20, R24 ;  /* 0x000000140c14723c */ /* 0x044fe40000001818 */
[----:B------:R-:W2:Y:S01]  /*35a50*/  LDL.LU.64 R26, [R1+0x3860] ;  /* 0x00386000011a7983 */ /* 0x000ea20000300a00 */
[----:B------:R-:W2:Y:S11]  /*35a60*/  LDL.LU.64 R24, [R1+0x3858] ;  /* 0x0038580001187983 */ /* 0x000eb60000300a00 */
[----:B------:R-:W-:Y:S09]  /*35a70*/  @!UPT UIADD3 URZ, URZ, URZ, URZ ;  /* 0x0000003f3f3ff290 */ /* 0x000ff2000fffe03f */
[----:B------:R0:W-:Y:S01]  /*35a80*/  STL.64 [R1+0x170], R20 ;  /* 0x0001701401007387 */ /* 0x0001e20000100a00 */
[----:B------:R-:W-:Y:S03]  /*35a90*/  STL.64 [R1+0x178], R22 ;  /* 0x0001781601007387 */ /* 0x000fe60000100a00 */
[----:B0-----:R-:W2:Y:S02]  /*35aa0*/  LDL.LU.64 R20, [R1+0x3850] ;  /* 0x0038500001147983 */ /* 0x001ea40000300a00 */
[C---:B--2---:R-:W-:Y:S11]  /*35ab0*/  HMMA.16816.F32 R24, R12.reuse, R20, R24 ;  /* 0x000000140c18723c */ /* 0x044ff60000001818 */
[----:B------:R-:W-:Y:S11]  /*35ac0*/  @!UPT UIADD3 URZ, URZ, URZ, URZ ;  /* 0x0000003f3f3ff290 */ /* 0x000ff6000fffe03f */
[----:B------:R-:W-:Y:S01]  /*35ad0*/  @!UPT UIADD3 URZ, URZ, URZ, URZ ;  /* 0x0000003f3f3ff290 */ /* 0x000fe2000fffe03f */
[----:B------:R0:W-:Y:S01]  /*35ae0*/  STL.64 [R1+0x160], R24 ;  /* 0x0001601801007387 */ /* 0x0001e20000100a00 */
[----:B------:R1:W-:Y:S03]  /*35af0*/  STL.64 [R1+0x168], R26 ;  /* 0x0001681a01007387 */ /* 0x0003e60000100a00 */
[----:B0-----:R-:W2:Y:S01]  /*35b00*/  LDL.LU.64 R24, [R1+0x3848] ;  /* 0x0038480001187983 */ /* 0x001ea20000300a00 */
[----:B-1----:R-:W-:Y:S02]  /*35b10*/  IMAD.MOV.U32 R27, RZ, RZ, R20 ;  /* 0x000000ffff1b7224 */ /* 0x002fe400078e0014 */
[----:B------:R-:W-:Y:S02]  /*35b20*/  IMAD.MOV.U32 R26, RZ, RZ, R21 ;  /* 0x000000ffff1a7224 */ /* 0x000fe400078e0015 */
[----:B------:R-:W3:Y:S01]  /*35b30*/  LDL.LU.64 R20, [R1+0x3840] ;  /* 0x0038400001147983 */ /* 0x000ee20000300a00 */
[C---:B----4-:R-:W-:Y:S02]  /*35b40*/  HMMA.16816.F32 R16, R12.reuse, R8, R16 ;  /* 0x000000080c10723c */ /* 0x050fe40000001810 */
[----:B------:R-:W-:Y:S06]  /*35b50*/  STL.64 [R1+0x3828], R26 ;  /* 0x0038281a01007387 */ /* 0x000fec0000100a00 */
[----:B---3--:R-:W-:Y:S01]  /*35b60*/  HMMA.16816.F32 R4, R12, R20, R4 ;  /* 0x000000140c04723c */ /* 0x008fe20000001804 */
[----:B--2---:R0:W-:Y:S04]  /*35b70*/  STL.64 [R1+0x3820], R24 ;  /* 0x0038201801007387 */ /* 0x0041e80000100a00 */
[----:B0-----:R-:W2:Y:S01]  /*35b80*/  LDL.LU.64 R24, [R1+0x350] ;  /* 0x0003500001187983 */ /* 0x001ea20000300a00 */
[----:B------:R-:W2:Y:S09]  /*35b90*/  LDL.LU.64 R26, [R1+0x358] ;  /* 0x00035800011a7983 */ /* 0x000eb20000300a00 */
[----:B------:R0:W-:Y:S02]  /*35ba0*/  STL.64 [R1+0x150], R16 ;  /* 0x0001501001007387 */ /* 0x0001e40000100a00 */
[----:B------:R1:W-:Y:S01]  /*35bb0*/  STL.64 [R1+0x158], R18 ;  /* 0x0001581201007387 */ /* 0x0003e20000100a00 */
[----:B0-----:R-:W3:Y:S01]  /*35bc0*/  LDL.LU.64 R16, [R1+0x250] ;  /* 0x0002500001107983 */ /* 0x001ee20000300a00 */
[----:B-1----:R-:W3:Y:S02]  /*35bd0*/  LDL.LU.64 R18, [R1+0x258] ;  /* 0x0002580001127983 */ /* 0x002ee40000300a00 */
[----:B------:R-:W-:Y:S02]  /*35be0*/  STL.64 [R1+0x37e8], R10 ;  /* 0x0037e80a01007387 */ /* 0x000fe40000100a00 */
[----:B------:R0:W-:Y:S02]  /*35bf0*/  STL.64 [R1+0x37e0], R8 ;  /* 0x0037e00801007387 */ /* 0x0001e40000100a00 */
[----:B0-----:R-:W4:Y:S01]  /*35c00*/  LDL.LU.64 R8, [R1+0x340] ;  /* 0x0003400001087983 */ /* 0x001f220000300a00 */
[----:B------:R-:W4:Y:S02]  /*35c10*/  LDL.LU.64 R10, [R1+0x348] ;  /* 0x00034800010a7983 */ /* 0x000f240000300a00 */
[----:B------:R0:W-:Y:S02]  /*35c20*/  STL.64 [R1+0x140], R4 ;  /* 0x0001400401007387 */ /* 0x0001e40000100a00 */
[----:B------:R1:W-:Y:S01]  /*35c30*/  STL.64 [R1+0x148], R6 ;  /* 0x0001480601007387 */ /* 0x0003e20000100a00 */
[----:B0-----:R-:W3:Y:S01]  /*35c40*/  LDL.LU.64 R4, [R1+0x3838] ;  /* 0x0038380001047983 */ /* 0x001ee20000300a00 */
[----:B-1----:R-:W-:-:S02]  /*35c50*/  IMAD.MOV.U32 R7, RZ, RZ, R20 ;  /* 0x000000ffff077224 */ /* 0x002fc400078e0014 */
[----:B------:R-:W-:Y:S02]  /*35c60*/  IMAD.MOV.U32 R6, RZ, RZ, R21 ;  /* 0x000000ffff067224 */ /* 0x000fe400078e0015 */
[----:B------:R-:W2:Y:S02]  /*35c70*/  LDL.LU.64 R20, [R1+0x3830] ;  /* 0x0038300001147983 */ /* 0x000ea40000300a00 */
[----:B--2---:R-:W-:Y:S11]  /*35c80*/  HMMA.16816.F32 R24, R12, R20, R24 ;  /* 0x000000140c18723c */ /* 0x004ff60000001818 */
[----:B------:R-:W-:Y:S11]  /*35c90*/  @!UPT UIADD3 URZ, URZ, URZ, URZ ;  /* 0x0000003f3f3ff290 */ /* 0x000ff6000fffe03f */
[----:B------:R-:W-:Y:S01]  /*35ca0*/  @!UPT UIADD3 URZ, URZ, URZ, URZ ;  /* 0x0000003f3f3ff290 */ /* 0x000fe2000fffe03f */
[----:B------:R-:W-:Y:S01]  /*35cb0*/  STL.64 [R1+0x130], R24 ;  /* 0x0001301801007387 */ /* 0x000fe20000100a00 */
[----:B------:R0:W-:Y:S03]  /*35cc0*/  STL.64 [R1+0x138], R26 ;  /* 0x0001381a01007387 */ /* 0x0001e60000100a00 */
[----:B0-----:R-:W2:Y:S01]  /*35cd0*/  LDL.LU.64 R26, [R1+0x3828] ;  /* 0x00382800011a7983 */ /* 0x001ea20000300a00 */
[----:B------:R-:W4:Y:S02]  /*35ce0*/  LDL.LU.64 R24, [R1+0x3820] ;  /* 0x0038200001187983 */ /* 0x000f240000300a00 */
[----:B------:R0:W-:Y:S02]  /*35cf0*/  STL.64 [R1+0x37d0], R20 ;  /* 0x0037d01401007387 */ /* 0x0001e40000100a00 */
[----:B0-----:R-:W-:Y:S02]  /*35d00*/  IMAD.MOV.U32 R20, RZ, RZ, R7 ;  /* 0x000000ffff147224 */ /* 0x001fe400078e0007 */
[----:B------:R-:W-:-:S05]  /*35d10*/  IMAD.MOV.U32 R21, RZ, RZ, R6 ;  /* 0x000000ffff157224 */ /* 0x000fca00078e0006 */
[----:B------:R0:W-:Y:S04]  /*35d20*/  STL.64 [R1+0x3808], R20 ;  /* 0x0038081401007387 */ /* 0x0001e80000100a00 */
[----:B0-----:R-:W2:Y:S01]  /*35d30*/  LDL.LU.64 R20, [R1+0x760] ;  /* 0x0007600001147983 */ /* 0x001ea20000300a00 */
[----:B------:R-:W2:Y:S01]  /*35d40*/  LDL.LU.64 R22, [R1+0x768] ;  /* 0x0007680001167983 */ /* 0x000ea20000300a00 */
[C---:B----4-:R-:W-:Y:S11]  /*35d50*/  HMMA.16816.F32 R8, R12.reuse, R24, R8 ;  /* 0x000000180c08723c */ /* 0x050ff60000001808 */
[----:B------:R-:W-:Y:S11]  /*35d60*/  @!UPT UIADD3 URZ, URZ, URZ, URZ ;  /* 0x0000003f3f3ff290 */ /* 0x000ff6000fffe03f */
[----:B------:R-:W-:Y:S01]  /*35d70*/  @!UPT UIADD3 URZ, URZ, URZ, URZ ;  /* 0x0000003f3f3ff290 */ /* 0x000fe2000fffe03f */
[----:B------:R0:W-:Y:S01]  /*35d80*/  STL.64 [R1+0x120], R8 ;  /* 0x0001200801007387 */ /* 0x0001e20000100a00 */
[----:B------:R1:W-:Y:S03]  /*35d90*/  STL.64 [R1+0x128], R10 ;  /* 0x0001280a01007387 */ /* 0x0003e60000100a00 */
[----:B0-----:R-:W4:Y:S01]  /*35da0*/  LDL.LU.64 R8, [R1+0x740] ;  /* 0x0007400001087983 */ /* 0x001f220000300a00 */
[----:B-1----:R-:W2:Y:S01]  /*35db0*/  LDL.LU.64 R10, [R1+0x748] ;  /* 0x00074800010a7983 */ /* 0x002ea20000300a00 */
[----:B---3--:R-:W-:Y:S02]  /*35dc0*/  HMMA.16816.F32 R12, R12, R4, R16 ;  /* 0x000000040c0c723c */ /* 0x008fe40000001810 */
[----:B--2---:R-:W-:Y:S01]  /*35dd0*/  STL.64 [R1+0x37f8], R10 ;  /* 0x0037f80a01007387 */ /* 0x004fe20000100a00 */
[----:B----4-:R0:W-:Y:S03]  /*35de0*/  STL.64 [R1+0x37f0], R8 ;  /* 0x0037f00801007387 */ /* 0x0101e60000100a00 */
[----:B0-----:R-:W2:Y:S01]  /*35df0*/  LDL.64 R8, [R1+0x10] ;  /* 0x0000100001087983 */ /* 0x001ea20000100a00 */
[----:B------:R0:W-:Y:S03]  /*35e00*/  STL.64 [R1+0x37d8], R24 ;  /* 0x0037d81801007387 */ /* 0x0001e60000100a00 */
[----:B0-----:R-:W3:Y:S01]  /*35e10*/  LDL.64 R24, [R1+0x20] ;  /* 0x0000200001187983 */ /* 0x001ee20000100a00 */
[----:B------:R-:W3:Y:S02]  /*35e20*/  LDL.LU.64 R18, [R1+0x3818] ;  /* 0x0038180001127983 */ /* 0x000ee40000300a00 */
[----:B------:R-:W3:Y:S02]  /*35e30*/  LDL.LU.64 R16, [R1+0x3810] ;  /* 0x0038100001107983 */ /* 0x000ee40000300a00 */
[----:B------:R0:W-:Y:S02]  /*35e40*/  STL.64 [R1+0x3800], R4 ;  /* 0x0038000401007387 */ /* 0x0001e40000100a00 */
[----:B0-----:R-:W2:Y:S06]  /*35e50*/  LDL.LU.64 R4, [R1+0x750] ;  /* 0x0007500001047983 */ /* 0x001eac0000300a00 */
[----:B------:R0:W-:Y:S02]  /*35e60*/  STL.64 [R1+0xb0], R12 ;  /* 0x0000b00c01007387 */ /* 0x0001e40000100a00 */
[----:B------:R-:W-:Y:S02]  /*35e70*/  STL.64 [R1+0xb8], R14 ;  /* 0x0000b80e01007387 */ /* 0x000fe40000100a00 */
[----:B------:R-:W2:Y:S02]  /*35e80*/  LDL.LU.64 R6, [R1+0x758] ;  /* 0x0007580001067983 */ /* 0x000ea40000300a00 */
[----:B0-----:R-:W-:-:S02]  /*35e90*/  IMAD.MOV.U32 R12, RZ, RZ, R27 ;  /* 0x000000ffff0c7224 */ /* 0x001fc400078e001b */
[----:B------:R-:W-:Y:S01]  /*35ea0*/  IMAD.MOV.U32 R13, RZ, RZ, R26 ;  /* 0x000000ffff0d7224 */ /* 0x000fe200078e001a */
[C---:B---3--:R-:W-:Y:S08]  /*35eb0*/  HMMA.16816.F32 R20, R16.reuse, R24, R20 ;  /* 0x000000181014723c */ /* 0x048ff00000001814 */
[----:B--2---:R-:W-:Y:S11]  /*35ec0*/  HMMA.16816.F32 R4, R16, R8, R4 ;  /* 0x000000081004723c */ /* 0x004ff60000001804 */
[----:B------:R-:W-:Y:S04]  /*35ed0*/  @!UPT UIADD3 URZ, URZ, URZ, URZ ;  /* 0x0000003f3f3ff290 */ /* 0x000fe8000fffe03f */
[----:B------:R0:W-:Y:S01]  /*35ee0*/  STL.64 [R1+0x100], R20 ;  /* 0x0001001401007387 */ /* 0x0001e20000100a00 */
[----:B------:R1:W-:Y:S03]  /*35ef0*/  STL.64 [R1+0x108], R22 ;  /* 0x0001081601007387 */ /* 0x0003e60000100a00 */
[----:B0-----:R-:W2:Y:S01]  /*35f00*/  LDL.LU.64 R20, [R1+0x3808] ;  /* 0x0038080001147983 */ /* 0x001ea20000300a00 */
[----:B-1----:R-:W-:Y:S02]  /*35f10*/  IMAD.MOV.U32 R23, RZ, RZ, R24 ;  /* 0x000000ffff177224 */ /* 0x002fe400078e0018 */
[----:B------:R-:W-:Y:S02]  /*35f20*/  IMAD.MOV.U32 R22, RZ, RZ, R25 ;  /* 0x000000ffff167224 */ /* 0x000fe400078e0019 */
[----:B------:R-:W2:Y:S01]  /*35f30*/  LDL.LU.64 R24, [R1+0x530] ;  /* 0x0005300001187983 */ /* 0x000ea20000300a00 */
[----:B------:R-:W2:Y:S02]  /*35f40*/  LDL.LU.64 R26, [R1+0x538] ;  /* 0x00053800011a7983 */ /* 0x000ea40000300a00 */
[----:B------:R0:W-:Y:S02]  /*35f50*/  STL.64 [R1+0xf0], R4 ;  /* 0x0000f00401007387 */ /* 0x0001e40000100a00 */
[----:B------:R1:W-:Y:S01]  /*35f60*/  STL.64 [R1+0xf8], R6 ;  /* 0x0000f80601007387 */ /* 0x0003e20000100a00 */
[----:B0-----:R-:W3:Y:S01]  /*35f70*/  LDL.LU.64 R4, [R1+0x3800] ;  /* 0x0038000001047983 */ /* 0x001ee20000300a00 */
[----:B-1----:R-:W-:-:S02]  /*35f80*/  IMAD.MOV.U32 R7, RZ, RZ, R8 ;  /* 0x000000ffff077224 */ /* 0x002fc400078e0008 */
[----:B------:R-:W-:Y:S02]  /*35f90*/  IMAD.MOV.U32 R6, RZ, RZ, R9 ;  /* 0x000000ffff067224 */ /* 0x000fe400078e0009 */
[----:B------:R-:W4:Y:S01]  /*35fa0*/  LDL.LU.64 R10, [R1+0x37f8] ;  /* 0x0037f800010a7983 */ /* 0x000f220000300a00 */
[----:B------:R-:W4:Y:S02]  /*35fb0*/  LDL.LU.64 R8, [R1+0x37f0] ;  /* 0x0037f00001087983 */ /* 0x000f240000300a00 */
[----:B------:R-:W-:Y:S01]  /*35fc0*/  STL.64 [R1+0x37c8], R6 ;  /* 0x0037c80601007387 */ /* 0x000fe20000100a00 */
[C---:B----4-:R-:W-:Y:S01]  /*35fd0*/  HMMA.16816.F32 R8, R16.reuse, R12, R8 ;  /* 0x0000000c1008723c */ /* 0x050fe20000001808 */
[----:B---3--:R0:W-:Y:S04]  /*35fe0*/  STL.64 [R1+0x37c0], R4 ;  /* 0x0037c00401007387 */ /* 0x0081e80000100a00 */
[----:B0-----:R-:W3:Y:S01]  /*35ff0*/  LDL.LU.64 R4, [R1+0x730] ;  /* 0x0007300001047983 */ /* 0x001ee20000300a00 */
[----:B------:R-:W3:Y:S11]  /*36000*/  LDL.LU.64 R6, [R1+0x738] ;  /* 0x0007380001067983 */ /* 0x000ef60000300a00 */
[----:B------:R-:W-:Y:S06]  /*36010*/  @!UPT UIADD3 URZ, URZ, URZ, URZ ;  /* 0x0000003f3f3ff290 */ /* 0x000fec000fffe03f */
[----:B------:R-:W-:Y:S01]  /*36020*/  STL.64 [R1+0xe0], R8 ;  /* 0x0000e00801007387 */ /* 0x000fe20000100a00 */
[----:B------:R0:W-:Y:S03]  /*36030*/  STL.64 [R1+0xe8], R10 ;  /* 0x0000e80a01007387 */ /* 0x0001e60000100a00 */
[----:B0-----:R-:W4:Y:S01]  /*36040*/  LDL.LU.64 R10, [R1+0x37e8] ;  /* 0x0037e800010a7983 */ /* 0x001f220000300a00 */
[----:B------:R-:W3:Y:S02]  /*36050*/  LDL.LU.64 R8, [R1+0x37e0] ;  /* 0x0037e00001087983 */ /* 0x000ee40000300a00 */
[----:B------:R0:W-:Y:S02]  /*36060*/  STL.64 [R1+0x3788], R12 ;  /* 0x0037880c01007387 */ /* 0x0001e40000100a00 */
[----:B0-----:R-:W2:Y:S01]  /*36070*/  LDL.LU.64 R12, [R1+0x510] ;  /* 0x00051000010c7983 */ /* 0x001ea20000300a00 */
[----:B------:R-:W2:Y:S01]  /*36080*/  LDL.LU.64 R14, [R1+0x518] ;  /* 0x00051800010e7983 */ /* 0x000ea20000300a00 */
[----:B---3--:R-:W-:Y:S11]  /*36090*/  HMMA.16816.F32 R4, R16, R8, R4 ;  /* 0x000000081004723c */ /* 0x008ff60000001804 */
[----:B------:R-:W-:Y:S11]  /*360a0*/  @!UPT UIADD3 URZ, URZ, URZ, URZ ;  /* 0x0000003f3f3ff290 */ /* 0x000ff6000fffe03f */
[----:B------:R-:W-:Y:S01]  /*360b0*/  @!UPT UIADD3 URZ, URZ, URZ, URZ ;  /* 0x0000003f3f3ff290 */ /* 0x000fe2000fffe03f */
[----:B------:R0:W-:Y:S01]  /*360c0*/  STL.64 [R1+0xd0], R4 ;  /* 0x0000d00401007387 */ /* 0x0001e20000100a00 */
[----:B------:R1:W-:Y:S03]  /*360d0*/  STL.64 [R1+0xd8], R6 ;  /* 0x0000d80601007387 */ /* 0x0003e60000100a00 */
[----:B0-----:R-:W3:Y:S01]  /*360e0*/  LDL.LU.64 R4, [R1+0x400] ;  /* 0x0004000001047983 */ /* 0x001ee20000300a00 */
[----:B-1----:R-:W3:Y:S02]  /*360f0*/  LDL.LU.64 R6, [R1+0x408] ;  /* 0x0004080001067983 */ /* 0x002ee40000300a00 */
[----:B----4-:R-:W-:Y:S02]  /*36100*/  STL.64 [R1+0x3798], R10 ;  /* 0x0037980a01007387 */ /* 0x010fe40000100a00 */
[----:B------:R0:W-:Y:S02]  /*36110*/  STL.64 [R1+0x3790], R8 ;  /* 0x0037900801007387 */ /* 0x0001e40000100a00 */
[----:B0-----:R-:W-:-:S02]  /*36120*/  IMAD.MOV.U32 R8, RZ, RZ, R23 ;  /* 0x000000ffff087224 */ /* 0x001fc400078e0017 */
[----:B------:R-:W-:Y:S02]  /*36130*/  IMAD.MOV.U32 R9, RZ, RZ, R22 ;  /* 0x000000ffff097224 */ /* 0x000fe400078e0016 */
[C---:B--2---:R-:W-:Y:S01]  /*36140*/  HMMA.16816.F32 R20, R16.reuse, R20, R24 ;  /* 0x000000141014723c */ /* 0x044fe20000001818 */
[----:B------:R-:W3:Y:S11]  /*36150*/  LDL.LU.64 R24, [R1+0x37d8] ;  /* 0x0037d80001187983 */ /* 0x000ef60000300a00 */
[----:B------:R-:W-:Y:S11]  /*36160*/  @!UPT UIADD3 URZ, URZ, URZ, URZ ;  /* 0x0000003f3f3ff290 */ /* 0x000ff6000fffe03f */
[----:B------:R0:W-:Y:S01]  /*36170*/  STL.64 [R1+0x200], R20 ;  /* 0x0002001401007387 */ /* 0x0001e20000100a00 */
[----:B------:R1:W-:Y:S03]  /*36180*/  STL.64 [R1+0x208], R22 ;  /* 0x0002081601007387 */ /* 0x0003e60000100a00 */
[----:B0-----:R-:W2:Y:S02]  /*36190*/  LDL.LU.64 R20, [R1+0x37d0] ;  /* 0x0037d00001147983 */ /* 0x001ea40000300a00 */
[C---:B--2---:R-:W-:Y:S11]  /*361a0*/  HMMA.16816.F32 R12, R16.reuse, R20, R12 ;  /* 0x00000014100c723c */ /* 0x044ff6000000180c */
[----:B------:R-:W-:Y:S11]  /*361b0*/  @!UPT UIADD3 URZ, URZ, URZ, URZ ;  /* 0x0000003f3f3ff290 */ /* 0x000ff6000fffe03f */
[----:B------:R-:W-:Y:S01]  /*361c0*/  @!UPT UIADD3 URZ, URZ, URZ, URZ ;  /* 0x0000003f3f3ff290 */ /* 0x000fe2000fffe03f */
[----:B------:R0:W-:Y:S01]  /*361d0*/  STL.64 [R1+0x2b0], R12 ;  /* 0x0002b00c01007387 */ /* 0x0001e20000100a00 */
[----:B------:R-:W2:Y:S02]  /*361e0*/  LDL.LU.64 R20, [R1+0x3f0] ;  /* 0x0003f00001147983 */ /* 0x000ea40000300a00 */
[----:B-1----:R-:W2:Y:S02]  /*361f0*/  LDL.LU.64 R22, [R1+0x3f8] ;  /* 0x0003f80001167983 */ /* 0x002ea40000300a00 */
[----:B------:R-:W-:Y:S02]  /*36200*/  IMAD.MOV.U32 R29, RZ, RZ, R14 ;  /* 0x000000ffff1d7224 */ /* 0x000fe400078e000e */
[----:B------:R-:W-:Y:S01]  /*36210*/  IMAD.MOV.U32 R28, RZ, RZ, R15 ;  /* 0x000000ffff1c7224 */ /* 0x000fe200078e000f */
[----:B0-----:R-:W4:Y:S01]  /*36220*/  LDL.LU.64 R12, [R1+0x610] ;  /* 0x00061000010c7983 */ /* 0x001f220000300a00 */
[----:B------:R-:W2:Y:S01]  /*36230*/  LDL.LU.64 R14, [R1+0x618] ;  /* 0x00061800010e7983 */ /* 0x000ea20000300a00 */
[C---:B---3--:R-:W-:Y:S02]  /*36240*/  HMMA.16816.F32 R4, R16.reuse, R24, R4 ;  /* 0x000000181004723c */ /* 0x048fe40000001804 */
[----:B--2---:R-:W-:Y:S01]  /*36250*/  STL.64 [R1+0x37a8], R14 ;  /* 0x0037a80e01007387 */ /* 0x004fe20000100a00 */
[----:B----4-:R0:W-:Y:S03]  /*36260*/  STL.64 [R1+0x37a0], R12 ;  /* 0x0037a00c01007387 */ /* 0x0101e60000100a00 */
[----:B0-----:R-:W2:Y:S01]  /*36270*/  LDL.LU.64 R12, [R1+0x620] ;  /* 0x00062000010c7983 */ /* 0x001ea20000300a00 */
[----:B------:R-:W2:Y:S02]  /*36280*/  LDL.LU.64 R14, [R1+0x628] ;  /* 0x00062800010e7983 */ /* 0x000ea40000300a00 */
[----:B------:R-:W-:Y:S02]  /*36290*/  STL [R1+0x34b0], R28 ;  /* 0x0034b01c01007387 */ /* 0x000fe40000100800 */
[----:B------:R-:W-:Y:S11]  /*362a0*/  STL [R1+0x34ac], R29 ;  /* 0x0034ac1d01007387 */ /* 0x000ff60000100800 */
[----:B------:R-:W-:Y:S01]  /*362b0*/  @!UPT UIADD3 URZ, URZ, URZ, URZ ;  /* 0x0000003f3f3ff290 */ /* 0x000fe2000fffe03f */
[----:B------:R-:W-:Y:S01]  /*362c0*/  STL.64 [R1+0x3d0], R4 ;  /* 0x0003d00401007387 */ /* 0x000fe20000100a00 */
[----:B------:R0:W-:Y:S03]  /*362d0*/  STL.64 [R1+0x3d8], R6 ;  /* 0x0003d80601007387 */ /* 0x0001e60000100a00 */
[----:B0-----:R-:W3:Y:S01]  /*362e0*/  LDL.LU.64 R6, [R1+0x37c8] ;  /* 0x0037c80001067983 */ /* 0x001ee20000300a00 */
[----:B------:R-:W4:Y:S02]  /*362f0*/  LDL.LU.64 R4, [R1+0x37c0] ;  /* 0x0037c00001047983 */ /* 0x000f240000300a00 */
[----:B------:R0:W-:Y:S02]  /*36300*/  STL.64 [R1+0x3768], R24 ;  /* 0x0037681801007387 */ /* 0x0001e40000100a00 */
[----:B0-----:R-:W2:Y:S04]  /*36310*/  LDL.64 R24, [R1+0x50] ;  /* 0x0000500001187983 */ /* 0x001ea80000100a00 */
[----:B--2---:R0:W-:Y:S04]  /*36320*/  STL.64 [R1+0x3770], R24 ;  /* 0x0037701801007387 */ /* 0x0041e80000100a00 */
[----:B0-----:R-:W2:Y:S01]  /*36330*/  LDL.64 R24, [R1+0x30] ;  /* 0x0000300001187983 */ /* 0x001ea20000100a00 */
[----:B----4-:R-:W-:Y:S03]  /*36340*/  HMMA.16816.F32 R16, R16, R4, R20 ;  /* 0x000000041010723c */ /* 0x010fe60000001814 */
[----:B--2---:R0:W-:Y:S04]  /*36350*/  STL.64 [R1+0x3780], R24 ;  /* 0x0037801801007387 */ /* 0x0041e80000100a00 */
[----:B0-----:R-:W2:Y:S01]  /*36360*/  LDL.LU.64 R24, [R1+0x5f0] ;  /* 0x0005f00001187983 */ /* 0x001ea20000300a00 */
[----:B------:R-:W2:Y:S02]  /*36370*/  LDL.LU.64 R26, [R1+0x5f8] ;  /* 0x0005f800011a7983 */ /* 0x000ea40000300a00 */
[----:B------:R-:W4:Y:S02]  /*36380*/  LDL.LU.64 R22, [R1+0x37b8] ;  /* 0x0037b80001167983 */ /* 0x000f240000300a00 */
[----:B------:R-:W4:Y:S11]  /*36390*/  LDL.LU.64 R20, [R1+0x37b0] ;  /* 0x0037b00001147983 */ /* 0x000f360000300a00 */
[----:B------:R0:W-:Y:S01]  /*363a0*/  STL.64 [R1+0x3c0], R16 ;  /* 0x0003c01001007387 */ /* 0x0001e20000100a00 */
[----:B------:R1:W-:Y:S03]  /*363b0*/  STL.64 [R1+0x3c8], R18 ;  /* 0x0003c81201007387 */ /* 0x0003e60000100a00 */
[----:B0-----:R-:W2:Y:S01]  /*363c0*/  LDL.LU.64 R16, [R1+0x600] ;  /* 0x0006000001107983 */ /* 0x001ea20000300a00 */
[----:B-1----:R-:W2:Y:S02]  /*363d0*/  LDL.LU.64 R18, [R1+0x608] ;  /* 0x0006080001127983 */ /* 0x002ea40000300a00 */
[----:B------:R3:W-:Y:S01]  /*363e0*/  STL.64 [R1+0x3778], R4 ;  /* 0x0037780401007387 */ /* 0x0007e20000100a00 */
[----:B----4-:R-:W-:Y:S01]  /*363f0*/  HMMA.16816.F32 R8, R20, R8, R12 ;  /* 0x000000081408723c */ /* 0x010fe2000000180c */
[----:B------:R-:W4:Y:S01]  /*36400*/  LDL.LU.64 R14, [R1+0x37a8] ;  /* 0x0037a800010e7983 */ /* 0x000f220000300a00 */
[----:B------:R-:W4:Y:S02]  /*36410*/  LDL.LU.64 R12, [R1+0x37a0] ;  /* 0x0037a000010c7983 */ /* 0x000f240000300a00 */
[----:B---3--:R-:W-:-:S02]  /*36420*/  IMAD.MOV.U32 R4, RZ, RZ, R7 ;  /* 0x000000ffff047224 */ /* 0x008fc400078e0007 */
[----:B------:R-:W-:Y:S11]  /*36430*/  IMAD.MOV.U32 R5, RZ, RZ, R6 ;  /* 0x000000ffff057224 */ /* 0x000ff600078e0006 */
[----:B------:R-:W-:Y:S06]  /*36440*/  @!UPT UIADD3 URZ, URZ, URZ, URZ ;  /* 0x0000003f3f3ff290 */ /* 0x000fec000fffe03f */
[----:B------:R-:W-:Y:S01]  /*36450*/  STL.64 [R1+0x440], R8 ;  /* 0x0004400801007387 */ /* 0x000fe20000100a00 */
[----:B------:R0:W-:Y:S03]  /*36460*/  STL.64 [R1+0x448], R10 ;  /* 0x0004480a01007387 */ /* 0x0001e60000100a00 */
[----:B0-----:R-:W3:Y:S01]  /*36470*/  LDL.LU.64 R10, [R1+0x3798] ;  /* 0x00379800010a7983 */ /* 0x001ee20000300a00 */
[----:B------:R-:W2:Y:S01]  /*36480*/  LDL.LU.64 R8, [R1+0x3790] ;  /* 0x0037900001087983 */ /* 0x000ea20000300a00 */
[C---:B----4-:R-:W-:Y:S02]  /*36490*/  HMMA.16816.F32 R4, R20.reuse, R4, R12 ;  /* 0x000000041404723c */ /* 0x050fe4000000180c */
[----:B------:R-:W2:Y:S11]  /*364a0*/  LDL.LU.64 R12, [R1+0x3788] ;  /* 0x00378800010c7983 */ /* 0x000eb60000300a00 */
[----:B------:R-:W-:Y:S10]  /*364b0*/  @!UPT UIADD3 URZ, URZ, URZ, URZ ;  /* 0x0000003f3f3ff290 */ /* 0x000ff4000fffe03f */
[----:B------:R0:W-:Y:S01]  /*364c0*/  STL.64 [R1+0x430], R4 ;  /* 0x0004300401007387 */ /* 0x0001e20000100a00 */
[----:B------:R1:W-:Y:S03]  /*364d0*/  STL.64 [R1+0x438], R6 ;  /* 0x0004380601007387 */ /* 0x0003e60000100a00 */
[----:B0-----:R-:W4:Y:S01]  /*364e0*/  LDL.LU.64 R4, [R1+0x240] ;  /* 0x0002400001047983 */ /* 0x001f220000300a00 */
[----:B-1----:R-:W4:Y:S01]  /*364f0*/  LDL.LU.64 R6, [R1+0x248] ;  /* 0x0002480001067983 */ /* 0x002f220000300a00 */
[C---:B--2---:R-:W-:Y:S11]  /*36500*/  HMMA.16816.F32 R12, R20.reuse, R12, R16 ;  /* 0x0000000c140c723c */ /* 0x044ff60000001810 */
[----:B------:R-:W-:Y:S11]  /*36510*/  @!UPT UIADD3 URZ, URZ, URZ, URZ ;  /* 0x0000003f3f3ff290 */ /* 0x000ff6000fffe03f */
[----:B------:R-:W-:Y:S01]  /*36520*/  @!UPT UIADD3 URZ, URZ, URZ, URZ ;  /* 0x0000003f3f3ff290 */ /* 0x000fe2000fffe03f */
[----:B------:R0:W-:Y:S01]  /*36530*/  STL.64 [R1+0x420], R12 ;  /* 0x0004200c01007387 */ /* 0x0001e20000100a00 */
[----:B------:R1:W-:Y:S03]  /*36540*/  STL.64 [R1+0x428], R14 ;  /* 0x0004280e01007387 */ /* 0x0003e60000100a00 */
[----:B0-----:R-:W2:Y:S01]  /*36550*/  LDL.LU.64 R12, [R1+0x1c0] ;  /* 0x0001c000010c7983 */ /* 0x001ea20000300a00 */
[----:B-1----:R-:W2:Y:S02]  /*36560*/  LDL.LU.64 R14, [R1+0x1c8] ;  /* 0x0001c800010e7983 */ /* 0x002ea40000300a00 */
[----:B------:R-:W2:Y:S02]  /*36570*/  LDL.LU.64 R16, [R1+0x190] ;  /* 0x0001900001107983 */ /* 0x000ea40000300a00 */
[----:B------:R-:W2:Y:S01]  /*36580*/  LDL.LU.64 R18, [R1+0x198] ;  /* 0x0001980001127983 */ /* 0x000ea20000300a00 */
[C---:B------:R-:W-:Y:S01]  /*36590*/  HMMA.16816.F32 R24, R20.reuse, R8, R24 ;  /* 0x000000081418723c */ /* 0x040fe20000001818 */
[----:B--2---:R-:W-:Y:S01]  /*365a0*/  STL.64 [R1+0x3760], R18 ;  /* 0x0037601201007387 */ /* 0x004fe20000100a00 */
[----:B------:R0:W-:Y:S03]  /*365b0*/  STL.64 [R1+0x3758], R16 ;  /* 0x0037581001007387 */ /* 0x0001e60000100a00 */
[----:B0-----:R-:W2:Y:S01]  /*365c0*/  LDL.LU.64 R16, [R1+0x1b0] ;  /* 0x0001b00001107983 */ /* 0x001ea20000300a00 */
[----:B------:R-:W2:Y:S02]  /*365d0*/  LDL.LU.64 R18, [R1+0x1b8] ;  /* 0x0001b80001127983 */ /* 0x000ea40000300a00 */
[----:B------:R-:W2:Y:S11]  /*365e0*/  LDL R29, [R1+0x5c4] ;  /* 0x0005c400011d7983 */ /* 0x000eb60000100800 */
[----:B------:R-:W-:Y:S04]  /*365f0*/  @!UPT UIADD3 URZ, URZ, URZ, URZ ;  /* 0x0000003f3f3ff290 */ /* 0x000fe8000fffe03f */
[----:B------:R0:W-:Y:S01]  /*36600*/  STL.64 [R1+0x410], R24 ;  /* 0x0004101801007387 */ /* 0x0001e20000100a00 */
[----:B------:R-:W-:Y:S04]  /*36610*/  STL.64 [R1+0x418], R26 ;  /* 0x0004181a01007387 */ /* 0x000fe80000100a00 */
[----:B0-----:R-:W4:Y:S01]  /*36620*/  LDL.LU.64 R24, [R1+0x3780] ;  /* 0x0037800001187983 */ /* 0x001f220000300a00 */
[----:B---3--:R-:W-:Y:S02]  /*36630*/  STL.64 [R1+0x3730], R10 ;  /* 0x0037300a01007387 */ /* 0x008fe40000100a00 */
[----:B------:R0:W-:Y:S02]  /*36640*/  STL.64 [R1+0x3728], R8 ;  /* 0x0037280801007387 */ /* 0x0001e40000100a00 */
[----:B0-----:R-:W3:Y:S04]  /*36650*/  LDL.64 R8, [R1] ;  /* 0x0000000001087983 */ /* 0x001ee80000100a00 */
[----:B---3--:R0:W-:Y:S04]  /*36660*/  STL.64 [R1+0x3738], R8 ;  /* 0x0037380801007387 */ /* 0x0081e80000100a00 */
[----:B0-----:R-:W3:Y:S01]  /*36670*/  LDL.64 R8, [R1+0x10] ;  /* 0x0000100001087983 */ /* 0x001ee20000100a00 */
[C---:B----4-:R-:W-:Y:S03]  /*36680*/  HMMA.16816.F32 R4, R20.reuse, R24, R4 ;  /* 0x000000181404723c */ /* 0x050fe60000001804 */
[----:B---3--:R0:W-:Y:S04]  /*36690*/  STL.64 [R1+0x3740], R8 ;  /* 0x0037400801007387 */ /* 0x0081e80000100a00 */
[----:B0-----:R-:W3:Y:S01]  /*366a0*/  LDL.LU.64 R8, [R1+0x6d0] ;  /* 0x0006d00001087983 */ /* 0x001ee20000300a00 */
[----:B------:R-:W3:Y:S11]  /*366b0*/  LDL.LU.64 R10, [R1+0x6d8] ;  /* 0x0006d800010a7983 */ /* 0x000ef60000300a00 */
[----:B------:R-:W-:Y:S04]  /*366c0*/  @!UPT UIADD3 URZ, URZ, URZ, URZ ;  /* 0x0000003f3f3ff290 */ /* 0x000fe8000fffe03f */
[----:B------:R0:W-:Y:S02]  /*366d0*/  STL.64 [R1+0x400], R4 ;  /* 0x0004000401007387 */ /* 0x0001e40000100a00 */
[----:B------:R1:W-:Y:S01]  /*366e0*/  STL.64 [R1+0x408], R6 ;  /* 0x0004080601007387 */ /* 0x0003e20000100a00 */
[----:B0-----:R-:W4:Y:S01]  /*366f0*/  LDL.LU.64 R4, [R1+0x3778] ;  /* 0x0037780001047983 */ /* 0x001f220000300a00 */
[----:B-1----:R-:W-:Y:S02]  /*36700*/  IMAD.MOV.U32 R7, RZ, RZ, R24 ;  /* 0x000000ffff077224 */ /* 0x002fe400078e0018 */
[----:B------:R-:W-:Y:S02]  /*36710*/  IMAD.MOV.U32 R6, RZ, RZ, R25 ;  /* 0x000000ffff067224 */ /* 0x000fe400078e0019 */
[----:B------:R-:W2:Y:S02]  /*36720*/  LDL.LU.64 R24, [R1+0x3770] ;  /* 0x0037700001187983 */ /* 0x000ea40000300a00 */
[C---:B--2---:R-:W-:Y:S11]  /*36730*/  HMMA.16816.F32 R12, R20.reuse, R24, R12 ;  /* 0x00000018140c723c */ /* 0x044ff6000000180c */
[----:B------:R-:W-:Y:S11]  /*36740*/  @!UPT UIADD3 URZ, URZ, URZ, URZ ;  /* 0x0000003f3f3ff290 */ /* 0x000ff6000fffe03f */
[----:B------:R-:W-:Y:S01]  /*36750*/  @!UPT UIADD3 URZ, URZ, URZ, URZ ;  /* 0x0000003f3f3ff290 */ /* 0x000fe2000fffe03f */
[----:B------:R0:W-:Y:S01]  /*36760*/  STL.64 [R1+0x3f0], R12 ;  /* 0x0003f00c01007387 */ /* 0x0001e20000100a00 */
[----:B------:R-:W-:Y:S02]  /*36770*/  STL.64 [R1+0x3f8], R14 ;  /* 0x0003f80e01007387 */ /* 0x000fe40000100a00 */
[----:B0-----:R-:W-:Y:S02]  /*36780*/  IMAD.MOV.U32 R13, RZ, RZ, R24 ;  /* 0x000000ffff0d7224 */ /* 0x001fe400078e0018 */
[----:B------:R-:W-:Y:S02]  /*36790*/  IMAD.MOV.U32 R12, RZ, RZ, R25 ;  /* 0x000000ffff0c7224 */ /* 0x000fe400078e0019 */
[----:B------:R-:W2:Y:S02]  /*367a0*/  LDL.LU.64 R24, [R1+0x3768] ;  /* 0x0037680001187983 */ /* 0x000ea40000300a00 */
[C---:B--2---:R-:W-:Y:S02]  /*367b0*/  HMMA.16816.F32 R24, R20.reuse, R24, R16 ;  /* 0x000000181418723c */ /* 0x044fe40000001810 */
[----:B------:R-:W4:Y:S01]  /*367c0*/  LDL.LU.64 R18, [R1+0x3760] ;  /* 0x0037600001127983 */ /* 0x000f220000300a00 */
[----:B------:R-:W4:Y:S11]  /*367d0*/  LDL.LU.64 R16, [R1+0x3758] ;  /* 0x0037580001107983 */ /* 0x000f360000300a00 */
[----:B------:R-:W-:Y:S09]  /*367e0*/  @!UPT UIADD3 URZ, URZ, URZ, URZ ;  /* 0x0000003f3f3ff290 */ /* 0x000ff2000fffe03f */
[----:B------:R-:W-:Y:S01]  /*367f0*/  STL.64 [R1+0x3e0], R24 ;  /* 0x0003e01801007387 */ /* 0x000fe20000100a00 */
[----:B------:R0:W-:Y:S03]  /*36800*/  STL.64 [R1+0x3e8], R26 ;  /* 0x0003e81a01007387 */ /* 0x0001e60000100a00 */
[----:B0-----:R-:W3:Y:S01]  /*36810*/  LDL.LU.64 R26, [R1+0x3750] ;  /* 0x00375000011a7983 */ /* 0x001ee20000300a00 */
[----:B------:R-:W3:Y:S01]  /*36820*/  LDL.LU.64 R24, [R1+0x3748] ;  /* 0x0037480001187983 */ /* 0x000ee20000300a00 */
[----:B----4-:R-:W-:Y:S07]  /*36830*/  HMMA.16816.F32 R16, R20, R4, R16 ;  /* 0x000000041410723c */ /* 0x010fee0000001810 */
[----:B------:R-:W-:-:S02]  /*36840*/  IMAD.MOV.U32 R20, RZ, RZ, R13 ;  /* 0x000000ffff147224 */ /* 0x000fc400078e000d */
[----:B------:R-:W-:Y:S11]  /*36850*/  IMAD.MOV.U32 R21, RZ, RZ, R12 ;  /* 0x000000ffff157224 */ /* 0x000ff600078e000c */
[----:B------:R-:W-:Y:S03]  /*36860*/  @!UPT UIADD3 URZ, URZ, URZ, URZ ;  /* 0x0000003f3f3ff290 */ /* 0x000fe6000fffe03f */
[----:B------:R0:W-:Y:S01]  /*36870*/  STL.64 [R1+0x340], R16 ;  /* 0x0003401001007387 */ /* 0x0001e20000100a00 */
[----:B------:R1:W-:Y:S02]  /*36880*/  STL.64 [R1+0x348], R18 ;  /* 0x0003481201007387 */ /* 0x0003e40000100a00 */
[----:B------:R2:W-:Y:S02]  /*36890*/  STL.64 [R1+0x3708], R20 ;  /* 0x0037081401007387 */ /* 0x0005e40000100a00 */
[----:B------:R-:W4:Y:S01]  /*368a0*/  LDL.LU.64 R12, [R1+0x690] ;  /* 0x00069000010c7983 */ /* 0x000f220000300a00 */
[----:B------:R-:W4:Y:S04]  /*368b0*/  LDL.LU.64 R14, [R1+0x698] ;  /* 0x00069800010e7983 */ /* 0x000f280000300a00 */
[----:B0-----:R-:W3:Y:S01]  /*368c0*/  LDL.LU.64 R16, [R1+0x680] ;  /* 0x0006800001107983 */ /* 0x001ee20000300a00 */
[----:B-1----:R-:W3:Y:S02]  /*368d0*/  LDL.LU.64 R18, [R1+0x688] ;  /* 0x0006880001127983 */ /* 0x002ee40000300a00 */
[----:B--2---:R-:W-:-:S02]  /*368e0*/  IMAD.MOV.U32 R20, RZ, RZ, R7 ;  /* 0x000000ffff147224 */ /* 0x004fc400078e0007 */
[----:B------:R-:W-:-:S05]  /*368f0*/  IMAD.MOV.U32 R21, RZ, RZ, R6 ;  /* 0x000000ffff157224 */ /* 0x000fca00078e0006 */
[----:B------:R0:W-:Y:S04]  /*36900*/  STL.64 [R1+0x3720], R20 ;  /* 0x0037201401007387 */ /* 0x0001e80000100a00 */
[----:B0-----:R-:W3:Y:S02]  /*36910*/  LDL.64 R20, [R1+0x20] ;  /* 0x0000200001147983 */ /* 0x001ee40000100a00 */
[C---:B---3--:R-:W-:Y:S01]  /*36920*/  HMMA.16816.F32 R8, R24.reuse, R20, R8 ;  /* 0x000000141808723c */ /* 0x048fe20000001808 */
[----:B------:R-:W-:Y:S02]  /*36930*/  IMAD.MOV.U32 R7, RZ, RZ, R20 ;  /* 0x000000ffff077224 */ /* 0x000fe400078e0014 */
[----:B------:R-:W-:Y:S11]  /*36940*/  IMAD.MOV.U32 R6, RZ, RZ, R21 ;  /* 0x000000ffff067224 */ /* 0x000ff600078e0015 */
[----:B------:R-:W-:Y:S09]  /*36950*/  @!UPT UIADD3 URZ, URZ, URZ, URZ ;  /* 0x0000003f3f3ff290 */ /* 0x000ff2000fffe03f */
[----:B------:R0:W-:Y:S01]  /*36960*/  STL.64 [R1+0x3b0], R8 ;  /* 0x0003b00801007387 */ /* 0x0001e20000100a00 */
[----:B------:R-:W-:Y:S03]  /*36970*/  STL.64 [R1+0x3b8], R10 ;  /* 0x0003b80a01007387 */ /* 0x000fe60000100a00 */
[----:B0-----:R-:W4:Y:S01]  /*36980*/  LDL.LU.64 R8, [R1+0x3740] ;  /* 0x0037400001087983 */ /* 0x001f220000300a00 */
[----:B------:R-:W2:Y:S02]  /*36990*/  LDL.LU.64 R20, [R1+0x670] ;  /* 0x0006700001147983 */ /* 0x000ea40000300a00 */
[----:B------:R-:W2:Y:S02]  /*369a0*/  LDL.LU.64 R22, [R1+0x678] ;  /* 0x0006780001167983 */ /* 0x000ea40000300a00 */
[----:B------:R-:W-:Y:S01]  /*369b0*/  STL.64 [R1+0x3700], R6 ;  /* 0x0037000601007387 */ /* 0x000fe20000100a00 */
[----:B------:R0:W-:Y:S04]  /*369c0*/  STL.64 [R1+0x36f8], R4 ;  /* 0x0036f80401007387 */ /* 0x0001e80000100a00 */
[----:B0-----:R-:W3:Y:S01]  /*369d0*/  LDL.LU.64 R4, [R1+0x4c0] ;  /* 0x0004c00001047983 */ /* 0x001ee20000300a00 */
[----:B------:R-:W2:Y:S01]  /*369e0*/  LDL.LU.64 R6, [R1+0x4c8] ;  /* 0x0004c80001067983 */ /* 0x000ea20000300a00 */
[C---:B----4-:R-:W-:Y:S02]  /*369f0*/  HMMA.16816.F32 R12, R24.reuse, R8, R12 ;  /* 0x00000008180c723c */ /* 0x050fe4000000180c */
[----:B--2---:R-:W-:Y:S01]  /*36a00*/  STL.64 [R1+0x3718], R6 ;  /* 0x0037180601007387 */ /* 0x004fe20000100a00 */
[----:B---3--:R0:W-:Y:S03]  /*36a10*/  STL.64 [R1+0x3710], R4 ;  /* 0x0037100401007387 */ /* 0x0081e60000100a00 */
[----:B0-----:R-:W2:Y:S01]  /*36a20*/  LDL.LU.64 R4, [R1+0x370] ;  /* 0x0003700001047983 */ /* 0x001ea20000300a00 */
[----:B------:R-:W2:Y:S11]  /*36a30*/  LDL.LU.64 R6, [R1+0x378] ;  /* 0x0003780001067983 */ /* 0x000eb60000300a00 */
[----:B------:R-:W-:Y:S05]  /*36a40*/  @!UPT UIADD3 URZ, URZ, URZ, URZ ;  /* 0x0000003f3f3ff290 */ /* 0x000fea000fffe03f */
[----:B------:R0:W-:Y:S02]  /*36a50*/  STL.64 [R1+0x3a0], R12 ;  /* 0x0003a00c01007387 */ /* 0x0001e40000100a00 */
[----:B------:R-:W-:Y:S02]  /*36a60*/  STL.64 [R1+0x3a8], R14 ;  /* 0x0003a80e01007387 */ /* 0x000fe40000100a00 */
[----:B0-----:R-:W-:Y:S02]  /*36a70*/  IMAD.MOV.U32 R13, RZ, RZ, R8 ;  /* 0x000000ffff0d7224 */ /* 0x001fe400078e0008 */
[----:B------:R-:W-:Y:S02]  /*36a80*/  IMAD.MOV.U32 R12, RZ, RZ, R9 ;  /* 0x000000ffff0c7224 */ /* 0x000fe400078e0009 */
[----:B------:R-:W3:Y:S02]  /*36a90*/  LDL.LU.64 R8, [R1+0x3738] ;  /* 0x0037380001087983 */ /* 0x000ee40000300a00 */
[C---:B---3--:R-:W-:Y:S11]  /*36aa0*/  HMMA.16816.F32 R16, R24.reuse, R8, R16 ;  /* 0x000000081810723c */ /* 0x048ff60000001810 */
[----:B------:R-:W-:Y:S11]  /*36ab0*/  @!UPT UIADD3 URZ, URZ, URZ, URZ ;  /* 0x0000003f3f3ff290 */ /* 0x000ff6000fffe03f */
[----:B------:R-:W-:Y:S01]  /*36ac0*/  @!UPT UIADD3 URZ, URZ, URZ, URZ ;  /* 0x0000003f3f3ff290 */ /* 0x000fe2000fffe03f */
[----:B------:R0:W-:Y:S01]  /*36ad0*/  STL.64 [R1+0x390], R16 ;  /* 0x0003901001007387 */ /* 0x0001e20000100a00 */
[----:B------:R1:W-:Y:S02]  /*36ae0*/  STL.64 [R1+0x398], R18 ;  /* 0x0003981201007387 */ /* 0x0003e40000100a00 */
[----:B------:R-:W3:Y:S02]  /*36af0*/  LDL.LU.64 R10, [R1+0x3730] ;  /* 0x00373000010a7983 */ /* 0x000ee40000300a00 */
[----:B0-----:R-:W-:Y:S02]  /*36b00*/  IMAD.MOV.U32 R17, RZ, RZ, R9 ;  /* 0x000000ffff117224 */ /* 0x001fe400078e0009 */
[----:B-1----:R-:W-:Y:S02]  /*36b10*/  IMAD.MOV.U32 R18, RZ, RZ, R8 ;  /* 0x000000ffff127224 */ /* 0x002fe400078e0008 */
[----:B------:R-:W4:Y:S02]  /*36b20*/  LDL.LU.64 R8, [R1+0x3728] ;  /* 0x0037280001087983 */ /* 0x000f240000300a00 */
[C---:B----4-:R-:W-:Y:S11]  /*36b30*/  HMMA.16816.F32 R20, R24.reuse, R8, R20 ;  /* 0x000000081814723c */ /* 0x050ff60000001814 */
[----:B------:R-:W-:Y:S11]  /*36b40*/  @!UPT UIADD3 URZ, URZ, URZ, URZ ;  /* 0x0000003f3f3ff290 */ /* 0x000ff6000fffe03f */
[----:B------:R-:W-:Y:S01]  /*36b50*/  @!UPT UIADD3 URZ, URZ, URZ, URZ ;  /* 0x0000003f3f3ff290 */ /* 0x000fe2000fffe03f */
[----:B------:R0:W-:Y:S01]  /*36b60*/  STL.64 [R1+0x380], R20 ;  /* 0x0003801401007387 */ /* 0x0001e20000100a00 */
[----:B------:R-:W-:Y:S03]  /*36b70*/  STL.64 [R1+0x388], R22 ;  /* 0x0003881601007387 */ /* 0x000fe60000100a00 */
[----:B0-----:R-:W2:Y:S01]  /*36b80*/  LDL.LU.64 R20, [R1+0x3720] ;  /* 0x0037200001147983 */ /* 0x001ea20000300a00 */
[----:B---3--:R-:W-:Y:S02]  /*36b90*/  STL.64 [R1+0x36a0], R10 ;  /* 0x0036a00a01007387 */ /* 0x008fe40000100a00 */
[----:B------:R0:W-:Y:S02]  /*36ba0*/  STL.64 [R1+0x3698], R8 ;  /* 0x0036980801007387 */ /* 0x0001e40000100a00 */
[----:B0-----:R-:W3:Y:S01]  /*36bb0*/  LDL.64 R8, [R1+0x60] ;  /* 0x0000600001087983 */ /* 0x001ee20000100a00 */
[C---:B--2---:R-:W-:Y:S03]  /*36bc0*/  HMMA.16816.F32 R20, R24.reuse, R20, R4 ;  /* 0x000000141814723c */ /* 0x044fe60000001804 */
[----:B------:R-:W2:Y:S01]  /*36bd0*/  LDL.LU.64 R6, [R1+0x3718] ;  /* 0x0037180001067983 */ /* 0x000ea20000300a00 */
[----:B------:R-:W2:Y:S11]  /*36be0*/  LDL.LU.64 R4, [R1+0x3710] ;  /* 0x0037100001047983 */ /* 0x000eb60000300a00 */
[----:B------:R-:W-:Y:S08]  /*36bf0*/  @!UPT UIADD3 URZ, URZ, URZ, URZ ;  /* 0x0000003f3f3ff290 */ /* 0x000ff0000fffe03f */
[----:B------:R0:W-:Y:S01]  /*36c00*/  STL.64 [R1+0x370], R20 ;  /* 0x0003701401007387 */ /* 0x0001e20000100a00 */
[----:B------:R-:W-:Y:S03]  /*36c10*/  STL.64 [R1+0x378], R22 ;  /* 0x0003781601007387 */ /* 0x000fe60000100a00 */
[----:B0-----:R-:W2:Y:S02]  /*36c20*/  LDL.LU.64 R20, [R1+0x3708] ;  /* 0x0037080001147983 */ /* 0x001ea40000300a00 */
        /* <DEDUP_REMOVED lines=8> */
[----:B0-----:R-:W2:Y:S01]  /*36cb0*/  LDL.LU.64 R20, [R1+0x4b0] ;  /* 0x0004b00001147983 */ /* 0x001ea20000300a00 */
[----:B------:R-:W2:Y:S02]  /*36cc0*/  LDL.LU.64 R22, [R1+0x4b8] ;  /* 0x0004b80001167983 */ /* 0x000ea40000300a00 */
[----:B---3--:R-:W-:-:S02]  /*36cd0*/  IMAD.MOV.U32 R28, RZ, RZ, R8 ;  /* 0x000000ffff1c7224 */ /* 0x008fc400078e0008 */
[----:B------:R-:W-:Y:S01]  /*36ce0*/  IMAD.MOV.U32 R19, RZ, RZ, R9 ;  /* 0x000000ffff137224 */ /* 0x000fe200078e0009 */
[----:B--2---:R-:W-:Y:S11]  /*36cf0*/  HMMA.16816.F32 R20, R24, R8, R20 ;  /* 0x000000081814723c */ /* 0x004ff60000001814 */
[----:B------:R-:W-:Y:S11]  /*36d00*/  @!UPT UIADD3 URZ, URZ, URZ, URZ ;  /* 0x0000003f3f3ff290 */ /* 0x000ff6000fffe03f */
[----:B------:R-:W-:Y:S01]  /*36d10*/  @!UPT UIADD3 URZ, URZ, URZ, URZ ;  /* 0x0000003f3f3ff290 */ /* 0x000fe2000fffe03f */
[----:B------:R0:W-:Y:S01]  /*36d20*/  STL.64 [R1+0x350], R20 ;  /* 0x0003501401007387 */ /* 0x0001e20000100a00 */
[----:B------:R1:W-:Y:S03]  /*36d30*/  STL.64 [R1+0x358], R22 ;  /* 0x0003581601007387 */ /* 0x0003e60000100a00 */
[----:B0-----:R-:W4:Y:S01]  /*36d40*/  LDL.LU.64 R20, [R1+0x490] ;  /* 0x0004900001147983 */ /* 0x001f220000300a00 */
[----:B-1----:R-:W4:Y:S02]  /*36d50*/  LDL.LU.64 R22, [R1+0x498] ;  /* 0x0004980001167983 */ /* 0x002f240000300a00 */
[----:B------:R-:W2:Y:S02]  /*36d60*/  LDL.LU.64 R8, [R1+0x5a0] ;  /* 0x0005a00001087983 */ /* 0x000ea40000300a00 */
[----:B------:R-:W3:Y:S02]  /*36d70*/  LDL.LU.64 R10, [R1+0x5a8] ;  /* 0x0005a800010a7983 */ /* 0x000ee40000300a00 */
[----:B---3--:R-:W-:Y:S01]  /*36d80*/  STL.64 [R1+0x36b0], R10 ;  /* 0x0036b00a01007387 */ /* 0x008fe20000100a00 */
[----:B--2---:R0:W-:Y:S02]  /*36d90*/  STL.64 [R1+0x36a8], R8 ;  /* 0x0036a80801007387 */ /* 0x0041e40000100a00 */
[----:B0-----:R-:W-:-:S02]  /*36da0*/  IMAD.MOV.U32 R8, RZ, RZ, R13 ;  /* 0x000000ffff087224 */ /* 0x001fc400078e000d */
[----:B------:R-:W-:-:S05]  /*36db0*/  IMAD.MOV.U32 R9, RZ, RZ, R12 ;  /* 0x000000ffff097224 */ /* 0x000fca00078e000c */
[----:B------:R-:W-:Y:S01]  /*36dc0*/  STL.64 [R1+0x36c8], R8 ;  /* 0x0036c80801007387 */ /* 0x000fe20000100a00 */
[----:B------:R-:W2:Y:S02]  /*36dd0*/  LDL.LU.64 R12, [R1+0x590] ;  /* 0x00059000010c7983 */ /* 0x000ea40000300a00 */
[----:B------:R-:W3:Y:S01]  /*36de0*/  LDL.LU.64 R14, [R1+0x598] ;  /* 0x00059800010e7983 */ /* 0x000ee20000300a00 */
[----:B----4-:R-:W-:Y:S01]  /*36df0*/  HMMA.16816.F32 R24, R24, R4, R20 ;  /* 0x000000041818723c */ /* 0x010fe20000001814 */
[----:B---3--:R-:W-:Y:S01]  /*36e00*/  STL.64 [R1+0x36c0], R14 ;  /* 0x0036c00e01007387 */ /* 0x008fe20000100a00 */
[----:B--2---:R0:W-:Y:S03]  /*36e10*/  STL.64 [R1+0x36b8], R12 ;  /* 0x0036b80c01007387 */ /* 0x0041e60000100a00 */
[----:B0-----:R-:W2:Y:S01]  /*36e20*/  LDL.LU.64 R12, [R1+0x5b0] ;  /* 0x0005b000010c7983 */ /* 0x001ea20000300a00 */
[----:B------:R-:W3:Y:S02]  /*36e30*/  LDL.LU.64 R14, [R1+0x5b8] ;  /* 0x0005b800010e7983 */ /* 0x000ee40000300a00 */
[----:B------:R-:W-:-:S02]  /*36e40*/  IMAD.MOV.U32 R8, RZ, RZ, R7 ;  /* 0x000000ffff087224 */ /* 0x000fc400078e0007 */
[----:B------:R-:W-:Y:S02]  /*36e50*/  IMAD.MOV.U32 R9, RZ, RZ, R6 ;  /* 0x000000ffff097224 */ /* 0x000fe400078e0006 */
[----:B------:R-:W-:Y:S02]  /*36e60*/  IMAD.MOV.U32 R23, RZ, RZ, R4 ;  /* 0x000000ffff177224 */ /* 0x000fe400078e0004 */
[----:B------:R-:W-:Y:S01]  /*36e70*/  IMAD.MOV.U32 R22, RZ, RZ, R5 ;  /* 0x000000ffff167224 */ /* 0x000fe200078e0005 */
[----:B---3--:R-:W-:Y:S01]  /*36e80*/  STL.64 [R1+0x36d8], R14 ;  /* 0x0036d80e01007387 */ /* 0x008fe20000100a00 */
[----:B--2---:R0:W-:Y:S03]  /*36e90*/  STL.64 [R1+0x36d0], R12 ;  /* 0x0036d00c01007387 */ /* 0x0041e60000100a00 */
[----:B0-----:R-:W2:Y:S01]  /*36ea0*/  LDL.LU.64 R12, [R1+0x5e0] ;  /* 0x0005e000010c7983 */ /* 0x001ea20000300a00 */
[----:B------:R-:W2:Y:S02]  /*36eb0*/  LDL.LU.64 R14, [R1+0x5e8] ;  /* 0x0005e800010e7983 */ /* 0x000ea40000300a00 */
[----:B------:R-:W3:Y:S02]  /*36ec0*/  LDL R16, [R1+0x139c] ;  /* 0x00139c0001107983 */ /* 0x000ee40000100800 */
[----:B------:R-:W4:Y:S01]  /*36ed0*/  LDL.LU.64 R20, [R1+0x36f0] ;  /* 0x0036f00001147983 */ /* 0x000f220000300a00 */
[----:B------:R0:W-:Y:S01]  /*36ee0*/  STL.64 [R1+0x2a0], R24 ;  /* 0x0002a01801007387 */ /* 0x0001e20000100a00 */
[----:B------:R-:W-:Y:S02]  /*36ef0*/  STL.64 [R1+0x2a8], R26 ;  /* 0x0002a81a01007387 */ /* 0x000fe40000100a00 */
[----:B------:R-:W2:Y:S02]  /*36f00*/  LDL.LU.64 R6, [R1+0x36e8] ;  /* 0x0036e80001067983 */ /* 0x000ea40000300a00 */
[----:B------:R-:W2:Y:S01]  /*36f10*/  LDL.LU.64 R4, [R1+0x36e0] ;  /* 0x0036e00001047983 */ /* 0x000ea20000300a00 */
[----:B------:R-:W-:Y:S01]  /*36f20*/  STL.64 [R1+0x3690], R22 ;  /* 0x0036901601007387 */ /* 0x000fe20000100a00 */
[----:B0-----:R-:W-:-:S02]  /*36f30*/  IMAD.MOV.U32 R24, RZ, RZ, R28 ;  /* 0x000000ffff187224 */ /* 0x001fc400078e001c */
[----:B------:R-:W-:Y:S01]  /*36f40*/  IMAD.MOV.U32 R25, RZ, RZ, R19 ;  /* 0x000000ffff197224 */ /* 0x000fe200078e0013 */
[C---:B--2---:R-:W-:Y:S01]  /*36f50*/  HMMA.16816.F32 R8, R4.reuse, R8, R12 ;  /* 0x000000080408723c */ /* 0x044fe2000000180c */
[----:B----4-:R0:W-:Y:S04]  /*36f60*/  STL.64 [R1+0x3688], R20 ;  /* 0x0036881401007387 */ /* 0x0101e80000100a00 */
[----:B0-----:R-:W2:Y:S01]  /*36f70*/  LDL.LU.64 R20, [R1+0x30] ;  /* 0x0000300001147983 */ /* 0x001ea20000300a00 */
[----:B------:R-:W-:Y:S02]  /*36f80*/  STL.64 [R1+0x3680], R24 ;  /* 0x0036801801007387 */ /* 0x000fe40000100a00 */
[----:B------:R-:W4:Y:S02]  /*36f90*/  LDL.LU.64 R14, [R1+0x36d8] ;  /* 0x0036d800010e7983 */ /* 0x000f240000300a00 */
[----:B------:R-:W4:Y:S11]  /*36fa0*/  LDL.LU.64 R12, [R1+0x36d0] ;  /* 0x0036d000010c7983 */ /* 0x000f360000300a00 */
[----:B------:R-:W-:Y:S02]  /*36fb0*/  @!UPT UIADD3 URZ, URZ, URZ, URZ ;  /* 0x0000003f3f3ff290 */ /* 0x000fe4000fffe03f */
[----:B------:R0:W-:Y:S01]  /*36fc0*/  STL.64 [R1+0x290], R8 ;  /* 0x0002900801007387 */ /* 0x0001e20000100a00 */
[----:B------:R4:W-:Y:S03]  /*36fd0*/  STL.64 [R1+0x298], R10 ;  /* 0x0002980a01007387 */ /* 0x0009e60000100a00 */
[----:B0-----:R-:W4:Y:S01]  /*36fe0*/  LDL.LU.64 R8, [R1+0x36c8] ;  /* 0x0036c80001087983 */ /* 0x001f220000300a00 */
[----:B------:R-:W2:Y:S01]  /*36ff0*/  LDL R28, [R1+0x13a4] ;  /* 0x0013a400011c7983 */ /* 0x000ea20000100800 */
[----:B----4-:R-:W-:Y:S02]  /*37000*/  HMMA.16816.F32 R8, R4, R8, R12 ;  /* 0x000000080408723c */ /* 0x010fe4000000180c */
[----:B------:R-:W4:Y:S01]  /*37010*/  LDL.LU.64 R14, [R1+0x36c0] ;  /* 0x0036c000010e7983 */ /* 0x000f220000300a00 */
[----:B------:R-:W4:Y:S11]  /*37020*/  LDL.LU.64 R12, [R1+0x36b8] ;  /* 0x0036b800010c7983 */ /* 0x000f360000300a00 */
[----:B------:R-:W-:Y:S09]  /*37030*/  @!UPT UIADD3 URZ, URZ, URZ, URZ ;  /* 0x0000003f3f3ff290 */ /* 0x000ff2000fffe03f */
[----:B------:R-:W-:Y:S01]  /*37040*/  STL.64 [R1+0x280], R8 ;  /* 0x0002800801007387 */ /* 0x000fe20000100a00 */
[----:B------:R0:W-:Y:S03]  /*37050*/  STL.64 [R1+0x288], R10 ;  /* 0x0002880a01007387 */ /* 0x0001e60000100a00 */
[----:B0-----:R-:W2:Y:S01]  /*37060*/  LDL.LU.64 R10, [R1+0x36b0] ;  /* 0x0036b000010a7983 */ /* 0x001ea20000300a00 */
[----:B------:R-:W2:Y:S02]  /*37070*/  LDL.LU.64 R8, [R1+0x36a8] ;  /* 0x0036a80001087983 */ /* 0x000ea40000300a00 */
[----:B------:R-:W-:Y:S02]  /*37080*/  IMAD.MOV.U32 R24, RZ, RZ, R18 ;  /* 0x000000ffff187224 */ /* 0x000fe400078e0012 */
[----:B------:R-:W-:-:S07]  /*37090*/  IMAD.MOV.U32 R25, RZ, RZ, R17 ;  /* 0x000000ffff197224 */ /* 0x000fce00078e0011 */
[C---:B--2---:R-:W-:Y:S01]  /*370a0*/  HMMA.16816.F32 R24, R4.reuse, R24, R8 ;  /* 0x000000180418723c */ /* 0x044fe20000001808 */
[----:B------:R-:W2:Y:S01]  /*370b0*/  LDL.LU.64 R10, [R1+0x36a0] ;  /* 0x0036a000010a7983 */ /* 0x000ea20000300a00 */
[----:B------:R-:W4:Y:S11]  /*370c0*/  LDL.LU.64 R8, [R1+0x3698] ;  /* 0x0036980001087983 */ /* 0x000f360000300a00 */
[----:B------:R-:W-:Y:S10]  /*370d0*/  @!UPT UIADD3 URZ, URZ, URZ, URZ ;  /* 0x0000003f3f3ff290 */ /* 0x000ff4000fffe03f */
[----:B------:R0:W-:Y:S01]  /*370e0*/  STL.64 [R1+0x270], R24 ;  /* 0x0002701801007387 */ /* 0x0001e20000100a00 */
[----:B------:R1:W-:Y:S03]  /*370f0*/  STL.64 [R1+0x278], R26 ;  /* 0x0002781a01007387 */ /* 0x0003e60000100a00 */
[----:B0-----:R-:W3:Y:S01]  /*37100*/  LDL.LU.64 R24, [R1+0x1a0] ;  /* 0x0001a00001187983 */ /* 0x001ee20000300a00 */
[----:B-1----:R-:W3:Y:S01]  /*37110*/  LDL.LU.64 R26, [R1+0x1a8] ;  /* 0x0001a800011a7983 */ /* 0x002ee20000300a00 */
[C---:B----4-:R-:W-:Y:S02]  /*37120*/  HMMA.16816.F32 R12, R4.reuse, R8, R12 ;  /* 0x00000008040c723c */ /* 0x050fe4000000180c */
[----:B--2---:R-:W-:Y:S01]  /*37130*/  STL.64 [R1+0x3640], R10 ;  /* 0x0036400a01007387 */ /* 0x004fe20000100a00 */
[----:B------:R0:W-:Y:S11]  /*37140*/  STL.64 [R1+0x3638], R8 ;  /* 0x0036380801007387 */ /* 0x0001f60000100a00 */
[----:B------:R-:W-:Y:S09]  /*37150*/  @!UPT UIADD3 URZ, URZ, URZ, URZ ;  /* 0x0000003f3f3ff290 */ /* 0x000ff2000fffe03f */
[----:B------:R-:W-:Y:S01]  /*37160*/  STL.64 [R1+0x260], R12 ;  /* 0x0002600c01007387 */ /* 0x000fe20000100a00 */
[----:B------:R-:W-:Y:S02]  /*37170*/  STL.64 [R1+0x268], R14 ;  /* 0x0002680e01007387 */ /* 0x000fe40000100a00 */
[----:B0-----:R-:W2:Y:S02]  /*37180*/  LDL.LU.64 R8, [R1+0x110] ;  /* 0x0001100001087983 */ /* 0x001ea40000300a00 */
[----:B------:R-:W2:Y:S01]  /*37190*/  LDL.LU.64 R10, [R1+0x118] ;  /* 0x00011800010a7983 */ /* 0x000ea20000300a00 */
[----:B---3--:R-:W0:Y:S02]  /*371a0*/  LDSM.16.MT88.4 R12, [R16+0x10000] ;  /* 0x01000000100c783b */ /* 0x008e240000004200 */
[----:B------:R-:W1:Y:S02]  /*371b0*/  LDSM.16.MT88.4 R16, [R16+0x10080] ;  /* 0x010080001010783b */ /* 0x000e640000004200 */
[----:B0-----:R-:W-:Y:S02]  /*371c0*/  STL.64 [R1+0x3678], R14 ;  /* 0x0036780e01007387 */ /* 0x001fe40000100a00 */
[----:B------:R0:W-:Y:S02]  /*371d0*/  STL.64 [R1+0x3670], R12 ;  /* 0x0036700c01007387 */ /* 0x0001e40000100a00 */
[----:B0-----:R-:W3:Y:S01]  /*371e0*/  LDL.LU.64 R12, [R1+0x480] ;  /* 0x00048000010c7983 */ /* 0x001ee20000300a00 */
[----:B------:R-:W3:Y:S01]  /*371f0*/  LDL.LU.64 R14, [R1+0x488] ;  /* 0x00048800010e7983 */ /* 0x000ee20000300a00 */
[----:B--2---:R-:W-:Y:S11]  /*37200*/  HMMA.16816.F32 R8, R4, R20, R8 ;  /* 0x000000140408723c */ /* 0x004ff60000001808 */
[----:B------:R-:W-:Y:S11]  /*37210*/  @!UPT UIADD3 URZ, URZ, URZ, URZ ;  /* 0x0000003f3f3ff290 */ /* 0x000ff6000fffe03f */
[----:B------:R-:W-:Y:S01]  /*37220*/  @!UPT UIADD3 URZ, URZ, URZ, URZ ;  /* 0x0000003f3f3ff290 */ /* 0x000fe2000fffe03f */
[----:B------:R-:W-:Y:S01]  /*37230*/  STL.64 [R1+0x250], R8 ;  /* 0x0002500801007387 */ /* 0x000fe20000100a00 */
[----:B------:R0:W-:Y:S02]  /*37240*/  STL.64 [R1+0x258], R10 ;  /* 0x0002580a01007387 */ /* 0x0001e40000100a00 */
[----:B------:R-:W2:Y:S02]  /*37250*/  LDL.LU.64 R22, [R1+0x3690] ;  /* 0x0036900001167983 */ /* 0x000ea40000300a00 */
[----:B0-----:R-:W-:Y:S02]  /*37260*/  IMAD.MOV.U32 R11, RZ, RZ, R20 ;  /* 0x000000ffff0b7224 */ /* 0x001fe400078e0014 */
[----:B------:R-:W-:Y:S02]  /*37270*/  IMAD.MOV.U32 R10, RZ, RZ, R21 ;  /* 0x000000ffff0a7224 */ /* 0x000fe400078e0015 */
[----:B------:R-:W4:Y:S01]  /*37280*/  LDL.LU.64 R20, [R1+0x3688] ;  /* 0x0036880001147983 */ /* 0x000f220000300a00 */
[----:B-1----:R-:W-:Y:S02]  /*37290*/  STL.64 [R1+0x3608], R18 ;  /* 0x0036081201007387 */ /* 0x002fe40000100a00 */
[----:B------:R2:W-:Y:S02]  /*372a0*/  STL.64 [R1+0x3600], R16 ;  /* 0x0036001001007387 */ /* 0x0005e40000100a00 */
[----:B--2---:R-:W-:-:S02]  /*372b0*/  IMAD.MOV.U32 R16, RZ, RZ, R23 ;  /* 0x000000ffff107224 */ /* 0x004fc400078e0017 */
[----:B------:R-:W-:Y:S02]  /*372c0*/  IMAD.MOV.U32 R17, RZ, RZ, R22 ;  /* 0x000000ffff117224 */ /* 0x000fe400078e0016 */
[C---:B----4-:R-:W-:Y:S01]  /*372d0*/  HMMA.16816.F32 R20, R4.reuse, R20, R24 ;  /* 0x000000140414723c */ /* 0x050fe20000001818 */
[----:B------:R-:W3:Y:S11]  /*372e0*/  LDL.LU.64 R24, [R1+0x3680] ;  /* 0x0036800001187983 */ /* 0x000ef60000300a00 */
[----:B------:R-:W-:Y:S11]  /*372f0*/  @!UPT UIADD3 URZ, URZ, URZ, URZ ;  /* 0x0000003f3f3ff290 */ /* 0x000ff6000fffe03f */
[----:B------:R-:W-:Y:S01]  /*37300*/  STL.64 [R1+0x240], R20 ;  /* 0x0002401401007387 */ /* 0x000fe20000100a00 */
[----:B------:R-:W-:Y:S02]  /*37310*/  STL.64 [R1+0x248], R22 ;  /* 0x0002481601007387 */ /* 0x000fe40000100a00 */
[----:B------:R-:W0:Y:S02]  /*37320*/  LDSM.16.MT88.4 R20, [R29+0x11000] ;  /* 0x011000001d14783b */ /* 0x000e240000004200 */
[----:B0-----:R-:W-:Y:S02]  /*37330*/  STL.64 [R1+0x3550], R22 ;  /* 0x0035501601007387 */ /* 0x001fe40000100a00 */
[----:B------:R0:W-:Y:S02]  /*37340*/  STL.64 [R1+0x3548], R20 ;  /* 0x0035481401007387 */ /* 0x0001e40000100a00 */
[----:B0-----:R-:W2:Y:S01]  /*37350*/  LDL.LU.64 R20, [R1+0x470] ;  /* 0x0004700001147983 */ /* 0x001ea20000300a00 */
[----:B------:R-:W2:Y:S01]  /*37360*/  LDL.LU.64 R22, [R1+0x478] ;  /* 0x0004780001167983 */ /* 0x000ea20000300a00 */
[C---:B---3--:R-:W-:Y:S02]  /*37370*/  HMMA.16816.F32 R24, R4.reuse, R24, R12 ;  /* 0x000000180418723c */ /* 0x048fe4000000180c */
[----:B------:R-:W3:Y:S01]  /*37380*/  LDL.LU.64 R14, [R1+0x3678] ;  /* 0x00367800010e7983 */ /* 0x000ee20000300a00 */
[----:B------:R-:W3:Y:S11]  /*37390*/  LDL.LU.64 R12, [R1+0x3670] ;  /* 0x00367000010c7983 */ /* 0x000ef60000300a00 */
[----:B------:R-:W-:Y:S09]  /*373a0*/  @!UPT UIADD3 URZ, URZ, URZ, URZ ;  /* 0x0000003f3f3ff290 */ /* 0x000ff2000fffe03f */
[----:B------:R-:W-:Y:S01]  /*373b0*/  STL.64 [R1+0x230], R24 ;  /* 0x0002301801007387 */ /* 0x000fe20000100a00 */
[----:B------:R-:W-:Y:S02]  /*373c0*/  STL.64 [R1+0x238], R26 ;  /* 0x0002381a01007387 */ /* 0x000fe40000100a00 */
[----:B------:R-:W4:Y:S02]  /*373d0*/  LDL.LU.64 R8, [R1] ;  /* 0x0000000001087983 */ /* 0x000f240000300a00 */
[----:B------:R-:W0:Y:S01]  /*373e0*/  LDSM.16.MT88.4 R24, [R29+0x11080] ;  /* 0x011080001d18783b */ /* 0x000e220000004200 */
[----:B----4-:R1:W-:Y:S04]  /*373f0*/  STL.64 [R1+0x3650], R8 ;  /* 0x0036500801007387 */ /* 0x0103e80000100a00 */
[----:B-1----:R-:W4:Y:S01]  /*37400*/  LDL.LU.64 R8, [R1+0x10] ;  /* 0x0000100001087983 */ /* 0x002f220000300a00 */
[----:B--2---:R-:W-:Y:S01]  /*37410*/  HMMA.16816.F32 R16, R4, R16, R20 ;  /* 0x000000100410723c */ /* 0x004fe20000001814 */
[----:B------:R-:W1:Y:S02]  /*37420*/  LDSM.16.MT88.4 R4, [R28+0x11000] ;  /* 0x011000001c04783b */ /* 0x000e640000004200 */
[----:B----4-:R2:W-:Y:S04]  /*37430*/  STL.64 [R1+0x3668], R8 ;  /* 0x0036680801007387 */ /* 0x0105e80000100a00 */
[----:B--2---:R-:W3:Y:S01]  /*37440*/  LDL.LU.64 R8, [R1+0x20] ;  /* 0x0000200001087983 */ /* 0x004ee20000300a00 */
[----:B0-----:R-:W-:Y:S02]  /*37450*/  STL.64 [R1+0x34c0], R26 ;  /* 0x0034c01a01007387 */ /* 0x001fe40000100a00 */
[----:B------:R0:W-:Y:S02]  /*37460*/  STL.64 [R1+0x34b8], R24 ;  /* 0x0034b81801007387 */ /* 0x0001e40000100a00 */
[----:B0-----:R-:W2:Y:S01]  /*37470*/  LDL.LU.64 R24, [R1+0x60] ;  /* 0x0000600001187983 */ /* 0x001ea20000300a00 */
[----:B------:R-:W4:Y:S03]  /*37480*/  LDL.64 R26, [R1+0x68] ;  /* 0x00006800011a7983 */ /* 0x000f260000100a00 */
[----:B----4-:R-:W-:Y:S01]  /*37490*/  STL.64 [R1+0x3628], R26 ;  /* 0x0036281a01007387 */ /* 0x010fe20000100a00 */
[----:B--2---:R-:W-:Y:S02]  /*374a0*/  STL.64 [R1+0x3620], R24 ;  /* 0x0036201801007387 */ /* 0x004fe40000100a00 */
[----:B------:R-:W2:Y:S04]  /*374b0*/  LDL.LU.64 R20, [R1+0x450] ;  /* 0x0004500001147983 */ /* 0x000ea80000300a00 */
[----:B------:R-:W-:Y:S01]  /*374c0*/  STL.64 [R1+0x110], R16 ;  /* 0x0001101001007387 */ /* 0x000fe20000100a00 */
[----:B------:R-:W-:Y:S01]  /*374d0*/  STL.64 [R1+0x118], R18 ;  /* 0x0001181201007387 */ /* 0x000fe20000100a00 */
[----:B------:R-:W4:Y:S03]  /*374e0*/  LDL.LU.64 R22, [R1+0x458] ;  /* 0x0004580001167983 */ /* 0x000f260000300a00 */
[----:B----4-:R-:W-:Y:S01]  /*374f0*/  STL.64 [R1+0x3580], R22 ;  /* 0x0035801601007387 */ /* 0x010fe20000100a00 */
[----:B--2---:R0:W-:Y:S03]  /*37500*/  STL.64 [R1+0x3578], R20 ;  /* 0x0035781401007387 */ /* 0x0041e60000100a00 */
[----:B0-----:R-:W2:Y:S01]  /*37510*/  LDL.LU.64 R20, [R1+0x330] ;  /* 0x0003300001147983 */ /* 0x001ea20000300a00 */
[----:B------:R-:W4:Y:S03]  /*37520*/  LDL.LU.64 R22, [R1+0x338] ;  /* 0x0003380001167983 */ /* 0x000f260000300a00 */
[----:B----4-:R-:W-:Y:S01]  /*37530*/  STL.64 [R1+0x3590], R22 ;  /* 0x0035901601007387 */ /* 0x010fe20000100a00 */
[----:B--2---:R0:W-:Y:S02]  /*37540*/  STL.64 [R1+0x3588], R20 ;  /* 0x0035881401007387 */ /* 0x0041e40000100a00 */
[----:B0-----:R-:W-:-:S02]  /*37550*/  IMAD.MOV.U32 R20, RZ, RZ, R11 ;  /* 0x000000ffff147224 */ /* 0x001fc400078e000b */
[----:B------:R-:W-:-:S05]  /*37560*/  IMAD.MOV.U32 R21, RZ, RZ, R10 ;  /* 0x000000ffff157224 */ /* 0x000fca00078e000a */
[----:B------:R0:W-:Y:S04]  /*37570*/  STL.64 [R1+0x3648], R20 ;  /* 0x0036481401007387 */ /* 0x0001e80000100a00 */
[----:B0-----:R-:W2:Y:S01]  /*37580*/  LDL.LU.64 R20, [R1+0x6b0] ;  /* 0x0006b00001147983 */ /* 0x001ea20000300a00 */
[----:B------:R-:W4:Y:S03]  /*37590*/  LDL.LU.64 R22, [R1+0x6b8] ;  /* 0x0006b80001167983 */ /* 0x000f260000300a00 */
[----:B----4-:R-:W-:Y:S01]  /*375a0*/  STL.64 [R1+0x3660], R22 ;  /* 0x0036601601007387 */ /* 0x010fe20000100a00 */
[----:B--2---:R0:W-:Y:S03]  /*375b0*/  STL.64 [R1+0x3658], R20 ;  /* 0x0036581401007387 */ /* 0x0041e60000100a00 */
[----:B0-----:R-:W2:Y:S01]  /*375c0*/  LDL.LU.64 R20, [R1+0x6c0] ;  /* 0x0006c00001147983 */ /* 0x001ea20000300a00 */
[----:B------:R-:W2:Y:S02]  /*375d0*/  LDL.LU.64 R22, [R1+0x6c8] ;  /* 0x0006c80001167983 */ /* 0x000ea40000300a00 */
[----:B------:R-:W4:Y:S02]  /*375e0*/  LDL.LU.64 R24, [R1+0x6a0] ;  /* 0x0006a00001187983 */ /* 0x000f240000300a00 */
[----:B------:R-:W4:Y:S01]  /*375f0*/  LDL.LU.64 R26, [R1+0x6a8] ;  /* 0x0006a800011a7983 */ /* 0x000f220000300a00 */
[----:B------:R-:W2:Y:S01]  /*37600*/  LDL.LU.64 R16, [R1+0x4f0] ;  /* 0x0004f00001107983 */ /* 0x000ea20000300a00 */
[----:B------:R-:W2:Y:S02]  /*37610*/  LDL.LU.64 R18, [R1+0x4f8] ;  /* 0x0004f80001127983 */ /* 0x000ea40000300a00 */
[----:B-1----:R-:W-:Y:S02]  /*37620*/  STL.64 [R1+0x3440], R6 ;  /* 0x0034400601007387 */ /* 0x002fe40000100a00 */
[----:B------:R0:W-:Y:S02]  /*37630*/  STL.64 [R1+0x3438], R4 ;  /* 0x0034380401007387 */ /* 0x0001e40000100a00 */
[----:B0-----:R-:W2:Y:S01]  /*37640*/  LDL.LU.64 R4, [R1+0x70] ;  /* 0x0000700001047983 */ /* 0x001ea20000300a00 */
[----:B------:R-:W2:Y:S03]  /*37650*/  LDL.64 R6, [R1+0x78] ;  /* 0x0000780001067983 */ /* 0x000ea60000100a00 */
[----:B--2---:R-:W-:Y:S01]  /*37660*/  STL.64 [R1+0x3618], R6 ;  /* 0x0036180601007387 */ /* 0x004fe20000100a00 */
[----:B------:R0:W-:Y:S03]  /*37670*/  STL.64 [R1+0x3610], R4 ;  /* 0x0036100401007387 */ /* 0x0001e60000100a00 */
[----:B0-----:R-:W3:Y:S01]  /*37680*/  LDL.LU.64 R4, [R1+0x6e0] ;  /* 0x0006e00001047983 */ /* 0x001ee20000300a00 */
[----:B------:R-:W3:Y:S02]  /*37690*/  LDL.LU.64 R6, [R1+0x6e8] ;  /* 0x0006e80001067983 */ /* 0x000ee40000300a00 */
[C---:B---3--:R-:W-:Y:S11]  /*376a0*/  HMMA.16816.F32 R4, R12.reuse, R8, R4 ;  /* 0x000000080c04723c */ /* 0x048ff60000001804 */
[----:B------:R-:W-:Y:S11]  /*376b0*/  @!UPT UIADD3 URZ, URZ, URZ, URZ ;  /* 0x0000003f3f3ff290 */ /* 0x000ff6000fffe03f */
[----:B------:R-:W-:Y:S01]  /*376c0*/  @!UPT UIADD3 URZ, URZ, URZ, URZ ;  /* 0x0000003f3f3ff290 */ /* 0x000fe2000fffe03f */
[----:B------:R0:W-:Y:S01]  /*376d0*/  STL.64 [R1+0x1f0], R4 ;  /* 0x0001f00401007387 */ /* 0x0001e20000100a00 */
[----:B------:R1:W-:Y:S02]  /*376e0*/  STL.64 [R1+0x1f8], R6 ;  /* 0x0001f80601007387 */ /* 0x0003e40000100a00 */
[----:B0-----:R-:W-:Y:S02]  /*376f0*/  IMAD.MOV.U32 R5, RZ, RZ, R8 ;  /* 0x000000ffff057224 */ /* 0x001fe400078e0008 */
[----:B------:R-:W-:Y:S02]  /*37700*/  IMAD.MOV.U32 R4, RZ, RZ, R9 ;  /* 0x000000ffff047224 */ /* 0x000fe400078e0009 */
[----:B------:R-:W2:Y:S02]  /*37710*/  LDL.LU.64 R8, [R1+0x3668] ;  /* 0x0036680001087983 */ /* 0x000ea40000300a00 */
[----:B--2---:R-:W-:Y:S01]  /*37720*/  HMMA.16816.F32 R20, R12, R8, R20 ;  /* 0x000000080c14723c */ /* 0x004fe20000001814 */
[----:B-1----:R-:W-:-:S02]  /*37730*/  IMAD.MOV.U32 R7, RZ, RZ, R8 ;  /* 0x000000ffff077224 */ /* 0x002fc400078e0008 */
[----:B------:R-:W-:Y:S11]  /*37740*/  IMAD.MOV.U32 R6, RZ, RZ, R9 ;  /* 0x000000ffff067224 */ /* 0x000ff600078e0009 */
[----:B------:R-:W-:Y:S09]  /*37750*/  @!UPT UIADD3 URZ, URZ, URZ, URZ ;  /* 0x0000003f3f3ff290 */ /* 0x000ff2000fffe03f */
[----:B------:R-:W-:Y:S01]  /*37760*/  STL.64 [R1+0x1e0], R20 ;  /* 0x0001e01401007387 */ /* 0x000fe20000100a00 */
[----:B------:R0:W-:Y:S03]  /*37770*/  STL.64 [R1+0x1e8], R22 ;  /* 0x0001e81601007387 */ /* 0x0001e60000100a00 */
[----:B0-----:R-:W2:Y:S01]  /*37780*/  LDL.LU.64 R22, [R1+0x3660] ;  /* 0x0036600001167983 */ /* 0x001ea20000300a00 */
[----:B------:R-:W2:Y:S02]  /*37790*/  LDL.LU.64 R20, [R1+0x3658] ;  /* 0x0036580001147983 */ /* 0x000ea40000300a00 */
[----:B------:R-:W2:Y:S02]  /*377a0*/  LDL.LU.64 R8, [R1+0x3650] ;  /* 0x0036500001087983 */ /* 0x000ea40000300a00 */
        /* <DEDUP_REMOVED lines=9> */
[----:B------:R-:W4:Y:S02]  /*37840*/  LDL.LU.64 R8, [R1+0x3638] ;  /* 0x0036380001087983 */ /* 0x000f240000300a00 */
[----:B----4-:R-:W-:Y:S11]  /*37850*/  HMMA.16816.F32 R24, R12, R8, R24 ;  /* 0x000000080c18723c */ /* 0x010ff60000001818 */
[----:B------:R-:W-:Y:S11]  /*37860*/  @!UPT UIADD3 URZ, URZ, URZ, URZ ;  /* 0x0000003f3f3ff290 */ /* 0x000ff6000fffe03f */
[----:B------:R-:W-:Y:S01]  /*37870*/  @!UPT UIADD3 URZ, URZ, URZ, URZ ;  /* 0x0000003f3f3ff290 */ /* 0x000fe2000fffe03f */
[----:B------:R0:W-:Y:S01]  /*37880*/  STL.64 [R1+0x1c0], R24 ;  /* 0x0001c01801007387 */ /* 0x0001e20000100a00 */
[----:B------:R-:W-:Y:S03]  /*37890*/  STL.64 [R1+0x1c8], R26 ;  /* 0x0001c81a01007387 */ /* 0x000fe60000100a00 */
[----:B0-----:R-:W4:Y:S01]  /*378a0*/  LDL.LU.64 R24, [R1+0x50] ;  /* 0x0000500001187983 */ /* 0x001f220000300a00 */
[----:B---3--:R-:W-:Y:S02]  /*378b0*/  STL.64 [R1+0x35b8], R10 ;  /* 0x0035b80a01007387 */ /* 0x008fe40000100a00 */
[----:B------:R0:W-:Y:S02]  /*378c0*/  STL.64 [R1+0x35b0], R8 ;  /* 0x0035b00801007387 */ /* 0x0001e40000100a00 */
[----:B0-----:R-:W-:Y:S02]  /*378d0*/  IMAD.MOV.U32 R8, RZ, RZ, R23 ;  /* 0x000000ffff087224 */ /* 0x001fe400078e0017 */
[----:B------:R-:W-:-:S05]  /*378e0*/  IMAD.MOV.U32 R9, RZ, RZ, R22 ;  /* 0x000000ffff097224 */ /* 0x000fca00078e0016 */
[----:B------:R0:W-:Y:S02]  /*378f0*/  STL.64 [R1+0x35d0], R8 ;  /* 0x0035d00801007387 */ /* 0x0001e40000100a00 */
[----:B0-----:R-:W-:Y:S02]  /*37900*/  IMAD.MOV.U32 R8, RZ, RZ, R7 ;  /* 0x000000ffff087224 */ /* 0x001fe400078e0007 */
[----:B------:R-:W-:-:S05]  /*37910*/  IMAD.MOV.U32 R9, RZ, RZ, R6 ;  /* 0x000000ffff097224 */ /* 0x000fca00078e0006 */
[----:B------:R0:W-:Y:S02]  /*37920*/  STL.64 [R1+0x35e8], R8 ;  /* 0x0035e80801007387 */ /* 0x0001e40000100a00 */
[----:B0-----:R-:W-:Y:S02]  /*37930*/  IMAD.MOV.U32 R8, RZ, RZ, R5 ;  /* 0x000000ffff087224 */ /* 0x001fe400078e0005 */
[----:B------:R-:W-:Y:S02]  /*37940*/  IMAD.MOV.U32 R9, RZ, RZ, R4 ;  /* 0x000000ffff097224 */ /* 0x000fe400078e0004 */
[C---:B--2---:R-:W-:Y:S03]  /*37950*/  HMMA.16816.F32 R4, R12.reuse, R20, R16 ;  /* 0x000000140c04723c */ /* 0x044fe60000001810 */
[----:B------:R0:W-:Y:S04]  /*37960*/  STL.64 [R1+0x3630], R8 ;  /* 0x0036300801007387 */ /* 0x0001e80000100a00 */
[----:B0-----:R-:W4:Y:S01]  /*37970*/  LDL.LU.64 R8, [R1+0x4e0] ;  /* 0x0004e00001087983 */ /* 0x001f220000300a00 */
[----:B------:R-:W4:Y:S11]  /*37980*/  LDL.LU.64 R10, [R1+0x4e8] ;  /* 0x0004e800010a7983 */ /* 0x000f360000300a00 */
[----:B------:R-:W-:Y:S04]  /*37990*/  @!UPT UIADD3 URZ, URZ, URZ, URZ ;  /* 0x0000003f3f3ff290 */ /* 0x000fe8000fffe03f */
[----:B------:R0:W-:Y:S01]  /*379a0*/  STL.64 [R1+0x1b0], R4 ;  /* 0x0001b00401007387 */ /* 0x0001e20000100a00 */
[----:B------:R1:W-:Y:S03]  /*379b0*/  STL.64 [R1+0x1b8], R6 ;  /* 0x0001b80601007387 */ /* 0x0003e60000100a00 */
[----:B0-----:R-:W2:Y:S01]  /*379c0*/  LDL.LU.64 R4, [R1+0x4d0] ;  /* 0x0004d00001047983 */ /* 0x001ea20000300a00 */
[----:B-1----:R-:W2:Y:S02]  /*379d0*/  LDL.LU.64 R6, [R1+0x4d8] ;  /* 0x0004d80001067983 */ /* 0x002ea40000300a00 */
[----:B------:R-:W3:Y:S02]  /*379e0*/  LDL.LU.64 R16, [R1+0x4a0] ;  /* 0x0004a00001107983 */ /* 0x000ee40000300a00 */
[----:B------:R-:W3:Y:S01]  /*379f0*/  LDL.LU.64 R18, [R1+0x4a8] ;  /* 0x0004a80001127983 */ /* 0x000ee20000300a00 */
[----:B------:R0:W-:Y:S04]  /*37a00*/  STL.64 [R1+0x35a8], R20 ;  /* 0x0035a81401007387 */ /* 0x0001e80000100a00 */
[----:B0-----:R-:W2:Y:S01]  /*37a10*/  LDL.LU.64 R20, [R1+0x500] ;  /* 0x0005000001147983 */ /* 0x001ea20000300a00 */
[----:B------:R-:W2:Y:S03]  /*37a20*/  LDL.LU.64 R22, [R1+0x508] ;  /* 0x0005080001167983 */ /* 0x000ea60000300a00 */
[----:B--2---:R-:W-:Y:S01]  /*37a30*/  STL.64 [R1+0x35c8], R22 ;  /* 0x0035c81601007387 */ /* 0x004fe20000100a00 */
[----:B------:R0:W-:Y:S03]  /*37a40*/  STL.64 [R1+0x35c0], R20 ;  /* 0x0035c01401007387 */ /* 0x0001e60000100a00 */
[----:B0-----:R-:W2:Y:S01]  /*37a50*/  LDL.LU.64 R20, [R1+0x520] ;  /* 0x0005200001147983 */ /* 0x001ea20000300a00 */
[----:B------:R-:W2:Y:S01]  /*37a60*/  LDL.LU.64 R22, [R1+0x528] ;  /* 0x0005280001167983 */ /* 0x000ea20000300a00 */
[----:B----4-:R-:W-:Y:S02]  /*37a70*/  HMMA.16816.F32 R8, R12, R24, R8 ;  /* 0x000000180c08723c */ /* 0x010fe40000001808 */
[----:B--2---:R-:W-:Y:S01]  /*37a80*/  STL.64 [R1+0x35e0], R22 ;  /* 0x0035e01601007387 */ /* 0x004fe20000100a00 */
[----:B------:R0:W-:Y:S03]  /*37a90*/  STL.64 [R1+0x35d8], R20 ;  /* 0x0035d81401007387 */ /* 0x0001e60000100a00 */
[----:B0-----:R-:W2:Y:S01]  /*37aa0*/  LDL.LU.64 R20, [R1+0x560] ;  /* 0x0005600001147983 */ /* 0x001ea20000300a00 */
[----:B------:R-:W4:Y:S03]  /*37ab0*/  LDL.LU.64 R22, [R1+0x568] ;  /* 0x0005680001167983 */ /* 0x000f260000300a00 */
[----:B----4-:R-:W-:Y:S01]  /*37ac0*/  STL.64 [R1+0x35f8], R22 ;  /* 0x0035f81601007387 */ /* 0x010fe20000100a00 */
[----:B--2---:R0:W-:Y:S03]  /*37ad0*/  STL.64 [R1+0x35f0], R20 ;  /* 0x0035f01401007387 */ /* 0x0041e60000100a00 */
[----:B0-----:R-:W2:Y:S01]  /*37ae0*/  LDL.LU.64 R20, [R1+0x5d0] ;  /* 0x0005d00001147983 */ /* 0x001ea20000300a00 */
[----:B------:R-:W2:Y:S08]  /*37af0*/  LDL.LU.64 R22, [R1+0x5d8] ;  /* 0x0005d80001167983 */ /* 0x000eb00000300a00 */
[----:B------:R0:W-:Y:S02]  /*37b00*/  STL.64 [R1+0x1a0], R8 ;  /* 0x0001a00801007387 */ /* 0x0001e40000100a00 */
[----:B------:R1:W-:Y:S01]  /*37b10*/  STL.64 [R1+0x1a8], R10 ;  /* 0x0001a80a01007387 */ /* 0x0003e20000100a00 */
[----:B0-----:R-:W2:Y:S01]  /*37b20*/  LDL.LU.64 R8, [R1+0x3630] ;  /* 0x0036300001087983 */ /* 0x001ea20000300a00 */
[----:B-1----:R-:W-:-:S02]  /*37b30*/  IMAD.MOV.U32 R11, RZ, RZ, R24 ;  /* 0x000000ffff0b7224 */ /* 0x002fc400078e0018 */
[----:B------:R-:W-:Y:S02]  /*37b40*/  IMAD.MOV.U32 R10, RZ, RZ, R25 ;  /* 0x000000ffff0a7224 */ /* 0x000fe400078e0019 */
[----:B------:R-:W4:Y:S01]  /*37b50*/  LDL.LU.64 R26, [R1+0x3628] ;  /* 0x00362800011a7983 */ /* 0x000f220000300a00 */
[----:B------:R-:W2:Y:S02]  /*37b60*/  LDL.LU.64 R24, [R1+0x3620] ;  /* 0x0036200001187983 */ /* 0x000ea40000300a00 */
[C---:B--2---:R-:W-:Y:S11]  /*37b70*/  HMMA.16816.F32 R4, R12.reuse, R24, R4 ;  /* 0x000000180c04723c */ /* 0x044ff60000001804 */
[----:B------:R-:W-:Y:S11]  /*37b80*/  @!UPT UIADD3 URZ, URZ, URZ, URZ ;  /* 0x0000003f3f3ff290 */ /* 0x000ff6000fffe03f */
[----:B------:R-:W-:Y:S01]  /*37b90*/  @!UPT UIADD3 URZ, URZ, URZ, URZ ;  /* 0x0000003f3f3ff290 */ /* 0x000fe2000fffe03f */
[----:B------:R-:W-:Y:S01]  /*37ba0*/  STL.64 [R1+0x190], R4 ;  /* 0x0001900401007387 */ /* 0x000fe20000100a00 */
[----:B------:R0:W-:Y:S03]  /*37bb0*/  STL.64 [R1+0x198], R6 ;  /* 0x0001980601007387 */ /* 0x0001e60000100a00 */
[----:B0-----:R-:W2:Y:S01]  /*37bc0*/  LDL.LU.64 R6, [R1+0x3618] ;  /* 0x0036180001067983 */ /* 0x001ea20000300a00 */
[----:B------:R-:W3:Y:S02]  /*37bd0*/  LDL.LU.64 R4, [R1+0x3610] ;  /* 0x0036100001047983 */ /* 0x000ee40000300a00 */
[----:B----4-:R-:W-:Y:S02]  /*37be0*/  STL.64 [R1+0x35a0], R26 ;  /* 0x0035a01a01007387 */ /* 0x010fe40000100a00 */
[----:B------:R0:W-:Y:S02]  /*37bf0*/  STL.64 [R1+0x3598], R24 ;  /* 0x0035981801007387 */ /* 0x0001e40000100a00 */
[----:B0-----:R-:W4:Y:S01]  /*37c00*/  LDL.LU.64 R24, [R1+0x220] ;  /* 0x0002200001187983 */ /* 0x001f220000300a00 */
[----:B------:R-:W4:Y:S01]  /*37c10*/  LDL.LU.64 R26, [R1+0x228] ;  /* 0x00022800011a7983 */ /* 0x000f220000300a00 */
[----:B---3--:R-:W-:Y:S02]  /*37c20*/  HMMA.16816.F32 R12, R12, R4, R16 ;  /* 0x000000040c0c723c */ /* 0x008fe40000001810 */
[----:B------:R-:W3:Y:S01]  /*37c30*/  LDL.LU.64 R18, [R1+0x3608] ;  /* 0x0036080001127983 */ /* 0x000ee20000300a00 */
[----:B------:R-:W3:Y:S11]  /*37c40*/  LDL.LU.64 R16, [R1+0x3600] ;  /* 0x0036000001107983 */ /* 0x000ef60000300a00 */
[----:B------:R-:W-:Y:S09]  /*37c50*/  @!UPT UIADD3 URZ, URZ, URZ, URZ ;  /* 0x0000003f3f3ff290 */ /* 0x000ff2000fffe03f */
[----:B------:R0:W-:Y:S02]  /*37c60*/  STL.64 [R1+0xc0], R12 ;  /* 0x0000c00c01007387 */ /* 0x0001e40000100a00 */
[----:B0-----:R-:W-:Y:S02]  /*37c70*/  IMAD.MOV.U32 R12, RZ, RZ, R11 ;  /* 0x000000ffff0c7224 */ /* 0x001fe400078e000b */
[----:B------:R-:W-:Y:S01]  /*37c80*/  IMAD.MOV.U32 R13, RZ, RZ, R10 ;  /* 0x000000ffff0d7224 */ /* 0x000fe200078e000a */
[----:B------:R-:W-:Y:S01]  /*37c90*/  STL.64 [R1+0xc8], R14 ;  /* 0x0000c80e01007387 */ /* 0x000fe20000100a00 */
[C---:B---3--:R-:W-:Y:S03]  /*37ca0*/  HMMA.16816.F32 R8, R16.reuse, R8, R20 ;  /* 0x000000081008723c */ /* 0x048fe60000001814 */
[----:B------:R-:W3:Y:S01]  /*37cb0*/  LDL.LU.64 R22, [R1+0x35f8] ;  /* 0x0035f80001167983 */ /* 0x000ee20000300a00 */
[----:B------:R-:W3:Y:S11]  /*37cc0*/  LDL.LU.64 R20, [R1+0x35f0] ;  /* 0x0035f00001147983 */ /* 0x000ef60000300a00 */
[----:B------:R-:W-:Y:S08]  /*37cd0*/  @!UPT UIADD3 URZ, URZ, URZ, URZ ;  /* 0x0000003f3f3ff290 */ /* 0x000ff0000fffe03f */
[----:B------:R0:W-:Y:S01]  /*37ce0*/  STL.64 [R1+0xa0], R8 ;  /* 0x0000a00801007387 */ /* 0x0001e20000100a00 */
[----:B------:R3:W-:Y:S03]  /*37cf0*/  STL.64 [R1+0xa8], R10 ;  /* 0x0000a80a01007387 */ /* 0x0007e60000100a00 */
[----:B0-----:R-:W3:Y:S02]  /*37d00*/  LDL.LU.64 R8, [R1+0x35e8] ;  /* 0x0035e80001087983 */ /* 0x001ee40000300a00 */
[C---:B---3--:R-:W-:Y:S02]  /*37d10*/  HMMA.16816.F32 R8, R16.reuse, R8, R20 ;  /* 0x000000081008723c */ /* 0x048fe40000001814 */
[----:B------:R-:W3:Y:S01]  /*37d20*/  LDL.LU.64 R22, [R1+0x35e0] ;  /* 0x0035e00001167983 */ /* 0x000ee20000300a00 */
[----:B------:R-:W3:Y:S11]  /*37d30*/  LDL.LU.64 R20, [R1+0x35d8] ;  /* 0x0035d80001147983 */ /* 0x000ef60000300a00 */
[----:B------:R-:W-:Y:S09]  /*37d40*/  @!UPT UIADD3 URZ, URZ, URZ, URZ ;  /* 0x0000003f3f3ff290 */ /* 0x000ff2000fffe03f */
[----:B------:R0:W-:Y:S01]  /*37d50*/  STL.64 [R1+0x90], R8 ;  /* 0x0000900801007387 */ /* 0x0001e20000100a00 */
[----:B------:R3:W-:Y:S03]  /*37d60*/  STL.64 [R1+0x98], R10 ;  /* 0x0000980a01007387 */ /* 0x0007e60000100a00 */
[----:B0-----:R-:W3:Y:S02]  /*37d70*/  LDL.LU.64 R8, [R1+0x35d0] ;  /* 0x0035d00001087983 */ /* 0x001ee40000300a00 */
[C---:B---3--:R-:W-:Y:S02]  /*37d80*/  HMMA.16816.F32 R8, R16.reuse, R8, R20 ;  /* 0x000000081008723c */ /* 0x048fe40000001814 */
[----:B------:R-:W3:Y:S01]  /*37d90*/  LDL.LU.64 R22, [R1+0x35c8] ;  /* 0x0035c80001167983 */ /* 0x000ee20000300a00 */
[----:B------:R-:W3:Y:S11]  /*37da0*/  LDL.LU.64 R20, [R1+0x35c0] ;  /* 0x0035c00001147983 */ /* 0x000ef60000300a00 */
[----:B------:R-:W-:Y:S09]  /*37db0*/  @!UPT UIADD3 URZ, URZ, URZ, URZ ;  /* 0x0000003f3f3ff290 */ /* 0x000ff2000fffe03f */
[----:B------:R-:W-:Y:S01]  /*37dc0*/  STL.64 [R1+0x80], R8 ;  /* 0x0000800801007387 */ /* 0x000fe20000100a00 */
[----:B------:R0:W-:Y:S03]  /*37dd0*/  STL.64 [R1+0x88], R10 ;  /* 0x0000880a01007387 */ /* 0x0001e60000100a00 */
[----:B0-----:R-:W2:Y:S01]  /*37de0*/  LDL.LU.64 R10, [R1+0x35b8] ;  /* 0x0035b800010a7983 */ /* 0x001ea20000300a00 */
[----:B------:R-:W3:Y:S02]  /*37df0*/  LDL.LU.64 R8, [R1+0x35b0] ;  /* 0x0035b00001087983 */ /* 0x000ee40000300a00 */
[C---:B---3--:R-:W-:Y:S11]  /*37e00*/  HMMA.16816.F32 R20, R16.reuse, R8, R20 ;  /* 0x000000081014723c */ /* 0x048ff60000001814 */
[----:B------:R-:W-:Y:S11]  /*37e10*/  @!UPT UIADD3 URZ, URZ, URZ, URZ ;  /* 0x0000003f3f3ff290 */ /* 0x000ff6000fffe03f */
[----:B------:R-:W-:Y:S01]  /*37e20*/  @!UPT UIADD3 URZ, URZ, URZ, URZ ;  /* 0x0000003f3f3ff290 */ /* 0x000fe2000fffe03f */
[----:B------:R0:W-:Y:S01]  /*37e30*/  STL.64 [R1+0x40], R20 ;  /* 0x0000401401007387 */ /* 0x0001e20000100a00 */
[----:B------:R4:W-:Y:S03]  /*37e40*/  STL.64 [R1+0x48], R22 ;  /* 0x0000481601007387 */ /* 0x0009e60000100a00 */
[----:B0-----:R-:W4:Y:S02]  /*37e50*/  LDL.LU.64 R20, [R1+0x35a8] ;  /* 0x0035a80001147983 */ /* 0x001f240000300a00 */
[C---:B----4-:R-:W-:Y:S02]  /*37e60*/  HMMA.16816.F32 R20, R16.reuse, R20, R24 ;  /* 0x000000141014723c */ /* 0x050fe40000001818 */
[----:B------:R-:W3:Y:S01]  /*37e70*/  LDL.LU.64 R26, [R1+0x35a0] ;  /* 0x0035a000011a7983 */ /* 0x000ee20000300a00 */
[----:B------:R-:W4:Y:S11]  /*37e80*/  LDL.LU.64 R24, [R1+0x3598] ;  /* 0x0035980001187983 */ /* 0x000f360000300a00 */
[----:B------:R-:W-:Y:S09]  /*37e90*/  @!UPT UIADD3 URZ, URZ, URZ, URZ ;  /* 0x0000003f3f3ff290 */ /* 0x000ff2000fffe03f */
[----:B------:R-:W-:Y:S01]  /*37ea0*/  STL.64 [R1+0x220], R20 ;  /* 0x0002201401007387 */ /* 0x000fe20000100a00 */
[----:B------:R0:W-:Y:S03]  /*37eb0*/  STL.64 [R1+0x228], R22 ;  /* 0x0002281601007387 */ /* 0x0001e60000100a00 */
[----:B0-----:R-:W2:Y:S01]  /*37ec0*/  LDL.LU.64 R22, [R1+0x3590] ;  /* 0x0035900001167983 */ /* 0x001ea20000300a00 */
[----:B------:R-:W2:Y:S02]  /*37ed0*/  LDL.LU.64 R20, [R1+0x3588] ;  /* 0x0035880001147983 */ /* 0x000ea40000300a00 */
[C---:B--2---:R-:W-:Y:S01]  /*37ee0*/  HMMA.16816.F32 R12, R16.reuse, R12, R20 ;  /* 0x0000000c100c723c */ /* 0x044fe20000001814 */
[----:B------:R-:W4:Y:S01]  /*37ef0*/  LDL.LU.64 R22, [R1+0x3580] ;  /* 0x0035800001167983 */ /* 0x000f220000300a00 */
[----:B------:R-:W4:Y:S11]  /*37f00*/  LDL.LU.64 R20, [R1+0x3578] ;  /* 0x0035780001147983 */ /* 0x000f360000300a00 */
[----:B------:R-:W-:Y:S10]  /*37f10*/  @!UPT UIADD3 URZ, URZ, URZ, URZ ;  /* 0x0000003f3f3ff290 */ /* 0x000ff4000fffe03f */
[----:B------:R-:W-:Y:S01]  /*37f20*/  STL.64 [R1+0x330], R12 ;  /* 0x0003300c01007387 */ /* 0x000fe20000100a00 */
[----:B------:R-:W-:Y:S02]  /*37f30*/  STL.64 [R1+0x338], R14 ;  /* 0x0003380e01007387 */ /* 0x000fe40000100a00 */
[----:B---3--:R0:W-:Y:S02]  /*37f40*/  STL.64 [R1+0x34d8], R26 ;  /* 0x0034d81a01007387 */ /* 0x0081e40000100a00 */
[----:B0-----:R-:W2:Y:S01]  /*37f50*/  LDL.64 R26, [R1+0x58] ;  /* 0x00005800011a7983 */ /* 0x001ea20000100a00 */
[----:B----4-:R-:W-:Y:S11]  /*37f60*/  HMMA.16816.F32 R12, R16, R24, R20 ;  /* 0x00000018100c723c */ /* 0x010ff60000001814 */
[----:B------:R-:W-:Y:S11]  /*37f70*/  @!UPT UIADD3 URZ, URZ, URZ, URZ ;  /* 0x0000003f3f3ff290 */ /* 0x000ff6000fffe03f */
[----:B------:R-:W-:Y:S01]  /*37f80*/  @!UPT UIADD3 URZ, URZ, URZ, URZ ;  /* 0x0000003f3f3ff290 */ /* 0x000fe2000fffe03f */
[----:B------:R-:W-:Y:S01]  /*37f90*/  STL.64 [R1+0x450], R12 ;  /* 0x0004500c01007387 */ /* 0x000fe20000100a00 */
[----:B------:R-:W-:Y:S03]  /*37fa0*/  STL.64 [R1+0x458], R14 ;  /* 0x0004580e01007387 */ /* 0x000fe60000100a00 */
[----:B--2---:R0:W-:Y:S01]  /*37fb0*/  STL.64 [R1+0x34e0], R26 ;  /* 0x0034e01a01007387 */ /* 0x0041e20000100a00 */
[----:B------:R-:W2:Y:S02]  /*37fc0*/  LDL.LU R24, [R1+0x2e0] ;  /* 0x0002e00001187983 */ /* 0x000ea40000300800 */
[----:B------:R-:W2:Y:S01]  /*37fd0*/  LDL.LU R25, [R1+0x2e4] ;  /* 0x0002e40001197983 */ /* 0x000ea20000300800 */
[----:B0-----:R-:W3:Y:S01]  /*37fe0*/  LDL.LU R26, [R1+0x2e8] ;  /* 0x0002e800011a7983 */ /* 0x001ee20000300800 */
[----:B------:R-:W3:Y:S03]  /*37ff0*/  LDL.LU R27, [R1+0x2ec] ;  /* 0x0002ec00011b7983 */ /* 0x000ee60000300800 */
[----:B---3--:R-:W-:Y:S01]  /*38000*/  STL.64 [R1+0x34f0], R26 ;  /* 0x0034f01a01007387 */ /* 0x008fe20000100a00 */
[----:B--2---:R0:W-:Y:S03]  /*38010*/  STL.64 [R1+0x34e8], R24 ;  /* 0x0034e81801007387 */ /* 0x0041e60000100a00 */
[----:B0-----:R-:W2:Y:S01]  /*38020*/  LDL.LU R24, [R1+0x2f0] ;  /* 0x0002f00001187983 */ /* 0x001ea20000300800 */
[----:B------:R-:W2:Y:S02]  /*38030*/  LDL.LU R25, [R1+0x2f4] ;  /* 0x0002f40001197983 */ /* 0x000ea40000300800 */
[----:B------:R-:W3:Y:S02]  /*38040*/  LDL.LU R26, [R1+0x2f8] ;  /* 0x0002f800011a7983 */ /* 0x000ee40000300800 */
[----:B------:R-:W3:Y:S01]  /*38050*/  LDL.LU R27, [R1+0x2fc] ;  /* 0x0002fc00011b7983 */ /* 0x000ee20000300800 */
[----:B------:R-:W4:Y:S01]  /*38060*/  LDL.LU.64 R20, [R1+0x460] ;  /* 0x0004600001147983 */ /* 0x000f220000300a00 */
[----:B------:R-:W4:Y:S03]  /*38070*/  LDL.LU.64 R22, [R1+0x468] ;  /* 0x0004680001167983 */ /* 0x000f260000300a00 */
[----:B---3--:R-:W-:Y:S01]  /*38080*/  STL.64 [R1+0x3500], R26 ;  /* 0x0035001a01007387 */ /* 0x008fe20000100a00 */
[----:B--2---:R0:W-:Y:S03]  /*38090*/  STL.64 [R1+0x34f8], R24 ;  /* 0x0034f81801007387 */ /* 0x0041e60000100a00 */
[----:B0-----:R-:W2:Y:S01]  /*380a0*/  LDL.LU R24, [R1+0x300] ;  /* 0x0003000001187983 */ /* 0x001ea20000300800 */
[----:B------:R-:W2:Y:S02]  /*380b0*/  LDL.LU R25, [R1+0x304] ;  /* 0x0003040001197983 */ /* 0x000ea40000300800 */
[----:B------:R-:W3:Y:S02]  /*380c0*/  LDL.LU R26, [R1+0x308] ;  /* 0x00030800011a7983 */ /* 0x000ee40000300800 */
[----:B------:R-:W3:Y:S02]  /*380d0*/  LDL.LU R27, [R1+0x30c] ;  /* 0x00030c00011b7983 */ /* 0x000ee40000300800 */
[----:B---3--:R0:W-:Y:S01]  /*380e0*/  STL.64 [R1+0x3520], R26 ;  /* 0x0035201a01007387 */ /* 0x0081e20000100a00 */
[----:B--2---:R-:W-:Y:S03]  /*380f0*/  STL.64 [R1+0x3518], R24 ;  /* 0x0035181801007387 */ /* 0x004fe60000100a00 */
[----:B0-----:R-:W2:Y:S01]  /*38100*/  LDL.64 R26, [R1+0x18] ;  /* 0x00001800011a7983 */ /* 0x001ea20000100a00 */
[----:B------:R-:W-:-:S02]  /*38110*/  IMAD.MOV.U32 R12, RZ, RZ, R11 ;  /* 0x000000ffff0c7224 */ /* 0x000fc400078e000b */
[----:B------:R-:W-:Y:S01]  /*38120*/  IMAD.MOV.U32 R14, RZ, RZ, R0 ;  /* 0x000000ffff0e7224 */ /* 0x000fe200078e0000 */
[----:B--2---:R0:W-:Y:S04]  /*38130*/  STL.64 [R1+0x3530], R26 ;  /* 0x0035301a01007387 */ /* 0x0041e80000100a00 */
[----:B0-----:R-:W2:Y:S01]  /*38140*/  LDL.64 R26, [R1+0x28] ;  /* 0x00002800011a7983 */ /* 0x001ea20000100a00 */
[----:B------:R-:W3:Y:S02]  /*38150*/  LDL.LU R11, [R1+0x3574] ;  /* 0x00357400010b7983 */ /* 0x000ee40000300800 */
[----:B------:R-:W2:Y:S02]  /*38160*/  LDL.LU R13, [R1+0x214] ;  /* 0x00021400010d7983 */ /* 0x000ea40000300800 */
[----:B------:R-:W2:Y:S01]  /*38170*/  LDL.LU R0, [R1+0x3570] ;  /* 0x0035700001007983 */ /* 0x000ea20000300800 */
[----:B------:R-:W2:Y:S04]  /*38180*/  LDL.LU R15, [R1+0x21c] ;  /* 0x00021c00010f7983 */ /* 0x000ea80000300800 */
[----:B--2---:R-:W-:Y:S01]  /*38190*/  STL.64 [R1+0x34d0], R14 ;  /* 0x0034d00e01007387 */ /* 0x004fe20000100a00 */
[----:B------:R0:W-:Y:S02]  /*381a0*/  STL.64 [R1+0x34c8], R12 ;  /* 0x0034c80c01007387 */ /* 0x0001e40000100a00 */
[----:B0-----:R-:W-:-:S02]  /*381b0*/  IMAD.MOV.U32 R12, RZ, RZ, R10 ;  /* 0x000000ffff0c7224 */ /* 0x001fc400078e000a */
[----:B---3--:R-:W-:Y:S01]  /*381c0*/  IMAD.MOV.U32 R13, RZ, RZ, R11 ;  /* 0x000000ffff0d7224 */ /* 0x008fe200078e000b */
[----:B------:R-:W2:Y:S01]  /*381d0*/  LDL.LU R10, [R1+0x356c] ;  /* 0x00356c00010a7983 */ /* 0x000ea20000300800 */
[----:B------:R-:W3:Y:S02]  /*381e0*/  LDL.LU R11, [R1+0x3568] ;  /* 0x00356800010b7983 */ /* 0x000ee40000300800 */
[----:B------:R-:W2:Y:S02]  /*381f0*/  LDL.LU R14, [R1+0x2c8] ;  /* 0x0002c800010e7983 */ /* 0x000ea40000300800 */
[----:B------:R-:W-:-:S05]  /*38200*/  IMAD.MOV.U32 R15, RZ, RZ, R0 ;  /* 0x000000ffff0f7224 */ /* 0x000fca00078e0000 */
[----:B--2---:R0:W-:Y:S01]  /*38210*/  STL.64 [R1+0x3510], R14 ;  /* 0x0035100e01007387 */ /* 0x0041e20000100a00 */
[----:B------:R1:W-:Y:S03]  /*38220*/  STL.64 [R1+0x3508], R12 ;  /* 0x0035080c01007387 */ /* 0x0003e60000100a00 */
[----:B0-----:R-:W2:Y:S01]  /*38230*/  LDL.64 R14, [R1+0x8] ;  /* 0x00000800010e7983 */ /* 0x001ea20000100a00 */
[----:B-1----:R-:W-:-:S03]  /*38240*/  IMAD.MOV.U32 R13, RZ, RZ, R10 ;  /* 0x000000ffff0d7224 */ /* 0x002fc600078e000a */
[----:B--2---:R3:W-:Y:S01]  /*38250*/  STL.64 [R1+0x3528], R14 ;  /* 0x0035280e01007387 */ /* 0x0047e20000100a00 */
[----:B------:R-:W2:Y:S02]  /*38260*/  LDL.LU R12, [R1+0x310] ;  /* 0x00031000010c7983 */ /* 0x000ea40000300800 */
[----:B------:R-:W2:Y:S02]  /*38270*/  LDL.LU R10, [R1+0x3564] ;  /* 0x00356400010a7983 */ /* 0x000ea40000300800 */
[----:B---3--:R-:W-:Y:S02]  /*38280*/  IMAD.MOV.U32 R14, RZ, RZ, R11 ;  /* 0x000000ffff0e7224 */ /* 0x008fe400078e000b */
[----:B------:R-:W3:Y:S01]  /*38290*/  LDL.LU R11, [R1+0x3560] ;  /* 0x00356000010b7983 */ /* 0x000ee20000300800 */
[----:B------:R-:W2:Y:S01]  /*382a0*/  LDL.LU R15, [R1+0x31c] ;  /* 0x00031c00010f7983 */ /* 0x000ea20000300800 */
[----:B----4-:R-:W-:Y:S02]  /*382b0*/  HMMA.16816.F32 R16, R16, R4, R20 ;  /* 0x000000041010723c */ /* 0x010fe40000001814 */
[----:B--2---:R0:W-:Y:S01]  /*382c0*/  STL.64 [R1+0x3540], R14 ;  /* 0x0035400e01007387 */ /* 0x0041e20000100a00 */
[----:B------:R1:W-:Y:S02]  /*382d0*/  STL.64 [R1+0x3538], R12 ;  /* 0x0035380c01007387 */ /* 0x0003e40000100a00 */
[----:B0-----:R-:W-:Y:S01]  /*382e0*/  IMAD.MOV.U32 R14, RZ, RZ, R10 ;  /* 0x000000ffff0e7224 */ /* 0x001fe200078e000a */
[----:B-1----:R-:W2:Y:S01]  /*382f0*/  LDL.LU R12, [R1+0x320] ;  /* 0x00032000010c7983 */ /* 0x002ea20000300800 */
[----:B------:R-:W2:Y:S02]  /*38300*/  LDL.LU R13, [R1+0x324] ;  /* 0x00032400010d7983 */ /* 0x000ea40000300800 */
[----:B------:R-:W4:Y:S02]  /*38310*/  LDL.LU R10, [R1+0x355c] ;  /* 0x00355c00010a7983 */ /* 0x000f240000300800 */
[----:B---3--:R-:W-:-:S02]  /*38320*/  IMAD.MOV.U32 R15, RZ, RZ, R11 ;  /* 0x000000ffff0f7224 */ /* 0x008fc400078e000b */
[----:B------:R-:W4:Y:S01]  /*38330*/  LDL.LU R11, [R1+0x3558] ;  /* 0x00355800010b7983 */ /* 0x000f220000300800 */
[----:B------:R-:W2:Y:S02]  /*38340*/  LDL.LU.64 R22, [R1+0x3550] ;  /* 0x0035500001167983 */ /* 0x000ea40000300a00 */
[----:B------:R-:W2:Y:S07]  /*38350*/  LDL.LU.64 R20, [R1+0x3548] ;  /* 0x0035480001147983 */ /* 0x000eae0000300a00 */
[----:B------:R-:W-:Y:S01]  /*38360*/  STL.64 [R1+0x460], R16 ;  /* 0x0004601001007387 */ /* 0x000fe20000100a00 */
[----:B------:R0:W-:Y:S01]  /*38370*/  STL [R1+0x468], R18 ;  /* 0x0004681201007387 */ /* 0x0001e20000100800 */
[----:B------:R-:W-:-:S02]  /*38380*/  IMAD.MOV.U32 R8, RZ, RZ, R19 ;  /* 0x000000ffff087224 */ /* 0x000fc400078e0013 */
[----:B------:R-:W-:Y:S02]  /*38390*/  IMAD.MOV.U32 R28, RZ, RZ, R26 ;  /* 0x000000ffff1c7224 */ /* 0x000fe400078e001a */
[----:B------:R-:W-:Y:S01]  /*383a0*/  IMAD.MOV.U32 R29, RZ, RZ, R27 ;  /* 0x000000ffff1d7224 */ /* 0x000fe200078e001b */
[----:B0-----:R-:W3:Y:S01]  /*383b0*/  LDL.64 R18, [R1+0x38] ;  /* 0x0000380001127983 */ /* 0x001ee20000100a00 */
[C---:B--2---:R-:W-:Y:S11]  /*383c0*/  HMMA.16816.F32 R12, R20.reuse, R26, R12 ;  /* 0x0000001a140c723c */ /* 0x044ff6000000180c */
[----:B------:R-:W-:Y:S11]  /*383d0*/  @!UPT UIADD3 URZ, URZ, URZ, URZ ;  /* 0x0000003f3f3ff290 */ /* 0x000ff6000fffe03f */
[----:B------:R-:W-:Y:S01]  /*383e0*/  @!UPT UIADD3 URZ, URZ, URZ, URZ ;  /* 0x0000003f3f3ff290 */ /* 0x000fe2000fffe03f */
[----:B------:R-:W-:Y:S01]  /*383f0*/  STL.64 [R1+0x320], R12 ;  /* 0x0003200c01007387 */ /* 0x000fe20000100a00 */
[----:B------:R0:W-:Y:S03]  /*38400*/  STL.64 [R1+0x328], R14 ;  /* 0x0003280e01007387 */ /* 0x0001e60000100a00 */
[----:B0-----:R-:W2:Y:S01]  /*38410*/  LDL.LU.64 R14, [R1+0x3540] ;  /* 0x00354000010e7983 */ /* 0x001ea20000300a00 */
[----:B------:R-:W2:Y:S02]  /*38420*/  LDL.LU.64 R12, [R1+0x3538] ;  /* 0x00353800010c7983 */ /* 0x000ea40000300a00 */
[----:B------:R-:W2:Y:S02]  /*38430*/  LDL.LU.64 R26, [R1+0x3530] ;  /* 0x00353000011a7983 */ /* 0x000ea40000300a00 */
[----:B--2---:R-:W-:Y:S01]  /*38440*/  HMMA.16816.F32 R12, R20, R26, R12 ;  /* 0x0000001a140c723c */ /* 0x004fe2000000180c */
[----:B------:R-:W-:-:S02]  /*38450*/  IMAD.MOV.U32 R5, RZ, RZ, R26 ;  /* 0x000000ffff057224 */ /* 0x000fc400078e001a */
[----:B------:R-:W-:Y:S11]  /*38460*/  IMAD.MOV.U32 R4, RZ, RZ, R27 ;  /* 0x000000ffff047224 */ /* 0x000ff600078e001b */
[----:B------:R-:W-:Y:S09]  /*38470*/  @!UPT UIADD3 URZ, URZ, URZ, URZ ;  /* 0x0000003f3f3ff290 */ /* 0x000ff2000fffe03f */
[----:B------:R-:W-:Y:S01]  /*38480*/  STL.64 [R1+0x310], R12 ;  /* 0x0003100c01007387 */ /* 0x000fe20000100a00 */
[----:B------:R0:W-:Y:S03]  /*38490*/  STL.64 [R1+0x318], R14 ;  /* 0x0003180e01007387 */ /* 0x0001e60000100a00 */
[----:B0-----:R-:W2:Y:S01]  /*384a0*/  LDL.LU.64 R14, [R1+0x3528] ;  /* 0x00352800010e7983 */ /* 0x001ea20000300a00 */
[----:B------:R-:W2:Y:S02]  /*384b0*/  LDL.LU.64 R26, [R1+0x3520] ;  /* 0x00352000011a7983 */ /* 0x000ea40000300a00 */
[----:B------:R-:W2:Y:S02]  /*384c0*/  LDL.LU.64 R24, [R1+0x3518] ;  /* 0x0035180001187983 */ /* 0x000ea40000300a00 */
[----:B--2---:R-:W-:Y:S01]  /*384d0*/  HMMA.16816.F32 R24, R20, R14, R24 ;  /* 0x0000000e1418723c */ /* 0x004fe20000001818 */
[----:B------:R-:W-:-:S02]  /*384e0*/  IMAD.MOV.U32 R17, RZ, RZ, R14 ;  /* 0x000000ffff117224 */ /* 0x000fc400078e000e */
[----:B------:R-:W-:Y:S02]  /*384f0*/  IMAD.MOV.U32 R16, RZ, RZ, R15 ;  /* 0x000000ffff107224 */ /* 0x000fe400078e000f */
[----:B------:R-:W2:Y:S01]  /*38500*/  LDL.LU.64 R14, [R1+0x3510] ;  /* 0x00351000010e7983 */ /* 0x000ea20000300a00 */
[----:B------:R-:W2:Y:S11]  /*38510*/  LDL.LU.64 R12, [R1+0x3508] ;  /* 0x00350800010c7983 */ /* 0x000eb60000300a00 */
[----:B------:R-:W-:Y:S06]  /*38520*/  @!UPT UIADD3 URZ, URZ, URZ, URZ ;  /* 0x0000003f3f3ff290 */ /* 0x000fec000fffe03f */
[----:B------:R-:W-:Y:S01]  /*38530*/  STL.64 [R1+0x300], R24 ;  /* 0x0003001801007387 */ /* 0x000fe20000100a00 */
[----:B------:R0:W-:Y:S02]  /*38540*/  STL [R1+0x308], R26 ;  /* 0x0003081a01007387 */ /* 0x0001e40000100800 */
[----:B------:R-:W-:Y:S02]  /*38550*/  IMAD.MOV.U32 R0, RZ, RZ, R27 ;  /* 0x000000ffff007224 */ /* 0x000fe400078e001b */
[----:B0-----:R-:W4:Y:S01]  /*38560*/  LDL.LU.64 R26, [R1+0x3500] ;  /* 0x00350000011a7983 */ /* 0x001f220000300a00 */
[----:B------:R-:W4:Y:S02]  /*38570*/  LDL.LU.64 R24, [R1+0x34f8] ;  /* 0x0034f80001187983 */ /* 0x000f240000300a00 */
[----:B------:R-:W-:Y:S01]  /*38580*/  STL [R1+0x32a4], R0 ;  /* 0x0032a40001007387 */ /* 0x000fe20000100800 */
[C---:B----4-:R-:W-:Y:S11]  /*38590*/  HMMA.16816.F32 R24, R20.reuse, R10, R24 ;  /* 0x0000000a1418723c */ /* 0x050ff60000001818 */
[----:B------:R-:W-:Y:S11]  /*385a0*/  @!UPT UIADD3 URZ, URZ, URZ, URZ ;  /* 0x0000003f3f3ff290 */ /* 0x000ff6000fffe03f */
[----:B------:R-:W-:Y:S01]  /*385b0*/  @!UPT UIADD3 URZ, URZ, URZ, URZ ;  /* 0x0000003f3f3ff290 */ /* 0x000fe2000fffe03f */
[----:B------:R-:W-:Y:S01]  /*385c0*/  STL.64 [R1+0x2f0], R24 ;  /* 0x0002f01801007387 */ /* 0x000fe20000100a00 */
[----:B------:R0:W-:Y:S03]  /*385d0*/  STL.64 [R1+0x2f8], R26 ;  /* 0x0002f81a01007387 */ /* 0x0001e60000100a00 */
[----:B0-----:R-:W3:Y:S01]  /*385e0*/  LDL.LU.64 R26, [R1+0x34f0] ;  /* 0x0034f000011a7983 */ /* 0x001ee20000300a00 */
[----:B------:R-:W3:Y:S02]  /*385f0*/  LDL.LU.64 R24, [R1+0x34e8] ;  /* 0x0034e80001187983 */ /* 0x000ee40000300a00 */
[----:B------:R-:W-:Y:S02]  /*38600*/  STL.64 [R1+0x3498], R10 ;  /* 0x0034980a01007387 */ /* 0x000fe40000100a00 */
[----:B------:R0:W-:Y:S02]  /*38610*/  STL [R1+0x3490], R8 ;  /* 0x0034900801007387 */ /* 0x0001e40000100800 */
[----:B0-----:R-:W4:Y:S01]  /*38620*/  LDL.LU R8, [R1+0x2d0] ;  /* 0x0002d00001087983 */ /* 0x001f220000300800 */
[----:B------:R-:W4:Y:S02]  /*38630*/  LDL.LU R9, [R1+0x2d4] ;  /* 0x0002d40001097983 */ /* 0x000f240000300800 */
[----:B------:R-:W4:Y:S02]  /*38640*/  LDL.LU R10, [R1+0x2d8] ;  /* 0x0002d800010a7983 */ /* 0x000f240000300800 */
[----:B------:R-:W4:Y:S01]  /*38650*/  LDL.LU R11, [R1+0x2dc] ;  /* 0x0002dc00010b7983 */ /* 0x000f220000300800 */
[C---:B---3--:R-:W-:Y:S11]  /*38660*/  HMMA.16816.F32 R24, R20.reuse, R18, R24 ;  /* 0x000000121418723c */ /* 0x048ff60000001818 */
[----:B------:R-:W-:Y:S11]  /*38670*/  @!UPT UIADD3 URZ, URZ, URZ, URZ ;  /* 0x0000003f3f3ff290 */ /* 0x000ff6000fffe03f */
[----:B------:R-:W-:Y:S01]  /*38680*/  @!UPT UIADD3 URZ, URZ, URZ, URZ ;  /* 0x0000003f3f3ff290 */ /* 0x000fe2000fffe03f */
[----:B------:R-:W-:Y:S01]  /*38690*/  STL.64 [R1+0x2e0], R24 ;  /* 0x0002e01801007387 */ /* 0x000fe20000100a00 */
[----:B------:R0:W-:Y:S03]  /*386a0*/  STL.64 [R1+0x2e8], R26 ;  /* 0x0002e81a01007387 */ /* 0x0001e60000100a00 */
[----:B0-----:R-:W4:Y:S01]  /*386b0*/  LDL.LU.64 R26, [R1+0x34e0] ;  /* 0x0034e000011a7983 */ /* 0x001f220000300a00 */
[----:B------:R-:W-:Y:S01]  /*386c0*/  STL.64 [R1+0x3488], R18 ;  /* 0x0034881201007387 */ /* 0x000fe20000100a00 */
[C---:B----4-:R-:W-:Y:S01]  /*386d0*/  HMMA.16816.F32 R8, R20.reuse, R26, R8 ;  /* 0x0000001a1408723c */ /* 0x050fe20000001808 */
[----:B------:R-:W-:Y:S11]  /*386e0*/  IMAD.MOV.U32 R0, RZ, RZ, R27 ;  /* 0x000000ffff007224 */ /* 0x000ff600078e001b */
[----:B------:R-:W-:Y:S11]  /*386f0*/  @!UPT UIADD3 URZ, URZ, URZ, URZ ;  /* 0x0000003f3f3ff290 */ /* 0x000ff6000fffe03f */
[----:B------:R0:W-:Y:S01]  /*38700*/  STL.64 [R1+0x2d0], R8 ;  /* 0x0002d00801007387 */ /* 0x0001e20000100a00 */
[----:B------:R-:W-:Y:S02]  /*38710*/  STL.64 [R1+0x2d8], R10 ;  /* 0x0002d80a01007387 */ /* 0x000fe40000100a00 */
[----:B0-----:R-:W-:Y:S02]  /*38720*/  IMAD.MOV.U32 R8, RZ, RZ, R26 ;  /* 0x000000ffff087224 */ /* 0x001fe400078e001a */
[----:B------:R-:W2:Y:S02]  /*38730*/  LDL.LU.64 R26, [R1+0x34d8] ;  /* 0x0034d800011a7983 */ /* 0x000ea40000300a00 */
[C---:B--2---:R-:W-:Y:S11]  /*38740*/  HMMA.16816.F32 R12, R20.reuse, R26, R12 ;  /* 0x0000001a140c723c */ /* 0x044ff6000000180c */
[----:B------:R-:W-:Y:S11]  /*38750*/  @!UPT UIADD3 URZ, URZ, URZ, URZ ;  /* 0x0000003f3f3ff290 */ /* 0x000ff6000fffe03f */
[----:B------:R-:W-:Y:S01]  /*38760*/  @!UPT UIADD3 URZ, URZ, URZ, URZ ;  /* 0x0000003f3f3ff290 */ /* 0x000fe2000fffe03f */
[----:B------:R-:W-:Y:S01]  /*38770*/  STL.64 [R1+0x2c0], R12 ;  /* 0x0002c00c01007387 */ /* 0x000fe20000100a00 */
[----:B------:R0:W-:Y:S03]  /*38780*/  STL.64 [R1+0x2c8], R14 ;  /* 0x0002c80e01007387 */ /* 0x0001e60000100a00 */
[----:B0-----:R-:W2:Y:S01]  /*38790*/  LDL.LU.64 R14, [R1+0x34d0] ;  /* 0x0034d000010e7983 */ /* 0x001ea20000300a00 */
[----:B------:R-:W2:Y:S02]  /*387a0*/  LDL.LU.64 R12, [R1+0x34c8] ;  /* 0x0034c800010c7983 */ /* 0x000ea40000300a00 */
[----:B------:R-:W-:Y:S02]  /*387b0*/  IMAD.MOV.U32 R10, RZ, RZ, R26 ;  /* 0x000000ffff0a7224 */ /* 0x000fe400078e001a */
[----:B------:R-:W-:Y:S02]  /*387c0*/  IMAD.MOV.U32 R9, RZ, RZ, R27 ;  /* 0x000000ffff097224 */ /* 0x000fe400078e001b */
[----:B------:R-:W3:Y:S01]  /*387d0*/  LDL.LU.64 R26, [R1+0x34c0] ;  /* 0x0034c000011a7983 */ /* 0x000ee20000300a00 */
[----:B------:R-:W3:Y:S02]  /*387e0*/  LDL.LU.64 R24, [R1+0x34b8] ;  /* 0x0034b80001187983 */ /* 0x000ee40000300a00 */
[----:B------:R-:W-:Y:S02]  /*387f0*/  STL [R1+0x34a8], R10 ;  /* 0x0034a80a01007387 */ /* 0x000fe40000100800 */
[----:B------:R0:W-:Y:S02]  /*38800*/  STL.64 [R1+0x34a0], R8 ;  /* 0x0034a00801007387 */ /* 0x0001e40000100a00 */
[----:B------:R-:W-:Y:S01]  /*38810*/  IMAD.MOV.U32 R11, RZ, RZ, R2 ;  /* 0x000000ffff0b7224 */ /* 0x000fe200078e0002 */
[----:B0-----:R-:W3:Y:S01]  /*38820*/  LDL.LU R8, [R1+0x180] ;  /* 0x0001800001087983 */ /* 0x001ee20000300800 */
[----:B------:R-:W3:Y:S01]  /*38830*/  LDL.LU R9, [R1+0x184] ;  /* 0x0001840001097983 */ /* 0x000ee20000300800 */
[----:B--2---:R-:W-:Y:S11]  /*38840*/  HMMA.16816.F32 R12, R20, R6, R12 ;  /* 0x00000006140c723c */ /* 0x004ff6000000180c */
[----:B------:R-:W-:Y:S11]  /*38850*/  @!UPT UIADD3 URZ, URZ, URZ, URZ ;  /* 0x0000003f3f3ff290 */ /* 0x000ff6000fffe03f */
[----:B------:R-:W-:Y:S01]  /*38860*/  @!UPT UIADD3 URZ, URZ, URZ, URZ ;  /* 0x0000003f3f3ff290 */ /* 0x000fe2000fffe03f */
[----:B------:R0:W-:Y:S01]  /*38870*/  STL.64 [R1+0x210], R12 ;  /* 0x0002100c01007387 */ /* 0x0001e20000100a00 */
[----:B------:R-:W-:Y:S02]  /*38880*/  IMAD.MOV.U32 R2, RZ, RZ, R15 ;  /* 0x000000ffff027224 */ /* 0x000fe400078e000f */
[----:B------:R-:W-:Y:S02]  /*38890*/  STL.64 [R1+0x3450], R6 ;  /* 0x0034500601007387 */ /* 0x000fe40000100a00 */
[----:B------:R-:W2:Y:S02]  /*388a0*/  LDL R15, [R1+0x13a4] ;  /* 0x0013a400010f7983 */ /* 0x000ea40000100800 */
[----:B------:R-:W-:Y:S02]  /*388b0*/  IMAD.MOV.U32 R10, RZ, RZ, R3 ;  /* 0x000000ffff0a7224 */ /* 0x000fe400078e0003 */
[----:B------:R-:W-:Y:S01]  /*388c0*/  IMAD.MOV.U32 R3, RZ, RZ, R14 ;  /* 0x000000ffff037224 */ /* 0x000fe200078e000e */
[----:B--2---:R1:W-:Y:S01]  /*388d0*/  STL [R1+0x33e4], R15 ;  /* 0x0033e40f01007387 */ /* 0x0043e20000100800 */
[----:B0-----:R-:W2:Y:S02]  /*388e0*/  LDL.LU R12, [R1+0xd0] ;  /* 0x0000d000010c7983 */ /* 0x001ea40000300800 */
[----:B------:R-:W2:Y:S02]  /*388f0*/  LDL.LU R13, [R1+0xd4] ;  /* 0x0000d400010d7983 */ /* 0x000ea40000300800 */
[----:B------:R-:W4:Y:S01]  /*38900*/  LDL.LU R14, [R1+0xd8] ;  /* 0x0000d800010e7983 */ /* 0x000f220000300800 */
[----:B-1----:R-:W4:Y:S04]  /*38910*/  LDL.LU R15, [R1+0xdc] ;  /* 0x0000dc00010f7983 */ /* 0x002f280000300800 */
[----:B----4-:R0:W-:Y:S01]  /*38920*/  STL.64 [R1+0x33f0], R14 ;  /* 0x0033f00e01007387 */ /* 0x0101e20000100a00 */
[----:B--2---:R-:W-:Y:S02]  /*38930*/  STL.64 [R1+0x33e8], R12 ;  /* 0x0033e80c01007387 */ /* 0x004fe40000100a00 */
[----:B0-----:R-:W-:-:S02]  /*38940*/  IMAD.MOV.U32 R15, RZ, RZ, R16 ;  /* 0x000000ffff0f7224 */ /* 0x001fc400078e0010 */
[----:B------:R-:W-:Y:S01]  /*38950*/  IMAD.MOV.U32 R14, RZ, RZ, R17 ;  /* 0x000000ffff0e7224 */ /* 0x000fe200078e0011 */
[----:B------:R-:W2:Y:S01]  /*38960*/  LDL.LU R16, [R1+0x170] ;  /* 0x0001700001107983 */ /* 0x000ea20000300800 */
[----:B------:R-:W2:Y:S02]  /*38970*/  LDL.LU R17, [R1+0x174] ;  /* 0x0001740001117983 */ /* 0x000ea40000300800 */
[----:B------:R-:W2:Y:S02]  /*38980*/  LDL.LU R18, [R1+0x178] ;  /* 0x0001780001127983 */ /* 0x000ea40000300800 */
[----:B------:R-:W2:Y:S01]  /*38990*/  LDL.LU R19, [R1+0x17c] ;  /* 0x00017c0001137983 */ /* 0x000ea20000300800 */
[----:B------:R-:W4:Y:S01]  /*389a0*/  LDL R23, [R1+0x13a0] ;  /* 0x0013a00001177983 */ /* 0x000f220000100800 */
[----:B------:R-:W-:-:S03]  /*389b0*/  IMAD.MOV.U32 R22, RZ, RZ, R28 ;  /* 0x000000ffff167224 */ /* 0x000fc600078e001c */
[----:B----4-:R0:W-:Y:S01]  /*389c0*/  STL [R1+0x33e0], R23 ;  /* 0x0033e01701007387 */ /* 0x0101e20000100800 */
[----:B------:R-:W4:Y:S02]  /*389d0*/  LDL.LU R28, [R1+0x34b0] ;  /* 0x0034b000011c7983 */ /* 0x000f240000300800 */
[----:B0-----:R-:W-:Y:S02]  /*389e0*/  IMAD.MOV.U32 R23, RZ, RZ, R29 ;  /* 0x000000ffff177224 */ /* 0x001fe400078e001d */
[----:B------:R-:W2:Y:S05]  /*389f0*/  LDL.LU R29, [R1+0x34ac] ;  /* 0x0034ac00011d7983 */ /* 0x000eaa0000300800 */
[----:B---3--:R-:W-:Y:S01]  /*38a00*/  HMMA.16816.F32 R20, R24, R22, R8 ;  /* 0x000000161814723c */ /* 0x008fe20000001808 */
[----:B------:R-:W-:Y:S01]  /*38a10*/  STL [R1+0x32a8], R2 ;  /* 0x0032a80201007387 */ /* 0x000fe20000100800 */
[----:B------:R-:W-:Y:S02]  /*38a20*/  STL [R1+0x30f8], R3 ;  /* 0x0030f80301007387 */ /* 0x000fe40000100800 */
[----:B------:R-:W3:Y:S02]  /*38a30*/  LDL.LU R10, [R1+0x34a8] ;  /* 0x0034a800010a7983 */ /* 0x000ee40000300800 */
[----:B------:R-:W2:Y:S11]  /*38a40*/  LDL.LU.64 R8, [R1+0x34a0] ;  /* 0x0034a00001087983 */ /* 0x000eb60000300a00 */
[----:B------:R-:W-:Y:S06]  /*38a50*/  @!UPT UIADD3 URZ, URZ, URZ, URZ ;  /* 0x0000003f3f3ff290 */ /* 0x000fec000fffe03f */
[----:B------:R0:W-:Y:S01]  /*38a60*/  STL.64 [R1+0x180], R20 ;  /* 0x0001801401007387 */ /* 0x0001e20000100a00 */
[----:B------:R1:W-:Y:S03]  /*38a70*/  STL.64 [R1+0x188], R22 ;  /* 0x0001881601007387 */ /* 0x0003e60000100a00 */
[----:B0-----:R-:W4:Y:S01]  /*38a80*/  LDL.LU R20, [R1+0x200] ;  /* 0x0002000001147983 */ /* 0x001f220000300800 */
[----:B------:R-:W4:Y:S02]  /*38a90*/  LDL.LU R21, [R1+0x204] ;  /* 0x0002040001157983 */ /* 0x000f240000300800 */
[----:B-1----:R-:W4:Y:S02]  /*38aa0*/  LDL.LU R22, [R1+0x208] ;  /* 0x0002080001167983 */ /* 0x002f240000300800 */
[----:B------:R-:W4:Y:S02]  /*38ab0*/  LDL.LU R23, [R1+0x20c] ;  /* 0x00020c0001177983 */ /* 0x000f240000300800 */
[----:B---3--:R-:W-:-:S02]  /*38ac0*/  IMAD.MOV.U32 R6, RZ, RZ, R10 ;  /* 0x000000ffff067224 */ /* 0x008fc400078e000a */
[----:B--2---:R-:W-:-:S05]  /*38ad0*/  IMAD.MOV.U32 R7, RZ, RZ, R9 ;  /* 0x000000ffff077224 */ /* 0x004fca00078e0009 */
[----:B------:R-:W-:Y:S04]  /*38ae0*/  STL.64 [R1+0x3468], R6 ;  /* 0x0034680601007387 */ /* 0x000fe80000100a00 */
[----:B----4-:R-:W-:Y:S01]  /*38af0*/  STL.64 [R1+0x3400], R22 ;  /* 0x0034001601007387 */ /* 0x010fe20000100a00 */
[----:B------:R0:W-:Y:S03]  /*38b00*/  STL.64 [R1+0x33f8], R20 ;  /* 0x0033f81401007387 */ /* 0x0001e60000100a00 */
[----:B0-----:R-:W2:Y:S01]  /*38b10*/  LDL.LU R20, [R1+0xe0] ;  /* 0x0000e00001147983 */ /* 0x001ea20000300800 */
[----:B------:R-:W2:Y:S02]  /*38b20*/  LDL.LU R21, [R1+0xe4] ;  /* 0x0000e40001157983 */ /* 0x000ea40000300800 */
[----:B------:R-:W3:Y:S02]  /*38b30*/  LDL.LU R22, [R1+0xe8] ;  /* 0x0000e80001167983 */ /* 0x000ee40000300800 */
[----:B------:R-:W3:Y:S02]  /*38b40*/  LDL.LU R23, [R1+0xec] ;  /* 0x0000ec0001177983 */ /* 0x000ee40000300800 */
[----:B------:R-:W-:-:S02]  /*38b50*/  IMAD.MOV.U32 R6, RZ, RZ, R8 ;  /* 0x000000ffff067224 */ /* 0x000fc400078e0008 */
[----:B------:R-:W-:Y:S01]  /*38b60*/  IMAD.MOV.U32 R7, RZ, RZ, R0 ;  /* 0x000000ffff077224 */ /* 0x000fe200078e0000 */
[----:B------:R-:W4:Y:S01]  /*38b70*/  LDL.LU R8, [R1+0x160] ;  /* 0x0001600001087983 */ /* 0x000f220000300800 */
[----:B------:R-:W4:Y:S02]  /*38b80*/  LDL.LU R9, [R1+0x164] ;  /* 0x0001640001097983 */ /* 0x000f240000300800 */
[----:B------:R-:W4:Y:S02]  /*38b90*/  LDL.LU R10, [R1+0x168] ;  /* 0x00016800010a7983 */ /* 0x000f240000300800 */
[----:B------:R-:W4:Y:S01]  /*38ba0*/  LDL.LU R11, [R1+0x16c] ;  /* 0x00016c00010b7983 */ /* 0x000f220000300800 */
[----:B------:R-:W-:Y:S04]  /*38bb0*/  STL.64 [R1+0x3480], R6 ;  /* 0x0034800601007387 */ /* 0x000fe80000100a00 */
[----:B---3--:R0:W-:Y:S02]  /*38bc0*/  STL.64 [R1+0x3410], R22 ;  /* 0x0034101601007387 */ /* 0x0081e40000100a00 */
[----:B0-----:R-:W-:-:S02]  /*38bd0*/  IMAD.MOV.U32 R22, RZ, RZ, R5 ;  /* 0x000000ffff167224 */ /* 0x001fc400078e0005 */
[----:B------:R-:W-:-:S07]  /*38be0*/  IMAD.MOV.U32 R23, RZ, RZ, R4 ;  /* 0x000000ffff177224 */ /* 0x000fce00078e0004 */
[C---:B------:R-:W-:Y:S01]  /*38bf0*/  HMMA.16816.F32 R16, R24.reuse, R22, R16 ;  /* 0x000000161810723c */ /* 0x040fe20000001810 */
[----:B--2---:R-:W-:Y:S01]  /*38c00*/  STL.64 [R1+0x3408], R20 ;  /* 0x0034081401007387 */ /* 0x004fe20000100a00 */
[----:B------:R-:W2:Y:S02]  /*38c10*/  LDL R0, [R1+0x139c] ;  /* 0x00139c0001007983 */ /* 0x000ea40000100800 */
[----:B------:R-:W3:Y:S11]  /*38c20*/  LDL.LU R4, [R1+0x140] ;  /* 0x0001400001047983 */ /* 0x000ef60000300800 */
[----:B------:R-:W-:Y:S08]  /*38c30*/  @!UPT UIADD3 URZ, URZ, URZ, URZ ;  /* 0x0000003f3f3ff290 */ /* 0x000ff0000fffe03f */
[----:B------:R0:W-:Y:S01]  /*38c40*/  STL.64 [R1+0x170], R16 ;  /* 0x0001701001007387 */ /* 0x0001e20000100a00 */
[----:B------:R1:W-:Y:S02]  /*38c50*/  STL.64 [R1+0x178], R18 ;  /* 0x0001781201007387 */ /* 0x0003e40000100a00 */
[----:B------:R-:W3:Y:S02]  /*38c60*/  LDL.LU R5, [R1+0x144] ;  /* 0x0001440001057983 */ /* 0x000ee40000300800 */
[----:B------:R-:W3:Y:S01]  /*38c70*/  LDL.LU R6, [R1+0x148] ;  /* 0x0001480001067983 */ /* 0x000ee20000300800 */
[----:B------:R-:W3:Y:S04]  /*38c80*/  LDL.LU R7, [R1+0x14c] ;  /* 0x00014c0001077983 */ /* 0x000ee80000300800 */
[----:B0-----:R-:W2:Y:S01]  /*38c90*/  LDL.LU R16, [R1+0x150] ;  /* 0x0001500001107983 */ /* 0x001ea20000300800 */
[----:B------:R-:W2:Y:S02]  /*38ca0*/  LDL.LU R17, [R1+0x154] ;  /* 0x0001540001117983 */ /* 0x000ea40000300800 */
[----:B-1----:R-:W2:Y:S02]  /*38cb0*/  LDL.LU R18, [R1+0x158] ;  /* 0x0001580001127983 */ /* 0x002ea40000300800 */
[----:B------:R-:W2:Y:S01]  /*38cc0*/  LDL.LU R19, [R1+0x15c] ;  /* 0x00015c0001137983 */ /* 0x000ea20000300800 */
[----:B------:R0:W-:Y:S04]  /*38cd0*/  STL.64 [R1+0x3420], R22 ;  /* 0x0034201601007387 */ /* 0x0001e80000100a00 */
[----:B0-----:R-:W2:Y:S04]  /*38ce0*/  LDL.64 R22, [R1+0x28] ;  /* 0x0000280001167983 */ /* 0x001ea80000100a00 */
[----:B--2---:R0:W-:Y:S01]  /*38cf0*/  STL.64 [R1+0x3448], R22 ;  /* 0x0034481601007387 */ /* 0x0041e20000100a00 */
[----:B------:R-:W2:Y:S02]  /*38d00*/  LDL.LU R20, [R1+0xb0] ;  /* 0x0000b00001147983 */ /* 0x000ea40000300800 */
[----:B------:R-:W2:Y:S01]  /*38d10*/  LDL.LU R21, [R1+0xb4] ;  /* 0x0000b40001157983 */ /* 0x000ea20000300800 */
[----:B0-----:R-:W2:Y:S01]  /*38d20*/  LDL.LU R22, [R1+0xb8] ;  /* 0x0000b80001167983 */ /* 0x001ea20000300800 */
[----:B------:R-:W2:Y:S01]  /*38d30*/  LDL.LU R23, [R1+0xbc] ;  /* 0x0000bc0001177983 */ /* 0x000ea20000300800 */
[C---:B----4-:R-:W-:Y:S02]  /*38d40*/  HMMA.16816.F32 R8, R24.reuse, R14, R8 ;  /* 0x0000000e1808723c */ /* 0x050fe40000001808 */
[----:B--2---:R-:W-:Y:S01]  /*38d50*/  STL.64 [R1+0x3460], R22 ;  /* 0x0034601601007387 */ /* 0x004fe20000100a00 */
[----:B------:R0:W-:Y:S03]  /*38d60*/  STL.64 [R1+0x3458], R20 ;  /* 0x0034581401007387 */ /* 0x0001e60000100a00 */
[----:B0-----:R-:W2:Y:S01]  /*38d70*/  LDL.LU R20, [R1+0x120] ;  /* 0x0001200001147983 */ /* 0x001ea20000300800 */
[----:B------:R-:W2:Y:S02]  /*38d80*/  LDL.LU R21, [R1+0x124] ;  /* 0x0001240001157983 */ /* 0x000ea40000300800 */
[----:B------:R-:W4:Y:S02]  /*38d90*/  LDL.LU R22, [R1+0x128] ;  /* 0x0001280001167983 */ /* 0x000f240000300800 */
[----:B------:R-:W4:Y:S02]  /*38da0*/  LDL.LU R23, [R1+0x12c] ;  /* 0x00012c0001177983 */ /* 0x000f240000300800 */
[----:B----4-:R-:W-:Y:S01]  /*38db0*/  STL.64 [R1+0x3478], R22 ;  /* 0x0034781601007387 */ /* 0x010fe20000100a00 */
[----:B--2---:R0:W-:Y:S03]  /*38dc0*/  STL.64 [R1+0x3470], R20 ;  /* 0x0034701401007387 */ /* 0x0041e60000100a00 */
[----:B0-----:R-:W2:Y:S01]  /*38dd0*/  LDL.LU R20, [R1+0x130] ;  /* 0x0001300001147983 */ /* 0x001ea20000300800 */
[----:B------:R-:W2:Y:S02]  /*38de0*/  LDL.LU R21, [R1+0x134] ;  /* 0x0001340001157983 */ /* 0x000ea40000300800 */
[----:B------:R-:W2:Y:S02]  /*38df0*/  LDL.LU R22, [R1+0x138] ;  /* 0x0001380001167983 */ /* 0x000ea40000300800 */
[----:B------:R-:W2:Y:S01]  /*38e00*/  LDL.LU R23, [R1+0x13c] ;  /* 0x00013c0001177983 */ /* 0x000ea20000300800 */
[----:B------:R-:W-:Y:S01]  /*38e10*/  STL.64 [R1+0x160], R8 ;  /* 0x0001600801007387 */ /* 0x000fe20000100a00 */
[----:B------:R0:W-:Y:S03]  /*38e20*/  STL.64 [R1+0x168], R10 ;  /* 0x0001680a01007387 */ /* 0x0001e60000100a00 */
[----:B0-----:R-:W4:Y:S01]  /*38e30*/  LDL.LU.64 R10, [R1+0x3498] ;  /* 0x00349800010a7983 */ /* 0x001f220000300a00 */
[----:B------:R-:W2:Y:S02]  /*38e40*/  LDL.LU R8, [R1+0x3490] ;  /* 0x0034900001087983 */ /* 0x000ea40000300800 */
[----:B------:R0:W-:Y:S02]  /*38e50*/  STL.64 [R1+0x3418], R14 ;  /* 0x0034180e01007387 */ /* 0x0001e40000100a00 */
[----:B------:R-:W2:Y:S01]  /*38e60*/  LDL.LU R12, [R1+0xf0] ;  /* 0x0000f000010c7983 */ /* 0x000ea20000300800 */
[----:B------:R-:W2:Y:S04]  /*38e70*/  LDL.LU R13, [R1+0xf4] ;  /* 0x0000f400010d7983 */ /* 0x000ea80000300800 */
[----:B0-----:R-:W2:Y:S01]  /*38e80*/  LDL.LU R14, [R1+0xf8] ;  /* 0x0000f800010e7983 */ /* 0x001ea20000300800 */
[----:B------:R-:W2:Y:S01]  /*38e90*/  LDL.LU R15, [R1+0xfc] ;  /* 0x0000fc00010f7983 */ /* 0x000ea20000300800 */
[C---:B----4-:R-:W-:Y:S02]  /*38ea0*/  HMMA.16816.F32 R16, R24.reuse, R10, R16 ;  /* 0x0000000a1810723c */ /* 0x050fe40000001810 */
[----:B--2---:R-:W-:Y:S01]  /*38eb0*/  STL.64 [R1+0x3430], R14 ;  /* 0x0034300e01007387 */ /* 0x004fe20000100a00 */
[----:B------:R0:W-:Y:S03]  /*38ec0*/  STL.64 [R1+0x3428], R12 ;  /* 0x0034280c01007387 */ /* 0x0001e60000100a00 */
[----:B0-----:R-:W2:Y:S01]  /*38ed0*/  LDL.LU R12, [R1+0x100] ;  /* 0x00010000010c7983 */ /* 0x001ea20000300800 */
[----:B------:R-:W2:Y:S02]  /*38ee0*/  LDL.LU R13, [R1+0x104] ;  /* 0x00010400010d7983 */ /* 0x000ea40000300800 */
[----:B------:R-:W2:Y:S02]  /*38ef0*/  LDL.LU R14, [R1+0x108] ;  /* 0x00010800010e7983 */ /* 0x000ea40000300800 */
[----:B------:R-:W2:Y:S11]  /*38f00*/  LDL.LU R15, [R1+0x10c] ;  /* 0x00010c00010f7983 */ /* 0x000eb60000300800 */
[----:B------:R-:W-:Y:S01]  /*38f10*/  @!UPT UIADD3 URZ, URZ, URZ, URZ ;  /* 0x0000003f3f3ff290 */ /* 0x000fe2000fffe03f */
[----:B------:R-:W-:Y:S01]  /*38f20*/  STL.64 [R1+0x150], R16 ;  /* 0x0001501001007387 */ /* 0x000fe20000100a00 */
[----:B------:R0:W-:Y:S03]  /*38f30*/  STL.64 [R1+0x158], R18 ;  /* 0x0001581201007387 */ /* 0x0001e60000100a00 */
[----:B0-----:R-:W3:Y:S02]  /*38f40*/  LDL.LU.64 R18, [R1+0x3488] ;  /* 0x0034880001127983 */ /* 0x001ee40000300a00 */
[C---:B---3--:R-:W-:Y:S11]  /*38f50*/  HMMA.16816.F32 R4, R24.reuse, R18, R4 ;  /* 0x000000121804723c */ /* 0x048ff60000001804 */
[----:B------:R-:W-:Y:S11]  /*38f60*/  @!UPT UIADD3 URZ, URZ, URZ, URZ ;  /* 0x0000003f3f3ff290 */ /* 0x000ff6000fffe03f */
[----:B------:R-:W-:Y:S01]  /*38f70*/  @!UPT UIADD3 URZ, URZ, URZ, URZ ;  /* 0x0000003f3f3ff290 */ /* 0x000fe2000fffe03f */
[----:B------:R-:W-:Y:S01]  /*38f80*/  STL.64 [R1+0x140], R4 ;  /* 0x0001400401007387 */ /* 0x000fe20000100a00 */
        /* <DEDUP_REMOVED lines=16> */
[----:B---3--:R-:W-:Y:S02]  /*39090*/  HMMA.16816.F32 R24, R24, R6, R20 ;  /* 0x000000061818723c */ /* 0x008fe40000001814 */
[----:B------:R-:W2:Y:S01]  /*390a0*/  LDL.LU.64 R22, [R1+0x3448] ;  /* 0x0034480001167983 */ /* 0x000ea20000300a00 */
[----:B------:R-:W-:Y:S02]  /*390b0*/  IMAD.MOV.U32 R9, RZ, RZ, R7 ;  /* 0x000000ffff097224 */ /* 0x000fe400078e0007 */
[----:B------:R-:W2:Y:S11]  /*390c0*/  LDL.LU.64 R6, [R1+0x3440] ;  /* 0x0034400001067983 */ /* 0x000eb60000300a00 */
[----:B------:R-:W-:Y:S07]  /*390d0*/  @!UPT UIADD3 URZ, URZ, URZ, URZ ;  /* 0x0000003f3f3ff290 */ /* 0x000fee000fffe03f */
[----:B------:R0:W-:Y:S01]  /*390e0*/  STL.64 [R1+0xb0], R24 ;  /* 0x0000b01801007387 */ /* 0x0001e20000100a00 */
[----:B------:R1:W-:Y:S02]  /*390f0*/  STL.64 [R1+0xb8], R26 ;  /* 0x0000b81a01007387 */ /* 0x0003e40000100a00 */
[----:B------:R-:W2:Y:S01]  /*39100*/  LDL.LU.64 R4, [R1+0x3438] ;  /* 0x0034380001047983 */ /* 0x000ea20000300a00 */
[----:B0-----:R-:W3:Y:S01]  /*39110*/  LDL.LU R24, [R1+0x3d0] ;  /* 0x0003d00001187983 */ /* 0x001ee20000300800 */
[----:B------:R-:W3:Y:S02]  /*39120*/  LDL.LU R25, [R1+0x3d4] ;  /* 0x0003d40001197983 */ /* 0x000ee40000300800 */
[----:B-1----:R-:W4:Y:S02]  /*39130*/  LDL.LU R26, [R1+0x3d8] ;  /* 0x0003d800011a7983 */ /* 0x002f240000300800 */
[----:B------:R-:W4:Y:S01]  /*39140*/  LDL.LU R27, [R1+0x3dc] ;  /* 0x0003dc00011b7983 */ /* 0x000f220000300800 */
[----:B--2---:R-:W-:Y:S01]  /*39150*/  HMMA.16816.F32 R12, R4, R22, R12 ;  /* 0x00000016040c723c */ /* 0x004fe2000000180c */
[----:B------:R-:W-:-:S02]  /*39160*/  IMAD.MOV.U32 R3, RZ, RZ, R22 ;  /* 0x000000ffff037224 */ /* 0x000fc400078e0016 */
[----:B------:R-:W-:Y:S01]  /*39170*/  IMAD.MOV.U32 R2, RZ, RZ, R23 ;  /* 0x000000ffff027224 */ /* 0x000fe200078e0017 */
[----:B----4-:R0:W-:Y:S01]  /*39180*/  STL.64 [R1+0x33d8], R26 ;  /* 0x0033d81a01007387 */ /* 0x0101e20000100a00 */
[----:B---3--:R-:W-:Y:S03]  /*39190*/  STL.64 [R1+0x33d0], R24 ;  /* 0x0033d01801007387 */ /* 0x008fe60000100a00 */
[----:B0-----:R-:W2:Y:S11]  /*391a0*/  LDL.64 R26, [R1+0x58] ;  /* 0x00005800011a7983 */ /* 0x001eb60000100a00 */
[----:B------:R-:W-:Y:S04]  /*391b0*/  @!UPT UIADD3 URZ, URZ, URZ, URZ ;  /* 0x0000003f3f3ff290 */ /* 0x000fe8000fffe03f */
[----:B------:R-:W-:Y:S02]  /*391c0*/  STL.64 [R1+0x100], R12 ;  /* 0x0001000c01007387 */ /* 0x000fe40000100a00 */
[----:B------:R0:W-:Y:S02]  /*391d0*/  STL.64 [R1+0x108], R14 ;  /* 0x0001080e01007387 */ /* 0x0001e40000100a00 */
[----:B0-----:R-:W3:Y:S01]  /*391e0*/  LDL.LU.64 R14, [R1+0x3430] ;  /* 0x00343000010e7983 */ /* 0x001ee20000300a00 */
[----:B------:R-:W3:Y:S02]  /*391f0*/  LDL.LU.64 R12, [R1+0x3428] ;  /* 0x00342800010c7983 */ /* 0x000ee40000300a00 */
[----:B------:R-:W3:Y:S02]  /*39200*/  LDL.LU.64 R22, [R1+0x3420] ;  /* 0x0034200001167983 */ /* 0x000ee40000300a00 */
[C---:B---3--:R-:W-:Y:S01]  /*39210*/  HMMA.16816.F32 R20, R4.reuse, R22, R12 ;  /* 0x000000160414723c */ /* 0x048fe2000000180c */
[----:B------:R-:W3:Y:S11]  /*39220*/  LDL.LU.64 R14, [R1+0x3418] ;  /* 0x00341800010e7983 */ /* 0x000ef60000300a00 */
[----:B------:R-:W-:Y:S11]  /*39230*/  @!UPT UIADD3 URZ, URZ, URZ, URZ ;  /* 0x0000003f3f3ff290 */ /* 0x000ff6000fffe03f */
[----:B------:R-:W-:Y:S01]  /*39240*/  STL.64 [R1+0xf0], R20 ;  /* 0x0000f01401007387 */ /* 0x000fe20000100a00 */
[----:B------:R0:W-:Y:S03]  /*39250*/  STL.64 [R1+0xf8], R22 ;  /* 0x0000f81601007387 */ /* 0x0001e60000100a00 */
[----:B0-----:R-:W3:Y:S01]  /*39260*/  LDL.LU.64 R22, [R1+0x3410] ;  /* 0x0034100001167983 */ /* 0x001ee20000300a00 */
[----:B------:R-:W3:Y:S02]  /*39270*/  LDL.LU.64 R20, [R1+0x3408] ;  /* 0x0034080001147983 */ /* 0x000ee40000300a00 */
[C---:B---3--:R-:W-:Y:S01]  /*39280*/  HMMA.16816.F32 R12, R4.reuse, R14, R20 ;  /* 0x0000000e040c723c */ /* 0x048fe20000001814 */
[----:B------:R-:W3:Y:S01]  /*39290*/  LDL.LU.64 R22, [R1+0x3400] ;  /* 0x0034000001167983 */ /* 0x000ee20000300a00 */
[----:B------:R-:W3:Y:S11]  /*392a0*/  LDL.LU.64 R20, [R1+0x33f8] ;  /* 0x0033f80001147983 */ /* 0x000ef60000300a00 */
[----:B------:R-:W-:Y:S10]  /*392b0*/  @!UPT UIADD3 URZ, URZ, URZ, URZ ;  /* 0x0000003f3f3ff290 */ /* 0x000ff4000fffe03f */
[----:B------:R-:W-:Y:S01]  /*392c0*/  STL.64 [R1+0xe0], R12 ;  /* 0x0000e00c01007387 */ /* 0x000fe20000100a00 */
[----:B------:R0:W-:Y:S03]  /*392d0*/  STL.64 [R1+0xe8], R14 ;  /* 0x0000e80e01007387 */ /* 0x0001e60000100a00 */
[----:B0-----:R-:W4:Y:S01]  /*392e0*/  LDL.LU.64 R14, [R1+0x33f0] ;  /* 0x0033f000010e7983 */ /* 0x001f220000300a00 */
[----:B------:R-:W4:Y:S02]  /*392f0*/  LDL.LU.64 R12, [R1+0x33e8] ;  /* 0x0033e800010c7983 */ /* 0x000f240000300a00 */
[C---:B----4-:R-:W-:Y:S11]  /*39300*/  HMMA.16816.F32 R12, R4.reuse, R10, R12 ;  /* 0x0000000a040c723c */ /* 0x050ff6000000180c */
[----:B------:R-:W-:Y:S11]  /*39310*/  @!UPT UIADD3 URZ, URZ, URZ, URZ ;  /* 0x0000003f3f3ff290 */ /* 0x000ff6000fffe03f */
[----:B------:R-:W-:Y:S01]  /*39320*/  @!UPT UIADD3 URZ, URZ, URZ, URZ ;  /* 0x0000003f3f3ff290 */ /* 0x000fe2000fffe03f */
[----:B------:R-:W-:Y:S01]  /*39330*/  STL.64 [R1+0xd0], R12 ;  /* 0x0000d00c01007387 */ /* 0x000fe20000100a00 */
[----:B------:R0:W-:Y:S03]  /*39340*/  STL.64 [R1+0xd8], R14 ;  /* 0x0000d80e01007387 */ /* 0x0001e60000100a00 */
[----:B0-----:R-:W4:Y:S01]  /*39350*/  LDL.LU R15, [R1+0x33e4] ;  /* 0x0033e400010f7983 */ /* 0x001f220000300800 */
[----:B---3--:R-:W-:Y:S01]  /*39360*/  HMMA.16816.F32 R20, R4, R18, R20 ;  /* 0x000000120414723c */ /* 0x008fe20000001814 */
[----:B------:R-:W-:Y:S02]  /*39370*/  STL.64 [R1+0x3378], R10 ;  /* 0x0033780a01007387 */ /* 0x000fe40000100a00 */
[----:B------:R-:W-:Y:S01]  /*39380*/  STL [R1+0x3370], R8 ;  /* 0x0033700801007387 */ /* 0x000fe20000100800 */
[----:B----4-:R-:W0:Y:S04]  /*39390*/  LDSM.16.MT88.4 R12, [R15+0x11080] ;  /* 0x011080000f0c783b */ /* 0x010e280000004200 */
[----:B0-----:R-:W-:Y:S01]  /*393a0*/  STL.64 [R1+0x33c0], R14 ;  /* 0x0033c00e01007387 */ /* 0x001fe20000100a00 */
[----:B------:R0:W-:Y:S03]  /*393b0*/  STL.64 [R1+0x33b8], R12 ;  /* 0x0033b80c01007387 */ /* 0x0001e60000100a00 */
[----:B0-----:R-:W3:Y:S01]  /*393c0*/  LDL.LU R12, [R1+0x2b0] ;  /* 0x0002b000010c7983 */ /* 0x001ee20000300800 */
[----:B------:R-:W3:Y:S10]  /*393d0*/  LDL.LU R13, [R1+0x2b4] ;  /* 0x0002b400010d7983 */ /* 0x000ef40000300800 */
[----:B------:R-:W-:Y:S02]  /*393e0*/  STL.64 [R1+0x200], R20 ;  /* 0x0002001401007387 */ /* 0x000fe40000100a00 */
[----:B------:R0:W-:Y:S02]  /*393f0*/  STL.64 [R1+0x208], R22 ;  /* 0x0002081601007387 */ /* 0x0001e40000100a00 */
[----:B0-----:R-:W4:Y:S01]  /*39400*/  LDL.LU R23, [R1+0x33e0] ;  /* 0x0033e00001177983 */ /* 0x001f220000300800 */
[----:B------:R-:W-:-:S02]  /*39410*/  IMAD.MOV.U32 R10, RZ, RZ, R18 ;  /* 0x000000ffff0a7224 */ /* 0x000fc400078e0012 */
[----:B------:R-:W-:Y:S02]  /*39420*/  IMAD.MOV.U32 R8, RZ, RZ, R19 ;  /* 0x000000ffff087224 */ /* 0x000fe400078e0013 */
[----:B------:R-:W-:Y:S02]  /*39430*/  IMAD.MOV.U32 R14, RZ, RZ, R29 ;  /* 0x000000ffff0e7224 */ /* 0x000fe400078e001d */
[----:B------:R-:W-:Y:S02]  /*39440*/  IMAD.MOV.U32 R15, RZ, RZ, R28 ;  /* 0x000000ffff0f7224 */ /* 0x000fe400078e001c */
[----:B--2---:R-:W-:Y:S01]  /*39450*/  IMAD.MOV.U32 R11, RZ, RZ, R27 ;  /* 0x000000ffff0b7224 */ /* 0x004fe200078e001b */
[----:B----4-:R-:W0:Y:S02]  /*39460*/  LDSM.16.MT88.4 R16, [R23+0x11000] ;  /* 0x011000001710783b */ /* 0x010e240000004200 */
[----:B------:R-:W1:Y:S02]  /*39470*/  LDSM.16.MT88.4 R20, [R23+0x11080] ;  /* 0x011080001714783b */ /* 0x000e640000004200 */
[----:B0-----:R-:W-:Y:S02]  /*39480*/  STL.64 [R1+0x3320], R18 ;  /* 0x0033201201007387 */ /* 0x001fe40000100a00 */
[----:B------:R3:W-:Y:S02]  /*39490*/  STL.64 [R1+0x3318], R16 ;  /* 0x0033181001007387 */ /* 0x0007e40000100a00 */
[----:B---3--:R-:W-:Y:S07]  /*394a0*/  HMMA.16816.F32 R16, R4, R26, R12 ;  /* 0x0000001a0410723c */ /* 0x008fee000000180c */
[----:B------:R-:W-:-:S02]  /*394b0*/  IMAD.MOV.U32 R12, RZ, RZ, R26 ;  /* 0x000000ffff0c7224 */ /* 0x000fc400078e001a */
[----:B------:R-:W2:Y:S01]  /*394c0*/  LDL.LU.64 R26, [R1+0x33d8] ;  /* 0x0033d800011a7983 */ /* 0x000ea20000300a00 */
[----:B------:R-:W2:Y:S11]  /*394d0*/  LDL.LU.64 R24, [R1+0x33d0] ;  /* 0x0033d00001187983 */ /* 0x000eb60000300a00 */
[----:B------:R-:W-:Y:S02]  /*394e0*/  @!UPT UIADD3 URZ, URZ, URZ, URZ ;  /* 0x0000003f3f3ff290 */ /* 0x000fe4000fffe03f */
[----:B------:R-:W-:Y:S01]  /*394f0*/  STL.64 [R1+0x2b0], R16 ;  /* 0x0002b01001007387 */ /* 0x000fe20000100a00 */
[----:B-1----:R0:W-:Y:S02]  /*39500*/  STL.64 [R1+0x32b8], R22 ;  /* 0x0032b81601007387 */ /* 0x0021e40000100a00 */
[----:B------:R-:W-:Y:S01]  /*39510*/  STL.64 [R1+0x32b0], R20 ;  /* 0x0032b01401007387 */ /* 0x000fe20000100a00 */
[----:B0-----:R-:W2:Y:S01]  /*39520*/  LDL.LU.64 R22, [R1+0x68] ;  /* 0x0000680001167983 */ /* 0x001ea20000300a00 */
[----:B------:R-:W-:Y:S02]  /*39530*/  IMAD.MOV.U32 R29, RZ, RZ, R18 ;  /* 0x000000ffff1d7224 */ /* 0x000fe400078e0012 */
[----:B------:R-:W-:Y:S02]  /*39540*/  IMAD.MOV.U32 R28, RZ, RZ, R19 ;  /* 0x000000ffff1c7224 */ /* 0x000fe400078e0013 */
[----:B--2---:R-:W-:Y:S01]  /*39550*/  HMMA.16816.F32 R16, R4, R22, R24 ;  /* 0x000000160410723c */ /* 0x004fe20000001818 */
[----:B------:R-:W0:Y:S04]  /*39560*/  LDSM.16.MT88.4 R24, [R0+0x11000] ;  /* 0x011000000018783b */ /* 0x000e280000004200 */
[----:B------:R1:W-:Y:S02]  /*39570*/  STL.64 [R1+0x3338], R22 ;  /* 0x0033381601007387 */ /* 0x0003e40000100a00 */
[----:B-1----:R-:W-:-:S02]  /*39580*/  IMAD.MOV.U32 R22, RZ, RZ, R12 ;  /* 0x000000ffff167224 */ /* 0x002fc400078e000c */
[----:B------:R-:W-:Y:S11]  /*39590*/  IMAD.MOV.U32 R23, RZ, RZ, R11 ;  /* 0x000000ffff177224 */ /* 0x000ff600078e000b */
[----:B------:R-:W-:Y:S03]  /*395a0*/  @!UPT UIADD3 URZ, URZ, URZ, URZ ;  /* 0x0000003f3f3ff290 */ /* 0x000fe6000fffe03f */
[----:B------:R-:W-:Y:S01]  /*395b0*/  STL.64 [R1+0x4c0], R16 ;  /* 0x0004c01001007387 */ /* 0x000fe20000100a00 */
[----:B------:R-:W-:Y:S02]  /*395c0*/  STL.64 [R1+0x4c8], R18 ;  /* 0x0004c81201007387 */ /* 0x000fe40000100a00 */
[----:B------:R1:W-:Y:S02]  /*395d0*/  STL.64 [R1+0x3350], R22 ;  /* 0x0033501601007387 */ /* 0x0003e40000100a00 */
[----:B-1----:R-:W-:Y:S02]  /*395e0*/  IMAD.MOV.U32 R22, RZ, RZ, R10 ;  /* 0x000000ffff167224 */ /* 0x002fe400078e000a */
[----:B------:R-:W-:Y:S01]  /*395f0*/  IMAD.MOV.U32 R23, RZ, RZ, R8 ;  /* 0x000000ffff177224 */ /* 0x000fe200078e0008 */
[----:B0-----:R-:W-:Y:S01]  /*39600*/  STL.64 [R1+0x3228], R26 ;  /* 0x0032281a01007387 */ /* 0x001fe20000100a00 */
[----:B------:R0:W-:Y:S03]  /*39610*/  STL.64 [R1+0x3220], R24 ;  /* 0x0032201801007387 */ /* 0x0001e60000100a00 */
[----:B0-----:R-:W2:Y:S01]  /*39620*/  LDL.LU R24, [R1+0x380] ;  /* 0x0003800001187983 */ /* 0x001ea20000300800 */
[----:B------:R-:W2:Y:S02]  /*39630*/  LDL.LU R25, [R1+0x384] ;  /* 0x0003840001197983 */ /* 0x000ea40000300800 */
[----:B------:R-:W3:Y:S02]  /*39640*/  LDL.LU R26, [R1+0x388] ;  /* 0x00038800011a7983 */ /* 0x000ee40000300800 */
[----:B------:R-:W3:Y:S01]  /*39650*/  LDL.LU R27, [R1+0x38c] ;  /* 0x00038c00011b7983 */ /* 0x000ee20000300800 */
[----:B------:R0:W-:Y:S01]  /*39660*/  STL.64 [R1+0x3368], R22 ;  /* 0x0033681601007387 */ /* 0x0001e20000100a00 */
[----:B------:R-:W4:Y:S02]  /*39670*/  LDL.LU R16, [R1+0x340] ;  /* 0x0003400001107983 */ /* 0x000f240000300800 */
[----:B------:R-:W4:Y:S02]  /*39680*/  LDL.LU R17, [R1+0x344] ;  /* 0x0003440001117983 */ /* 0x000f240000300800 */
[----:B------:R-:W2:Y:S01]  /*39690*/  LDL.LU R18, [R1+0x348] ;  /* 0x0003480001127983 */ /* 0x000ea20000300800 */
[----:B------:R-:W2:Y:S01]  /*396a0*/  LDL.LU R19, [R1+0x34c] ;  /* 0x00034c0001137983 */ /* 0x000ea20000300800 */
[----:B------:R-:W2:Y:S02]  /*396b0*/  LDL.LU R20, [R1+0x410] ;  /* 0x0004100001147983 */ /* 0x000ea40000300800 */
[----:B------:R-:W2:Y:S01]  /*396c0*/  LDL.LU R21, [R1+0x414] ;  /* 0x0004140001157983 */ /* 0x000ea20000300800 */
[----:B0-----:R-:W2:Y:S01]  /*396d0*/  LDL.LU R22, [R1+0x418] ;  /* 0x0004180001167983 */ /* 0x001ea20000300800 */
[----:B------:R-:W2:Y:S03]  /*396e0*/  LDL.LU R23, [R1+0x41c] ;  /* 0x00041c0001177983 */ /* 0x000ea60000300800 */
[----:B--2---:R-:W-:Y:S01]  /*396f0*/  STL.64 [R1+0x3388], R22 ;  /* 0x0033881601007387 */ /* 0x004fe20000100a00 */
[----:B------:R0:W-:Y:S03]  /*39700*/  STL.64 [R1+0x3380], R20 ;  /* 0x0033801401007387 */ /* 0x0001e60000100a00 */
[----:B0-----:R-:W2:Y:S01]  /*39710*/  LDL.LU R20, [R1+0x420] ;  /* 0x0004200001147983 */ /* 0x001ea20000300800 */
[----:B------:R-:W2:Y:S02]  /*39720*/  LDL.LU R21, [R1+0x424] ;  /* 0x0004240001157983 */ /* 0x000ea40000300800 */
[----:B------:R-:W2:Y:S02]  /*39730*/  LDL.LU R22, [R1+0x428] ;  /* 0x0004280001167983 */ /* 0x000ea40000300800 */
[----:B------:R-:W2:Y:S02]  /*39740*/  LDL.LU R23, [R1+0x42c] ;  /* 0x00042c0001177983 */ /* 0x000ea40000300800 */
[----:B--2---:R-:W-:Y:S01]  /*39750*/  STL.64 [R1+0x3398], R22 ;  /* 0x0033981601007387 */ /* 0x004fe20000100a00 */
[----:B------:R0:W-:Y:S03]  /*39760*/  STL.64 [R1+0x3390], R20 ;  /* 0x0033901401007387 */ /* 0x0001e60000100a00 */
[----:B0-----:R-:W2:Y:S01]  /*39770*/  LDL.LU R20, [R1+0x430] ;  /* 0x0004300001147983 */ /* 0x001ea20000300800 */
[----:B------:R-:W2:Y:S02]  /*39780*/  LDL.LU R21, [R1+0x434] ;  /* 0x0004340001157983 */ /* 0x000ea40000300800 */
[----:B------:R-:W2:Y:S02]  /*39790*/  LDL.LU R22, [R1+0x438] ;  /* 0x0004380001167983 */ /* 0x000ea40000300800 */
[----:B------:R-:W2:Y:S01]  /*397a0*/  LDL.LU R23, [R1+0x43c] ;  /* 0x00043c0001177983 */ /* 0x000ea20000300800 */
[----:B------:R-:W3:Y:S04]  /*397b0*/  LDL R14, [R1+0x78] ;  /* 0x00007800010e7983 */ /* 0x000ee80000100800 */
[----:B--2---:R0:W-:Y:S01]  /*397c0*/  STL.64 [R1+0x33a8], R22 ;  /* 0x0033a81601007387 */ /* 0x0041e20000100a00 */
[----:B------:R1:W-:Y:S02]  /*397d0*/  STL.64 [R1+0x33a0], R20 ;  /* 0x0033a01401007387 */ /* 0x0003e40000100a00 */
[----:B0-----:R-:W-:-:S02]  /*397e0*/  IMAD.MOV.U32 R22, RZ, RZ, R3 ;  /* 0x000000ffff167224 */ /* 0x001fc400078e0003 */
[----:B------:R-:W-:-:S05]  /*397f0*/  IMAD.MOV.U32 R23, RZ, RZ, R2 ;  /* 0x000000ffff177224 */ /* 0x000fca00078e0002 */
[----:B------:R0:W-:Y:S01]  /*39800*/  STL.64 [R1+0x33c8], R22 ;  /* 0x0033c81601007387 */ /* 0x0001e20000100a00 */
[----:B-1----:R-:W3:Y:S02]  /*39810*/  LDL.LU R20, [R1+0x3c0] ;  /* 0x0003c00001147983 */ /* 0x002ee40000300800 */
[----:B------:R-:W3:Y:S01]  /*39820*/  LDL.LU R21, [R1+0x3c4] ;  /* 0x0003c40001157983 */ /* 0x000ee20000300800 */
[----:B0-----:R-:W3:Y:S01]  /*39830*/  LDL.LU R22, [R1+0x3c8] ;  /* 0x0003c80001167983 */ /* 0x001ee20000300800 */
[----:B------:R-:W3:Y:S02]  /*39840*/  LDL.LU R23, [R1+0x3cc] ;  /* 0x0003cc0001177983 */ /* 0x000ee40000300800 */
[----:B------:R-:W2:Y:S02]  /*39850*/  LDL.64 R10, [R1+0x8] ;  /* 0x00000800010a7983 */ /* 0x000ea40000100a00 */
[----:B------:R-:W-:Y:S01]  /*39860*/  IMAD.MOV.U32 R15, RZ, RZ, R9 ;  /* 0x000000ffff0f7224 */ /* 0x000fe200078e0009 */
[----:B--2---:R0:W-:Y:S01]  /*39870*/  STL.64 [R1+0x33b0], R10 ;  /* 0x0033b00a01007387 */ /* 0x0041e20000100a00 */
[----:B------:R-:W2:Y:S02]  /*39880*/  LDL.LU R8, [R1+0x440] ;  /* 0x0004400001087983 */ /* 0x000ea40000300800 */
[----:B------:R-:W2:Y:S01]  /*39890*/  LDL.LU R9, [R1+0x444] ;  /* 0x0004440001097983 */ /* 0x000ea20000300800 */
[----:B0-----:R-:W2:Y:S01]  /*398a0*/  LDL.LU R10, [R1+0x448] ;  /* 0x00044800010a7983 */ /* 0x001ea20000300800 */
[----:B------:R-:W2:Y:S02]  /*398b0*/  LDL.LU R11, [R1+0x44c] ;  /* 0x00044c00010b7983 */ /* 0x000ea40000300800 */
[----:B------:R-:W-:Y:S02]  /*398c0*/  STL.64 [R1+0x3330], R18 ;  /* 0x0033301201007387 */ /* 0x000fe40000100a00 */
[----:B----4-:R0:W-:Y:S02]  /*398d0*/  STL.64 [R1+0x3328], R16 ;  /* 0x0033281001007387 */ /* 0x0101e40000100a00 */
[----:B0-----:R-:W4:Y:S01]  /*398e0*/  LDL.LU R16, [R1+0x3e0] ;  /* 0x0003e00001107983 */ /* 0x001f220000300800 */
[----:B------:R-:W4:Y:S02]  /*398f0*/  LDL.LU R17, [R1+0x3e4] ;  /* 0x0003e40001117983 */ /* 0x000f240000300800 */
[----:B------:R-:W2:Y:S02]  /*39900*/  LDL.LU R18, [R1+0x3e8] ;  /* 0x0003e80001127983 */ /* 0x000ea40000300800 */
[----:B------:R-:W2:Y:S02]  /*39910*/  LDL.LU R19, [R1+0x3ec] ;  /* 0x0003ec0001137983 */ /* 0x000ea40000300800 */
[----:B--2---:R-:W-:Y:S01]  /*39920*/  STL.64 [R1+0x3348], R18 ;  /* 0x0033481201007387 */ /* 0x004fe20000100a00 */
[----:B----4-:R0:W-:Y:S03]  /*39930*/  STL.64 [R1+0x3340], R16 ;  /* 0x0033401001007387 */ /* 0x0101e60000100a00 */
[----:B0-----:R-:W2:Y:S01]  /*39940*/  LDL.LU R16, [R1+0x3f0] ;  /* 0x0003f00001107983 */ /* 0x001ea20000300800 */
[----:B------:R-:W2:Y:S02]  /*39950*/  LDL.LU R17, [R1+0x3f4] ;  /* 0x0003f40001117983 */ /* 0x000ea40000300800 */
[----:B------:R-:W4:Y:S02]  /*39960*/  LDL.LU R18, [R1+0x3f8] ;  /* 0x0003f80001127983 */ /* 0x000f240000300800 */
[----:B------:R-:W4:Y:S01]  /*39970*/  LDL.LU R19, [R1+0x3fc] ;  /* 0x0003fc0001137983 */ /* 0x000f220000300800 */
[----:B---3--:R-:W-:Y:S01]  /*39980*/  HMMA.16816.F32 R4, R4, R14, R20 ;  /* 0x0000000e0404723c */ /* 0x008fe20000001814 */
[----:B----4-:R-:W-:Y:S01]  /*39990*/  STL.64 [R1+0x3360], R18 ;  /* 0x0033601201007387 */ /* 0x010fe20000100a00 */
[----:B--2---:R0:W-:Y:S03]  /*399a0*/  STL.64 [R1+0x3358], R16 ;  /* 0x0033581001007387 */ /* 0x0041e60000100a00 */
[----:B0-----:R-:W2:Y:S01]  /*399b0*/  LDL.LU R16, [R1+0x400] ;  /* 0x0004000001107983 */ /* 0x001ea20000300800 */
[----:B------:R-:W2:Y:S02]  /*399c0*/  LDL.LU R17, [R1+0x404] ;  /* 0x0004040001117983 */ /* 0x000ea40000300800 */
[----:B------:R-:W2:Y:S02]  /*399d0*/  LDL.LU R18, [R1+0x408] ;  /* 0x0004080001127983 */ /* 0x000ea40000300800 */
[----:B------:R-:W2:Y:S01]  /*399e0*/  LDL.LU R19, [R1+0x40c] ;  /* 0x00040c0001137983 */ /* 0x000ea20000300800 */
[----:B------:R0:W-:Y:S01]  /*399f0*/  STL.64 [R1+0x32f8], R26 ;  /* 0x0032f81a01007387 */ /* 0x0001e20000100a00 */
[----:B------:R-:W-:Y:S03]  /*39a00*/  STL.64 [R1+0x32f0], R24 ;  /* 0x0032f01801007387 */ /* 0x000fe60000100a00 */
[----:B0-----:R-:W3:Y:S01]  /*39a10*/  LDL.64 R26, [R1+0x18] ;  /* 0x00001800011a7983 */ /* 0x001ee20000100a00 */
[----:B------:R-:W4:Y:S02]  /*39a20*/  LDL.LU.64 R22, [R1+0x33c8] ;  /* 0x0033c80001167983 */ /* 0x000f240000300a00 */
[----:B------:R-:W4:Y:S02]  /*39a30*/  LDL.LU.64 R14, [R1+0x33c0] ;  /* 0x0033c000010e7983 */ /* 0x000f240000300a00 */
[----:B------:R-:W4:Y:S03]  /*39a40*/  LDL.LU.64 R12, [R1+0x33b8] ;  /* 0x0033b800010c7983 */ /* 0x000f260000300a00 */
[----:B------:R-:W-:Y:S01]  /*39a50*/  STL.64 [R1+0x4b0], R4 ;  /* 0x0004b00401007387 */ /* 0x000fe20000100a00 */
[----:B------:R-:W-:Y:S02]  /*39a60*/  STL.64 [R1+0x4b8], R6 ;  /* 0x0004b80601007387 */ /* 0x000fe40000100a00 */
[----:B------:R-:W0:Y:S02]  /*39a70*/  LDSM.16.MT88.4 R4, [R0+0x11080] ;  /* 0x011080000004783b */ /* 0x000e240000004200 */
[----:B0-----:R0:W-:Y:S02]  /*39a80*/  STL.64 [R1+0x31a8], R6 ;  /* 0x0031a80601007387 */ /* 0x0011e40000100a00 */
[----:B------:R-:W-:Y:S02]  /*39a90*/  STL.64 [R1+0x31a0], R4 ;  /* 0x0031a00401007387 */ /* 0x000fe40000100a00 */
[----:B0-----:R-:W2:Y:S01]  /*39aa0*/  LDL.LU.64 R6, [R1+0x78] ;  /* 0x0000780001067983 */ /* 0x001ea20000300a00 */
[C---:B----4-:R-:W-:Y:S03]  /*39ab0*/  HMMA.16816.F32 R20, R12.reuse, R22, R8 ;  /* 0x000000160c14723c */ /* 0x050fe60000001808 */
[----:B------:R-:W4:Y:S11]  /*39ac0*/  LDL.LU.64 R10, [R1+0x33b0] ;  /* 0x0033b000010a7983 */ /* 0x000f360000300a00 */
[----:B------:R-:W-:Y:S09]  /*39ad0*/  @!UPT UIADD3 URZ, URZ, URZ, URZ ;  /* 0x0000003f3f3ff290 */ /* 0x000ff2000fffe03f */
[----:B------:R-:W-:Y:S01]  /*39ae0*/  STL.64 [R1+0x4a0], R20 ;  /* 0x0004a01401007387 */ /* 0x000fe20000100a00 */
[----:B------:R0:W-:Y:S03]  /*39af0*/  STL.64 [R1+0x4a8], R22 ;  /* 0x0004a81601007387 */ /* 0x0001e60000100a00 */
[----:B0-----:R-:W3:Y:S01]  /*39b00*/  LDL.LU.64 R22, [R1+0x33a8] ;  /* 0x0033a80001167983 */ /* 0x001ee20000300a00 */
[----:B------:R-:W3:Y:S02]  /*39b10*/  LDL.LU.64 R20, [R1+0x33a0] ;  /* 0x0033a00001147983 */ /* 0x000ee40000300a00 */
[C---:B---3--:R-:W-:Y:S11]  /*39b20*/  HMMA.16816.F32 R20, R12.reuse, R26, R20 ;  /* 0x0000001a0c14723c */ /* 0x048ff60000001814 */
[----:B------:R-:W-:Y:S11]  /*39b30*/  @!UPT UIADD3 URZ, URZ, URZ, URZ ;  /* 0x0000003f3f3ff290 */ /* 0x000ff6000fffe03f */
[----:B------:R-:W-:Y:S01]  /*39b40*/  @!UPT UIADD3 URZ, URZ, URZ, URZ ;  /* 0x0000003f3f3ff290 */ /* 0x000fe2000fffe03f */
[----:B------:R-:W-:Y:S01]  /*39b50*/  STL.64 [R1+0x490], R20 ;  /* 0x0004901401007387 */ /* 0x000fe20000100a00 */
[----:B------:R0:W-:Y:S03]  /*39b60*/  STL.64 [R1+0x498], R22 ;  /* 0x0004981601007387 */ /* 0x0001e60000100a00 */
[----:B0-----:R-:W3:Y:S01]  /*39b70*/  LDL.LU.64 R22, [R1+0x3398] ;  /* 0x0033980001167983 */ /* 0x001ee20000300a00 */
[----:B------:R-:W3:Y:S02]  /*39b80*/  LDL.LU.64 R20, [R1+0x3390] ;  /* 0x0033900001147983 */ /* 0x000ee40000300a00 */
[----:B------:R0:W-:Y:S02]  /*39b90*/  STL.64 [R1+0x3310], R26 ;  /* 0x0033101a01007387 */ /* 0x0001e40000100a00 */
[----:B----4-:R-:W-:Y:S02]  /*39ba0*/  IMAD.MOV.U32 R2, RZ, RZ, R10 ;  /* 0x000000ffff027224 */ /* 0x010fe400078e000a */
[----:B------:R-:W-:Y:S01]  /*39bb0*/  IMAD.MOV.U32 R0, RZ, RZ, R11 ;  /* 0x000000ffff007224 */ /* 0x000fe200078e000b */
[----:B0-----:R-:W4:Y:S01]  /*39bc0*/  LDL.64 R26, [R1+0x28] ;  /* 0x00002800011a7983 */ /* 0x001f220000100a00 */
[C---:B---3--:R-:W-:Y:S11]  /*39bd0*/  HMMA.16816.F32 R20, R12.reuse, R10, R20 ;  /* 0x0000000a0c14723c */ /* 0x048ff60000001814 */
[----:B------:R-:W-:Y:S11]  /*39be0*/  @!UPT UIADD3 URZ, URZ, URZ, URZ ;  /* 0x0000003f3f3ff290 */ /* 0x000ff6000fffe03f */
[----:B------:R-:W-:Y:S01]  /*39bf0*/  @!UPT UIADD3 URZ, URZ, URZ, URZ ;  /* 0x0000003f3f3ff290 */ /* 0x000fe2000fffe03f */
[----:B------:R-:W-:Y:S01]  /*39c00*/  STL.64 [R1+0x440], R20 ;  /* 0x0004401401007387 */ /* 0x000fe20000100a00 */
[----:B------:R0:W-:Y:S03]  /*39c10*/  STL.64 [R1+0x448], R22 ;  /* 0x0004481601007387 */ /* 0x0001e60000100a00 */
[----:B0-----:R-:W3:Y:S01]  /*39c20*/  LDL.LU.64 R22, [R1+0x3388] ;  /* 0x0033880001167983 */ /* 0x001ee20000300a00 */
[----:B------:R-:W3:Y:S02]  /*39c30*/  LDL.LU.64 R20, [R1+0x3380] ;  /* 0x0033800001147983 */ /* 0x000ee40000300a00 */
[----:B------:R-:W3:Y:S02]  /*39c40*/  LDL.LU.64 R10, [R1+0x3378] ;  /* 0x00337800010a7983 */ /* 0x000ee40000300a00 */
[----:B------:R-:W2:Y:S01]  /*39c50*/  LDL.LU R8, [R1+0x3370] ;  /* 0x0033700001087983 */ /* 0x000ea20000300800 */
[C---:B---3--:R-:W-:Y:S11]  /*39c60*/  HMMA.16816.F32 R20, R12.reuse, R10, R20 ;  /* 0x0000000a0c14723c */ /* 0x048ff60000001814 */
[----:B------:R-:W-:Y:S11]  /*39c70*/  @!UPT UIADD3 URZ, URZ, URZ, URZ ;  /* 0x0000003f3f3ff290 */ /* 0x000ff6000fffe03f */
[----:B------:R-:W-:Y:S01]  /*39c80*/  @!UPT UIADD3 URZ, URZ, URZ, URZ ;  /* 0x0000003f3f3ff290 */ /* 0x000fe2000fffe03f */
[----:B------:R-:W-:Y:S01]  /*39c90*/  STL.64 [R1+0x430], R20 ;  /* 0x0004301401007387 */ /* 0x000fe20000100a00 */
[----:B------:R0:W-:Y:S03]  /*39ca0*/  STL.64 [R1+0x438], R22 ;  /* 0x0004381601007387 */ /* 0x0001e60000100a00 */
[----:B0-----:R-:W2:Y:S02]  /*39cb0*/  LDL.LU.64 R22, [R1+0x3368] ;  /* 0x0033680001167983 */ /* 0x001ea40000300a00 */
[C---:B--2---:R-:W-:Y:S02]  /*39cc0*/  HMMA.16816.F32 R20, R12.reuse, R22, R16 ;  /* 0x000000160c14723c */ /* 0x044fe40000001810 */
[----:B------:R-:W2:Y:S01]  /*39cd0*/  LDL.LU.64 R18, [R1+0x3360] ;  /* 0x0033600001127983 */ /* 0x000ea20000300a00 */
[----:B------:R-:W2:Y:S11]  /*39ce0*/  LDL.LU.64 R16, [R1+0x3358] ;  /* 0x0033580001107983 */ /* 0x000eb60000300a00 */
[----:B------:R-:W-:Y:S09]  /*39cf0*/  @!UPT UIADD3 URZ, URZ, URZ, URZ ;  /* 0x0000003f3f3ff290 */ /* 0x000ff2000fffe03f */
        /* <DEDUP_REMOVED lines=9> */
[----:B0-----:R-:W2:Y:S01]  /*39d90*/  LDL.LU.64 R22, [R1+0x3338] ;  /* 0x0033380001167983 */ /* 0x001ea20000300a00 */
[----:B------:R-:W3:Y:S02]  /*39da0*/  LDL R9, [R1+0x5c4] ;  /* 0x0005c40001097983 */ /* 0x000ee40000100800 */
[----:B------:R-:W-:Y:S01]  /*39db0*/  STL.64 [R1+0x3308], R10 ;  /* 0x0033080a01007387 */ /* 0x000fe20000100a00 */
[C---:B--2---:R-:W-:Y:S01]  /*39dc0*/  HMMA.16816.F32 R16, R12.reuse, R22, R16 ;  /* 0x000000160c10723c */ /* 0x044fe20000001810 */
[----:B---3--:R0:W-:Y:S04]  /*39dd0*/  STL.64 [R1+0x3300], R8 ;  /* 0x0033000801007387 */ /* 0x0081e80000100a00 */
[----:B0-----:R-:W2:Y:S01]  /*39de0*/  LDL.LU R8, [R1+0x3a0] ;  /* 0x0003a00001087983 */ /* 0x001ea20000300800 */
[----:B------:R-:W2:Y:S02]  /*39df0*/  LDL.LU R9, [R1+0x3a4] ;  /* 0x0003a40001097983 */ /* 0x000ea40000300800 */
[----:B------:R-:W2:Y:S02]  /*39e00*/  LDL.LU R10, [R1+0x3a8] ;  /* 0x0003a800010a7983 */ /* 0x000ea40000300800 */
[----:B------:R-:W2:Y:S11]  /*39e10*/  LDL.LU R11, [R1+0x3ac] ;  /* 0x0003ac00010b7983 */ /* 0x000eb60000300800 */
[----:B------:R-:W-:Y:S02]  /*39e20*/  @!UPT UIADD3 URZ, URZ, URZ, URZ ;  /* 0x0000003f3f3ff290 */ /* 0x000fe4000fffe03f */
[----:B------:R-:W-:Y:S01]  /*39e30*/  STL.64 [R1+0x400], R16 ;  /* 0x0004001001007387 */ /* 0x000fe20000100a00 */
[----:B------:R0:W-:Y:S03]  /*39e40*/  STL.64 [R1+0x408], R18 ;  /* 0x0004081201007387 */ /* 0x0001e60000100a00 */
[----:B0-----:R-:W3:Y:S01]  /*39e50*/  LDL.LU.64 R18, [R1+0x3330] ;  /* 0x0033300001127983 */ /* 0x001ee20000300a00 */
[----:B------:R-:W3:Y:S02]  /*39e60*/  LDL.LU.64 R16, [R1+0x3328] ;  /* 0x0033280001107983 */ /* 0x000ee40000300a00 */
[----:B------:R0:W-:Y:S02]  /*39e70*/  STL.64 [R1+0x32d0], R22 ;  /* 0x0032d01601007387 */ /* 0x0001e40000100a00 */
[----:B------:R-:W2:Y:S01]  /*39e80*/  LDL.LU R20, [R1+0x3b0] ;  /* 0x0003b00001147983 */ /* 0x000ea20000300800 */
[----:B------:R-:W2:Y:S04]  /*39e90*/  LDL.LU R21, [R1+0x3b4] ;  /* 0x0003b40001157983 */ /* 0x000ea80000300800 */
[----:B0-----:R-:W2:Y:S01]  /*39ea0*/  LDL.LU R22, [R1+0x3b8] ;  /* 0x0003b80001167983 */ /* 0x001ea20000300800 */
[----:B------:R-:W2:Y:S01]  /*39eb0*/  LDL.LU R23, [R1+0x3bc] ;  /* 0x0003bc0001177983 */ /* 0x000ea20000300800 */
[----:B---3--:R-:W-:Y:S02]  /*39ec0*/  HMMA.16816.F32 R12, R12, R6, R16 ;  /* 0x000000060c0c723c */ /* 0x008fe40000001810 */
[----:B------:R-:W2:Y:S01]  /*39ed0*/  LDL.LU.64 R18, [R1+0x3320] ;  /* 0x0033200001127983 */ /* 0x000ea20000300a00 */
[----:B------:R-:W2:Y:S02]  /*39ee0*/  LDL.LU.64 R16, [R1+0x3318] ;  /* 0x0033180001107983 */ /* 0x000ea40000300a00 */
[----:B----4-:R-:W-:Y:S11]  /*39ef0*/  IMAD.MOV.U32 R3, RZ, RZ, R27 ;  /* 0x000000ffff037224 */ /* 0x010ff600078e001b */
[----:B------:R-:W-:Y:S07]  /*39f00*/  @!UPT UIADD3 URZ, URZ, URZ, URZ ;  /* 0x0000003f3f3ff290 */ /* 0x000fee000fffe03f */
[----:B------:R-:W-:Y:S01]  /*39f10*/  STL.64 [R1+0x3c0], R12 ;  /* 0x0003c00c01007387 */ /* 0x000fe20000100a00 */
[----:B------:R-:W-:Y:S02]  /*39f20*/  STL.64 [R1+0x3c8], R14 ;  /* 0x0003c80e01007387 */ /* 0x000fe40000100a00 */
[----:B------:R0:W-:Y:S02]  /*39f30*/  STL.64 [R1+0x32d8], R6 ;  /* 0x0032d80601007387 */ /* 0x0001e40000100a00 */
[----:B------:R-:W3:Y:S01]  /*39f40*/  LDL.LU R4, [R1+0x390] ;  /* 0x0003900001047983 */ /* 0x000ee20000300800 */
[----:B------:R-:W3:Y:S04]  /*39f50*/  LDL.LU R5, [R1+0x394] ;  /* 0x0003940001057983 */ /* 0x000ee80000300800 */
[----:B0-----:R-:W3:Y:S01]  /*39f60*/  LDL.LU R6, [R1+0x398] ;  /* 0x0003980001067983 */ /* 0x001ee20000300800 */
[----:B------:R-:W3:Y:S01]  /*39f70*/  LDL.LU R7, [R1+0x39c] ;  /* 0x00039c0001077983 */ /* 0x000ee20000300800 */
[C---:B--2---:R-:W-:Y:S11]  /*39f80*/  HMMA.16816.F32 R20, R16.reuse, R26, R20 ;  /* 0x0000001a1014723c */ /* 0x044ff60000001814 */
[----:B------:R-:W-:Y:S11]  /*39f90*/  @!UPT UIADD3 URZ, URZ, URZ, URZ ;  /* 0x0000003f3f3ff290 */ /* 0x000ff6000fffe03f */
[----:B------:R-:W-:Y:S01]  /*39fa0*/  @!UPT UIADD3 URZ, URZ, URZ, URZ ;  /* 0x0000003f3f3ff290 */ /* 0x000fe2000fffe03f */
[----:B------:R0:W-:Y:S01]  /*39fb0*/  STL.64 [R1+0x3d0], R20 ;  /* 0x0003d01401007387 */ /* 0x0001e20000100a00 */
[----:B------:R-:W-:Y:S02]  /*39fc0*/  STL.64 [R1+0x3d8], R22 ;  /* 0x0003d81601007387 */ /* 0x000fe40000100a00 */
[----:B0-----:R-:W-:Y:S02]  /*39fd0*/  IMAD.MOV.U32 R20, RZ, RZ, R26 ;  /* 0x000000ffff147224 */ /* 0x001fe400078e001a */
[----:B------:R-:W2:Y:S01]  /*39fe0*/  LDL.LU.64 R26, [R1+0x3310] ;  /* 0x00331000011a7983 */ /* 0x000ea20000300a00 */
[----:B------:R-:W-:Y:S02]  /*39ff0*/  IMAD.MOV.U32 R14, RZ, RZ, R2 ;  /* 0x000000ffff0e7224 */ /* 0x000fe400078e0002 */
[----:B------:R-:W-:Y:S01]  /*3a000*/  IMAD.MOV.U32 R15, RZ, RZ, R0 ;  /* 0x000000ffff0f7224 */ /* 0x000fe200078e0000 */
[----:B--2---:R-:W-:Y:S01]  /*3a010*/  HMMA.16816.F32 R8, R16, R26, R8 ;  /* 0x0000001a1008723c */ /* 0x004fe20000001808 */
[----:B------:R-:W-:-:S02]  /*3a020*/  IMAD.MOV.U32 R2, RZ, RZ, R26 ;  /* 0x000000ffff027224 */ /* 0x000fc400078e001a */
[----:B------:R-:W-:Y:S11]  /*3a030*/  IMAD.MOV.U32 R0, RZ, RZ, R27 ;  /* 0x000000ffff007224 */ /* 0x000ff600078e001b */
[----:B------:R-:W-:Y:S09]  /*3a040*/  @!UPT UIADD3 URZ, URZ, URZ, URZ ;  /* 0x0000003f3f3ff290 */ /* 0x000ff2000fffe03f */
[----:B------:R-:W-:Y:S01]  /*3a050*/  STL.64 [R1+0x480], R8 ;  /* 0x0004800801007387 */ /* 0x000fe20000100a00 */
[----:B------:R0:W-:Y:S03]  /*3a060*/  STL.64 [R1+0x488], R10 ;  /* 0x0004880a01007387 */ /* 0x0001e60000100a00 */
[----:B0-----:R-:W2:Y:S01]  /*3a070*/  LDL.LU.64 R10, [R1+0x3308] ;  /* 0x00330800010a7983 */ /* 0x001ea20000300a00 */
[----:B------:R-:W4:Y:S02]  /*3a080*/  LDL.LU.64 R8, [R1+0x3300] ;  /* 0x0033000001087983 */ /* 0x000f240000300a00 */
[----:B------:R-:W2:Y:S02]  /*3a090*/  LDL.LU.64 R26, [R1+0x32f8] ;  /* 0x0032f800011a7983 */ /* 0x000ea40000300a00 */
[----:B------:R-:W2:Y:S01]  /*3a0a0*/  LDL.LU.64 R24, [R1+0x32f0] ;  /* 0x0032f00001187983 */ /* 0x000ea20000300a00 */
[C---:B---3--:R-:W-:Y:S08]  /*3a0b0*/  HMMA.16816.F32 R12, R16.reuse, R14, R4 ;  /* 0x0000000e100c723c */ /* 0x048ff00000001804 */
[C---:B--2---:R-:W-:Y:S01]  /*3a0c0*/  HMMA.16816.F32 R4, R16.reuse, R10, R24 ;  /* 0x0000000a1004723c */ /* 0x044fe20000001818 */
[----:B------:R-:W2:Y:S11]  /*3a0d0*/  LDL.LU R24, [R1+0x2a0] ;  /* 0x0002a00001187983 */ /* 0x000eb60000300800 */
[----:B------:R-:W-:Y:S03]  /*3a0e0*/  @!UPT UIADD3 URZ, URZ, URZ, URZ ;  /* 0x0000003f3f3ff290 */ /* 0x000fe6000fffe03f */
[----:B------:R0:W-:Y:S02]  /*3a0f0*/  STL.64 [R1+0x3b0], R12 ;  /* 0x0003b00c01007387 */ /* 0x0001e40000100a00 */
[----:B------:R1:W-:Y:S06]  /*3a100*/  STL.64 [R1+0x3b8], R14 ;  /* 0x0003b80e01007387 */ /* 0x0003ec0000100a00 */
[----:B------:R3:W-:Y:S01]  /*3a110*/  STL.64 [R1+0x3a0], R4 ;  /* 0x0003a00401007387 */ /* 0x0007e20000100a00 */
[----:B------:R4:W-:Y:S02]  /*3a120*/  STL.64 [R1+0x3a8], R6 ;  /* 0x0003a80601007387 */ /* 0x0009e40000100a00 */
[----:B------:R-:W2:Y:S02]  /*3a130*/  LDL.LU R25, [R1+0x2a4] ;  /* 0x0002a40001197983 */ /* 0x000ea40000300800 */
[----:B------:R-:W2:Y:S01]  /*3a140*/  LDL.LU R26, [R1+0x2a8] ;  /* 0x0002a800011a7983 */ /* 0x000ea20000300800 */
[----:B------:R-:W2:Y:S01]  /*3a150*/  LDL.LU R27, [R1+0x2ac] ;  /* 0x0002ac00011b7983 */ /* 0x000ea20000300800 */
[----:B0-----:R-:W2:Y:S02]  /*3a160*/  LDL.LU R12, [R1+0x370] ;  /* 0x00037000010c7983 */ /* 0x001ea40000300800 */
[----:B------:R-:W2:Y:S02]  /*3a170*/  LDL.LU R13, [R1+0x374] ;  /* 0x00037400010d7983 */ /* 0x000ea40000300800 */
[----:B-1----:R-:W2:Y:S01]  /*3a180*/  LDL.LU R14, [R1+0x378] ;  /* 0x00037800010e7983 */ /* 0x002ea20000300800 */
[----:B------:R-:W2:Y:S04]  /*3a190*/  LDL.LU R15, [R1+0x37c] ;  /* 0x00037c00010f7983 */ /* 0x000ea80000300800 */
[----:B---3--:R-:W3:Y:S01]  /*3a1a0*/  LDL.LU R4, [R1+0x360] ;  /* 0x0003600001047983 */ /* 0x008ee20000300800 */
[----:B------:R-:W3:Y:S02]  /*3a1b0*/  LDL.LU R5, [R1+0x364] ;  /* 0x0003640001057983 */ /* 0x000ee40000300800 */
[----:B----4-:R-:W4:Y:S02]  /*3a1c0*/  LDL.LU R6, [R1+0x368] ;  /* 0x0003680001067983 */ /* 0x010f240000300800 */
[----:B------:R-:W4:Y:S02]  /*3a1d0*/  LDL.LU R7, [R1+0x36c] ;  /* 0x00036c0001077983 */ /* 0x000f240000300800 */
[----:B----4-:R0:W-:Y:S01]  /*3a1e0*/  STL.64 [R1+0x32e8], R6 ;  /* 0x0032e80601007387 */ /* 0x0101e20000100a00 */
[----:B---3--:R-:W-:Y:S02]  /*3a1f0*/  STL.64 [R1+0x32e0], R4 ;  /* 0x0032e00401007387 */ /* 0x008fe40000100a00 */
[----:B------:R-:W3:Y:S01]  /*3a200*/  LDL.64 R22, [R1+0x58] ;  /* 0x0000580001167983 */ /* 0x000ee20000100a00 */
[----:B0-----:R-:W4:Y:S01]  /*3a210*/  LDL.64 R6, [R1+0x38] ;  /* 0x0000380001067983 */ /* 0x001f220000100a00 */
[----:B--2---:R-:W-:Y:S02]  /*3a220*/  STL.64 [R1+0x32c8], R26 ;  /* 0x0032c81a01007387 */ /* 0x004fe40000100a00 */
[----:B------:R0:W-:Y:S02]  /*3a230*/  STL.64 [R1+0x32c0], R24 ;  /* 0x0032c01801007387 */ /* 0x0001e40000100a00 */
[----:B0-----:R-:W2:Y:S01]  /*3a240*/  LDL.LU R24, [R1+0x350] ;  /* 0x0003500001187983 */ /* 0x001ea20000300800 */
[----:B------:R-:W2:Y:S02]  /*3a250*/  LDL.LU R25, [R1+0x354] ;  /* 0x0003540001197983 */ /* 0x000ea40000300800 */
[----:B------:R-:W2:Y:S02]  /*3a260*/  LDL.LU R26, [R1+0x358] ;  /* 0x00035800011a7983 */ /* 0x000ea40000300800 */
[----:B------:R-:W2:Y:S01]  /*3a270*/  LDL.LU R27, [R1+0x35c] ;  /* 0x00035c00011b7983 */ /* 0x000ea20000300800 */
[----:B------:R-:W-:Y:S01]  /*3a280*/  STL.64 [R1+0x3278], R10 ;  /* 0x0032780a01007387 */ /* 0x000fe20000100a00 */
        /* <DEDUP_REMOVED lines=11> */
[C---:B----4-:R-:W-:Y:S01]  /*3a340*/  HMMA.16816.F32 R12, R16.reuse, R6, R12 ;  /* 0x00000006100c723c */ /* 0x050fe2000000180c */
[----:B--2---:R0:W-:Y:S01]  /*3a350*/  STL.64 [R1+0x3298], R10 ;  /* 0x0032980a01007387 */ /* 0x0041e20000100a00 */
[----:B------:R-:W-:Y:S11]  /*3a360*/  STL.64 [R1+0x3290], R8 ;  /* 0x0032900801007387 */ /* 0x000ff60000100a00 */
[----:B------:R-:W-:Y:S10]  /*3a370*/  @!UPT UIADD3 URZ, URZ, URZ, URZ ;  /* 0x0000003f3f3ff290 */ /* 0x000ff4000fffe03f */
[----:B------:R1:W-:Y:S02]  /*3a380*/  STL.64 [R1+0x390], R12 ;  /* 0x0003900c01007387 */ /* 0x0003e40000100a00 */
[----:B------:R-:W-:Y:S02]  /*3a390*/  STL.64 [R1+0x398], R14 ;  /* 0x0003980e01007387 */ /* 0x000fe40000100a00 */
[----:B0-----:R-:W-:Y:S02]  /*3a3a0*/  IMAD.MOV.U32 R11, RZ, RZ, R3 ;  /* 0x000000ffff0b7224 */ /* 0x001fe400078e0003 */
[----:B------:R-:W-:Y:S02]  /*3a3b0*/  IMAD.MOV.U32 R3, RZ, RZ, R7 ;  /* 0x000000ffff037224 */ /* 0x000fe400078e0007 */
[----:B-1----:R-:W-:Y:S02]  /*3a3c0*/  IMAD.MOV.U32 R12, RZ, RZ, R6 ;  /* 0x000000ffff0c7224 */ /* 0x002fe400078e0006 */
[----:B------:R-:W3:Y:S01]  /*3a3d0*/  LDL.LU.64 R6, [R1+0x32e8] ;  /* 0x0032e80001067983 */ /* 0x000ee20000300a00 */
[----:B------:R-:W3:Y:S02]  /*3a3e0*/  LDL.LU.64 R4, [R1+0x32e0] ;  /* 0x0032e00001047983 */ /* 0x000ee40000300a00 */
[----:B------:R0:W-:Y:S02]  /*3a3f0*/  STL [R1+0x32a0], R12 ;  /* 0x0032a00c01007387 */ /* 0x0001e40000100800 */
[----:B0-----:R-:W2:Y:S01]  /*3a400*/  LDL.LU R12, [R1+0x290] ;  /* 0x00029000010c7983 */ /* 0x001ea20000300800 */
[----:B------:R-:W2:Y:S02]  /*3a410*/  LDL.LU R13, [R1+0x294] ;  /* 0x00029400010d7983 */ /* 0x000ea40000300800 */
[----:B------:R-:W2:Y:S02]  /*3a420*/  LDL.LU R14, [R1+0x298] ;  /* 0x00029800010e7983 */ /* 0x000ea40000300800 */
[----:B------:R-:W2:Y:S01]  /*3a430*/  LDL.LU R15, [R1+0x29c] ;  /* 0x00029c00010f7983 */ /* 0x000ea20000300800 */
[C---:B---3--:R-:W-:Y:S11]  /*3a440*/  HMMA.16816.F32 R4, R16.reuse, R22, R4 ;  /* 0x000000161004723c */ /* 0x048ff60000001804 */
[----:B------:R-:W-:Y:S11]  /*3a450*/  @!UPT UIADD3 URZ, URZ, URZ, URZ ;  /* 0x0000003f3f3ff290 */ /* 0x000ff6000fffe03f */
[----:B------:R-:W-:Y:S01]  /*3a460*/  @!UPT UIADD3 URZ, URZ, URZ, URZ ;  /* 0x0000003f3f3ff290 */ /* 0x000fe2000fffe03f */
[----:B------:R0:W-:Y:S01]  /*3a470*/  STL.64 [R1+0x380], R4 ;  /* 0x0003800401007387 */ /* 0x0001e20000100a00 */
[----:B------:R1:W-:Y:S02]  /*3a480*/  STL.64 [R1+0x388], R6 ;  /* 0x0003880601007387 */ /* 0x0003e40000100a00 */
[----:B0-----:R-:W-:Y:S01]  /*3a490*/  IMAD.MOV.U32 R5, RZ, RZ, R22 ;  /* 0x000000ffff057224 */ /* 0x001fe200078e0016 */
[----:B-1----:R-:W3:Y:S01]  /*3a4a0*/  LDL.LU.64 R6, [R1+0x32d8] ;  /* 0x0032d80001067983 */ /* 0x002ee20000300a00 */
[----:B------:R-:W-:Y:S02]  /*3a4b0*/  IMAD.MOV.U32 R4, RZ, RZ, R23 ;  /* 0x000000ffff047224 */ /* 0x000fe400078e0017 */
[----:B------:R-:W4:Y:S02]  /*3a4c0*/  LDL.LU.64 R22, [R1+0x32d0] ;  /* 0x0032d00001167983 */ /* 0x000f240000300a00 */
[----:B------:R-:W-:Y:S01]  /*3a4d0*/  IMAD.MOV.U32 R10, RZ, RZ, R20 ;  /* 0x000000ffff0a7224 */ /* 0x000fe200078e0014 */
[C---:B----4-:R-:W-:Y:S11]  /*3a4e0*/  HMMA.16816.F32 R24, R16.reuse, R22, R24 ;  /* 0x000000161018723c */ /* 0x050ff60000001818 */
[----:B------:R-:W-:Y:S11]  /*3a4f0*/  @!UPT UIADD3 URZ, URZ, URZ, URZ ;  /* 0x0000003f3f3ff290 */ /* 0x000ff6000fffe03f */
[----:B------:R-:W-:Y:S01]  /*3a500*/  @!UPT UIADD3 URZ, URZ, URZ, URZ ;  /* 0x0000003f3f3ff290 */ /* 0x000fe2000fffe03f */
[----:B------:R-:W-:Y:S01]  /*3a510*/  STL.64 [R1+0x370], R24 ;  /* 0x0003701801007387 */ /* 0x000fe20000100a00 */
[----:B------:R0:W-:Y:S03]  /*3a520*/  STL.64 [R1+0x378], R26 ;  /* 0x0003781a01007387 */ /* 0x0001e60000100a00 */
[----:B0-----:R-:W3:Y:S01]  /*3a530*/  LDL.LU.64 R26, [R1+0x32c8] ;  /* 0x0032c800011a7983 */ /* 0x001ee20000300a00 */
[----:B------:R-:W3:Y:S02]  /*3a540*/  LDL.LU.64 R24, [R1+0x32c0] ;  /* 0x0032c00001187983 */ /* 0x000ee40000300a00 */
[----:B------:R-:W-:Y:S02]  /*3a550*/  IMAD.MOV.U32 R9, RZ, RZ, R22 ;  /* 0x000000ffff097224 */ /* 0x000fe400078e0016 */
[----:B------:R-:W-:Y:S02]  /*3a560*/  IMAD.MOV.U32 R8, RZ, RZ, R23 ;  /* 0x000000ffff087224 */ /* 0x000fe400078e0017 */
[----:B------:R-:W2:Y:S01]  /*3a570*/  LDL.LU.64 R22, [R1+0x32b8] ;  /* 0x0032b80001167983 */ /* 0x000ea20000300a00 */
[----:B------:R-:W2:Y:S01]  /*3a580*/  LDL.LU.64 R20, [R1+0x32b0] ;  /* 0x0032b00001147983 */ /* 0x000ea20000300a00 */
[----:B---3--:R-:W-:Y:S02]  /*3a590*/  HMMA.16816.F32 R16, R16, R6, R24 ;  /* 0x000000061010723c */ /* 0x008fe40000001818 */
[----:B------:R-:W3:Y:S11]  /*3a5a0*/  LDL.LU R24, [R1+0x260] ;  /* 0x0002600001187983 */ /* 0x000ef60000300800 */
[----:B------:R-:W-:Y:S10]  /*3a5b0*/  @!UPT UIADD3 URZ, URZ, URZ, URZ ;  /* 0x0000003f3f3ff290 */ /* 0x000ff4000fffe03f */
[----:B------:R-:W-:Y:S01]  /*3a5c0*/  STL.64 [R1+0x2a0], R16 ;  /* 0x0002a01001007387 */ /* 0x000fe20000100a00 */
[----:B------:R0:W-:Y:S02]  /*3a5d0*/  STL.64 [R1+0x2a8], R18 ;  /* 0x0002a81201007387 */ /* 0x0001e40000100a00 */
[----:B------:R-:W3:Y:S02]  /*3a5e0*/  LDL.LU R25, [R1+0x264] ;  /* 0x0002640001197983 */ /* 0x000ee40000300800 */
[----:B------:R-:W3:Y:S01]  /*3a5f0*/  LDL.LU R26, [R1+0x268] ;  /* 0x00026800011a7983 */ /* 0x000ee20000300800 */
[----:B------:R-:W3:Y:S01]  /*3a600*/  LDL.LU R27, [R1+0x26c] ;  /* 0x00026c00011b7983 */ /* 0x000ee20000300800 */
[----:B0-----:R-:W-:Y:S02]  /*3a610*/  IMAD.MOV.U32 R18, RZ, RZ, R9 ;  /* 0x000000ffff127224 */ /* 0x001fe400078e0009 */
[----:B------:R-:W-:Y:S02]  /*3a620*/  IMAD.MOV.U32 R19, RZ, RZ, R8 ;  /* 0x000000ffff137224 */ /* 0x000fe400078e0008 */
[----:B--2---:R-:W-:Y:S03]  /*3a630*/  HMMA.16816.F32 R8, R20, R10, R12 ;  /* 0x0000000a1408723c */ /* 0x004fe6000000180c */
[----:B------:R0:W-:Y:S02]  /*3a640*/  STL.64 [R1+0x3240], R18 ;  /* 0x0032401201007387 */ /* 0x0001e40000100a00 */
[----:B0-----:R-:W-:-:S02]  /*3a650*/  IMAD.MOV.U32 R18, RZ, RZ, R2 ;  /* 0x000000ffff127224 */ /* 0x001fc400078e0002 */
[----:B------:R-:W-:Y:S01]  /*3a660*/  IMAD.MOV.U32 R19, RZ, RZ, R0 ;  /* 0x000000ffff137224 */ /* 0x000fe200078e0000 */
[----:B------:R-:W2:Y:S01]  /*3a670*/  LDL.LU R2, [R1+0x32a8] ;  /* 0x0032a80001027983 */ /* 0x000ea20000300800 */
[----:B------:R-:W4:Y:S02]  /*3a680*/  LDL.LU R0, [R1+0x32a4] ;  /* 0x0032a40001007983 */ /* 0x000f240000300800 */
[----:B------:R-:W2:Y:S11]  /*3a690*/  LDL.LU R12, [R1+0x32a0] ;  /* 0x0032a000010c7983 */ /* 0x000eb60000300800 */
[----:B------:R-:W-:Y:S01]  /*3a6a0*/  @!UPT UIADD3 URZ, URZ, URZ, URZ ;  /* 0x0000003f3f3ff290 */ /* 0x000fe2000fffe03f */
[----:B------:R-:W-:Y:S01]  /*3a6b0*/  STL.64 [R1+0x290], R8 ;  /* 0x0002900801007387 */ /* 0x000fe20000100a00 */
[----:B------:R0:W-:Y:S03]  /*3a6c0*/  STL.64 [R1+0x298], R10 ;  /* 0x0002980a01007387 */ /* 0x0001e60000100a00 */
[----:B0-----:R-:W2:Y:S01]  /*3a6d0*/  LDL.LU.64 R10, [R1+0x3298] ;  /* 0x00329800010a7983 */ /* 0x001ea20000300a00 */
[----:B------:R-:W2:Y:S02]  /*3a6e0*/  LDL.LU.64 R8, [R1+0x3290] ;  /* 0x0032900001087983 */ /* 0x000ea40000300a00 */
[----:B--2---:R-:W-:Y:S01]  /*3a6f0*/  HMMA.16816.F32 R16, R20, R18, R8 ;  /* 0x000000121410723c */ /* 0x004fe20000001808 */
[----:B------:R-:W2:Y:S01]  /*3a700*/  LDL.LU.64 R10, [R1+0x3288] ;  /* 0x00328800010a7983 */ /* 0x000ea20000300a00 */
[----:B------:R-:W2:Y:S11]  /*3a710*/  LDL.LU.64 R8, [R1+0x3280] ;  /* 0x0032800001087983 */ /* 0x000eb60000300a00 */
[----:B------:R-:W-:Y:S10]  /*3a720*/  @!UPT UIADD3 URZ, URZ, URZ, URZ ;  /* 0x0000003f3f3ff290 */ /* 0x000ff4000fffe03f */
[----:B------:R-:W-:Y:S01]  /*3a730*/  STL.64 [R1+0x280], R16 ;  /* 0x0002801001007387 */ /* 0x000fe20000100a00 */
[----:B------:R0:W-:Y:S02]  /*3a740*/  STL.64 [R1+0x288], R18 ;  /* 0x0002881201007387 */ /* 0x0001e40000100a00 */
[----:B0-----:R-:W-:Y:S02]  /*3a750*/  IMAD.MOV.U32 R18, RZ, RZ, R5 ;  /* 0x000000ffff127224 */ /* 0x001fe400078e0005 */
[----:B------:R-:W-:-:S05]  /*3a760*/  IMAD.MOV.U32 R19, RZ, RZ, R4 ;  /* 0x000000ffff137224 */ /* 0x000fca00078e0004 */
[----:B------:R0:W-:Y:S04]  /*3a770*/  STL.64 [R1+0x3258], R18 ;  /* 0x0032581201007387 */ /* 0x0001e80000100a00 */
[----:B0-----:R-:W2:Y:S02]  /*3a780*/  LDL.LU.64 R18, [R1+0x8] ;  /* 0x0000080001127983 */ /* 0x001ea40000300a00 */
[C---:B--2---:R-:W-:Y:S01]  /*3a790*/  HMMA.16816.F32 R8, R20.reuse, R18, R8 ;  /* 0x000000121408723c */ /* 0x044fe20000001808 */
[----:B------:R-:W-:Y:S02]  /*3a7a0*/  IMAD.MOV.U32 R5, RZ, RZ, R18 ;  /* 0x000000ffff057224 */ /* 0x000fe400078e0012 */
[----:B------:R-:W-:Y:S11]  /*3a7b0*/  IMAD.MOV.U32 R4, RZ, RZ, R19 ;  /* 0x000000ffff047224 */ /* 0x000ff600078e0013 */
[----:B------:R-:W-:Y:S09]  /*3a7c0*/  @!UPT UIADD3 URZ, URZ, URZ, URZ ;  /* 0x0000003f3f3ff290 */ /* 0x000ff2000fffe03f */
[----:B------:R-:W-:Y:S01]  /*3a7d0*/  STL.64 [R1+0x270], R8 ;  /* 0x0002700801007387 */ /* 0x000fe20000100a00 */
[----:B------:R0:W-:Y:S03]  /*3a7e0*/  STL.64 [R1+0x278], R10 ;  /* 0x0002780a01007387 */ /* 0x0001e60000100a00 */
[----:B0-----:R-:W3:Y:S01]  /*3a7f0*/  LDL.LU.64 R10, [R1+0x3278] ;  /* 0x00327800010a7983 */ /* 0x001ee20000300a00 */
[----:B------:R-:W2:Y:S02]  /*3a800*/  LDL.LU.64 R8, [R1+0x3270] ;  /* 0x0032700001087983 */ /* 0x000ea40000300a00 */
[----:B------:R-:W-:Y:S02]  /*3a810*/  STL.64 [R1+0x3238], R6 ;  /* 0x0032380601007387 */ /* 0x000fe40000100a00 */
[----:B------:R0:W-:Y:S02]  /*3a820*/  STL.64 [R1+0x3230], R4 ;  /* 0x0032300401007387 */ /* 0x0001e40000100a00 */
[----:B0-----:R-:W2:Y:S01]  /*3a830*/  LDL.LU R4, [R1+0x230] ;  /* 0x0002300001047983 */ /* 0x001ea20000300800 */
[----:B------:R-:W2:Y:S02]  /*3a840*/  LDL.LU R5, [R1+0x234] ;  /* 0x0002340001057983 */ /* 0x000ea40000300800 */
[----:B------:R-:W2:Y:S02]  /*3a850*/  LDL.LU R6, [R1+0x238] ;  /* 0x0002380001067983 */ /* 0x000ea40000300800 */
[----:B------:R-:W2:Y:S02]  /*3a860*/  LDL.LU R7, [R1+0x23c] ;  /* 0x00023c0001077983 */ /* 0x000ea40000300800 */
[----:B------:R-:W-:Y:S01]  /*3a870*/  IMAD.MOV.U32 R18, RZ, RZ, R12 ;  /* 0x000000ffff127224 */ /* 0x000fe200078e000c */
[----:B--2---:R-:W-:Y:S01]  /*3a880*/  STL.64 [R1+0x3250], R6 ;  /* 0x0032500601007387 */ /* 0x004fe20000100a00 */
[----:B------:R0:W-:Y:S03]  /*3a890*/  STL.64 [R1+0x3248], R4 ;  /* 0x0032480401007387 */ /* 0x0001e60000100a00 */
[----:B0-----:R-:W2:Y:S01]  /*3a8a0*/  LDL.LU R4, [R1+0x240] ;  /* 0x0002400001047983 */ /* 0x001ea20000300800 */
[----:B------:R-:W2:Y:S02]  /*3a8b0*/  LDL.LU R5, [R1+0x244] ;  /* 0x0002440001057983 */ /* 0x000ea40000300800 */
[----:B------:R-:W2:Y:S02]  /*3a8c0*/  LDL.LU R6, [R1+0x248] ;  /* 0x0002480001067983 */ /* 0x000ea40000300800 */
[----:B------:R-:W2:Y:S01]  /*3a8d0*/  LDL.LU R7, [R1+0x24c] ;  /* 0x00024c0001077983 */ /* 0x000ea20000300800 */
[C---:B---3--:R-:W-:Y:S01]  /*3a8e0*/  HMMA.16816.F32 R12, R20.reuse, R10, R24 ;  /* 0x0000000a140c723c */ /* 0x048fe20000001818 */
[----:B--2---:R-:W-:Y:S01]  /*3a8f0*/  STL.64 [R1+0x3268], R6 ;  /* 0x0032680601007387 */ /* 0x004fe20000100a00 */
[----:B------:R0:W-:Y:S03]  /*3a900*/  STL.64 [R1+0x3260], R4 ;  /* 0x0032600401007387 */ /* 0x0001e60000100a00 */
[----:B0-----:R-:W2:Y:S01]  /*3a910*/  LDL.LU R4, [R1+0x250] ;  /* 0x0002500001047983 */ /* 0x001ea20000300800 */
[----:B------:R-:W2:Y:S02]  /*3a920*/  LDL.LU R5, [R1+0x254] ;  /* 0x0002540001057983 */ /* 0x000ea40000300800 */
[----:B------:R-:W2:Y:S02]  /*3a930*/  LDL.LU R6, [R1+0x258] ;  /* 0x0002580001067983 */ /* 0x000ea40000300800 */
[----:B------:R-:W2:Y:S01]  /*3a940*/  LDL.LU R7, [R1+0x25c] ;  /* 0x00025c0001077983 */ /* 0x000ea20000300800 */
[----:B------:R-:W3:Y:S11]  /*3a950*/  LDL.LU R24, [R1+0x110] ;  /* 0x0001100001187983 */ /* 0x000ef60000300800 */
[----:B------:R-:W-:Y:S01]  /*3a960*/  @!UPT UIADD3 URZ, URZ, URZ, URZ ;  /* 0x0000003f3f3ff290 */ /* 0x000fe2000fffe03f */
[----:B------:R0:W-:Y:S02]  /*3a970*/  STL.64 [R1+0x260], R12 ;  /* 0x0002600c01007387 */ /* 0x0001e40000100a00 */
[----:B------:R1:W-:Y:S02]  /*3a980*/  STL.64 [R1+0x268], R14 ;  /* 0x0002680e01007387 */ /* 0x0003e40000100a00 */
[----:B------:R-:W3:Y:S01]  /*3a990*/  LDL.LU R25, [R1+0x114] ;  /* 0x0001140001197983 */ /* 0x000ee20000300800 */
[----:B------:R-:W3:Y:S01]  /*3a9a0*/  LDL.LU R26, [R1+0x118] ;  /* 0x00011800011a7983 */ /* 0x000ee20000300800 */
[----:B------:R-:W3:Y:S03]  /*3a9b0*/  LDL.LU R27, [R1+0x11c] ;  /* 0x00011c00011b7983 */ /* 0x000ee60000300800 */
[----:B0-----:R-:W2:Y:S01]  /*3a9c0*/  LDL.LU R12, [R1+0x1f0] ;  /* 0x0001f000010c7983 */ /* 0x001ea20000300800 */
[----:B------:R-:W2:Y:S02]  /*3a9d0*/  LDL.LU R13, [R1+0x1f4] ;  /* 0x0001f400010d7983 */ /* 0x000ea40000300800 */
[----:B-1----:R-:W2:Y:S02]  /*3a9e0*/  LDL.LU R14, [R1+0x1f8] ;  /* 0x0001f800010e7983 */ /* 0x002ea40000300800 */
[----:B------:R-:W2:Y:S01]  /*3a9f0*/  LDL.LU R15, [R1+0x1fc] ;  /* 0x0001fc00010f7983 */ /* 0x000ea20000300800 */
[----:B------:R-:W-:Y:S01]  /*3aa00*/  STL.64 [R1+0x31f0], R10 ;  /* 0x0031f00a01007387 */ /* 0x000fe20000100a00 */
[----:B------:R0:W-:Y:S03]  /*3aa10*/  STL.64 [R1+0x31e8], R8 ;  /* 0x0031e80801007387 */ /* 0x0001e60000100a00 */
[----:B0-----:R-:W2:Y:S01]  /*3aa20*/  LDL.LU R8, [R1+0x1d0] ;  /* 0x0001d00001087983 */ /* 0x001ea20000300800 */
[----:B------:R-:W2:Y:S02]  /*3aa30*/  LDL.LU R9, [R1+0x1d4] ;  /* 0x0001d40001097983 */ /* 0x000ea40000300800 */
[----:B------:R-:W2:Y:S02]  /*3aa40*/  LDL.LU R10, [R1+0x1d8] ;  /* 0x0001d800010a7983 */ /* 0x000ea40000300800 */
[----:B------:R-:W2:Y:S02]  /*3aa50*/  LDL.LU R11, [R1+0x1dc] ;  /* 0x0001dc00010b7983 */ /* 0x000ea40000300800 */
[----:B------:R-:W-:Y:S01]  /*3aa60*/  IMAD.MOV.U32 R19, RZ, RZ, R3 ;  /* 0x000000ffff137224 */ /* 0x000fe200078e0003 */
[----:B--2---:R0:W-:Y:S01]  /*3aa70*/  STL.64 [R1+0x3200], R10 ;  /* 0x0032000a01007387 */ /* 0x0041e20000100a00 */
[----:B------:R-:W-:Y:S03]  /*3aa80*/  STL.64 [R1+0x31f8], R8 ;  /* 0x0031f80801007387 */ /* 0x000fe60000100a00 */
[----:B0-----:R-:W2:Y:S02]  /*3aa90*/  LDL.LU.64 R10, [R1+0x18] ;  /* 0x00001800010a7983 */ /* 0x001ea40000300a00 */
[C---:B------:R-:W-:Y:S02]  /*3aaa0*/  HMMA.16816.F32 R16, R20.reuse, R18, R4 ;  /* 0x000000121410723c */ /* 0x040fe40000001804 */
[----:B--2---:R0:W-:Y:S04]  /*3aab0*/  STL.64 [R1+0x3218], R10 ;  /* 0x0032180a01007387 */ /* 0x0041e80000100a00 */
[----:B0-----:R-:W2:Y:S01]  /*3aac0*/  LDL.LU.64 R10, [R1+0x28] ;  /* 0x00002800010a7983 */ /* 0x001ea20000300a00 */
[----:B------:R-:W2:Y:S02]  /*3aad0*/  LDL.LU.64 R6, [R1+0x3268] ;  /* 0x0032680001067983 */ /* 0x000ea40000300a00 */
[----:B------:R-:W2:Y:S11]  /*3aae0*/  LDL.LU.64 R4, [R1+0x3260] ;  /* 0x0032600001047983 */ /* 0x000eb60000300a00 */
[----:B------:R-:W-:Y:S03]  /*3aaf0*/  @!UPT UIADD3 URZ, URZ, URZ, URZ ;  /* 0x0000003f3f3ff290 */ /* 0x000fe6000fffe03f */
[----:B------:R-:W-:Y:S01]  /*3ab00*/  STL.64 [R1+0x250], R16 ;  /* 0x0002501001007387 */ /* 0x000fe20000100a00 */
[----:B------:R0:W-:Y:S04]  /*3ab10*/  STL.64 [R1+0x258], R18 ;  /* 0x0002581201007387 */ /* 0x0001e80000100a00 */
        /* <DEDUP_REMOVED lines=8> */
[C---:B--2---:R-:W-:Y:S11]  /*3aba0*/  HMMA.16816.F32 R4, R20.reuse, R18, R4 ;  /* 0x000000121404723c */ /* 0x044ff60000001804 */
[----:B------:R-:W-:Y:S11]  /*3abb0*/  @!UPT UIADD3 URZ, URZ, URZ, URZ ;  /* 0x0000003f3f3ff290 */ /* 0x000ff6000fffe03f */
[----:B------:R-:W-:Y:S01]  /*3abc0*/  @!UPT UIADD3 URZ, URZ, URZ, URZ ;  /* 0x0000003f3f3ff290 */ /* 0x000fe2000fffe03f */
[----:B------:R-:W-:Y:S01]  /*3abd0*/  STL.64 [R1+0x230], R4 ;  /* 0x0002300401007387 */ /* 0x000fe20000100a00 */
[----:B------:R0:W-:Y:S03]  /*3abe0*/  STL.64 [R1+0x238], R6 ;  /* 0x0002380601007387 */ /* 0x0001e60000100a00 */
[----:B0-----:R-:W3:Y:S01]  /*3abf0*/  LDL.LU.64 R6, [R1+0x3238] ;  /* 0x0032380001067983 */ /* 0x001ee20000300a00 */
[----:B------:R-:W2:Y:S02]  /*3ac00*/  LDL.LU.64 R4, [R1+0x3230] ;  /* 0x0032300001047983 */ /* 0x000ea40000300a00 */
[----:B------:R0:W-:Y:S02]  /*3ac10*/  STL.64 [R1+0x31d8], R18 ;  /* 0x0031d81201007387 */ /* 0x0001e40000100a00 */
[----:B0-----:R-:W2:Y:S04]  /*3ac20*/  LDL.LU.64 R18, [R1+0x38] ;  /* 0x0000380001127983 */ /* 0x001ea80000300a00 */
[----:B--2---:R0:W-:Y:S01]  /*3ac30*/  STL.64 [R1+0x31e0], R18 ;  /* 0x0031e01201007387 */ /* 0x0041e20000100a00 */
[----:B------:R-:W2:Y:S02]  /*3ac40*/  LDL.LU R16, [R1+0x1c0] ;  /* 0x0001c00001107983 */ /* 0x000ea40000300800 */
[----:B------:R-:W2:Y:S01]  /*3ac50*/  LDL.LU R17, [R1+0x1c4] ;  /* 0x0001c40001117983 */ /* 0x000ea20000300800 */
[----:B0-----:R-:W2:Y:S01]  /*3ac60*/  LDL.LU R18, [R1+0x1c8] ;  /* 0x0001c80001127983 */ /* 0x001ea20000300800 */
[----:B------:R-:W2:Y:S01]  /*3ac70*/  LDL.LU R19, [R1+0x1cc] ;  /* 0x0001cc0001137983 */ /* 0x000ea20000300800 */
[----:B---3--:R-:W-:Y:S02]  /*3ac80*/  HMMA.16816.F32 R20, R20, R6, R24 ;  /* 0x000000061414723c */ /* 0x008fe40000001818 */
[----:B--2---:R-:W-:Y:S01]  /*3ac90*/  STL.64 [R1+0x3210], R18 ;  /* 0x0032101201007387 */ /* 0x004fe20000100a00 */
[----:B------:R0:W-:Y:S03]  /*3aca0*/  STL.64 [R1+0x3208], R16 ;  /* 0x0032081001007387 */ /* 0x0001e60000100a00 */
[----:B0-----:R-:W2:Y:S01]  /*3acb0*/  LDL.LU R16, [R1+0x1e0] ;  /* 0x0001e00001107983 */ /* 0x001ea20000300800 */
[----:B------:R-:W2:Y:S02]  /*3acc0*/  LDL.LU R17, [R1+0x1e4] ;  /* 0x0001e40001117983 */ /* 0x000ea40000300800 */
[----:B------:R-:W2:Y:S02]  /*3acd0*/  LDL.LU R18, [R1+0x1e8] ;  /* 0x0001e80001127983 */ /* 0x000ea40000300800 */
[----:B------:R-:W2:Y:S01]  /*3ace0*/  LDL.LU R19, [R1+0x1ec] ;  /* 0x0001ec0001137983 */ /* 0x000ea20000300800 */
[----:B------:R-:W3:Y:S01]  /*3acf0*/  LDL R3, [R1+0x5c8] ;  /* 0x0005c80001037983 */ /* 0x000ee20000100800 */
[----:B------:R-:W2:Y:S02]  /*3ad00*/  LDL.LU.64 R26, [R1+0x3228] ;  /* 0x00322800011a7983 */ /* 0x000ea40000300a00 */
[----:B------:R-:W2:Y:S08]  /*3ad10*/  LDL.LU.64 R24, [R1+0x3220] ;  /* 0x0032200001187983 */ /* 0x000eb00000300a00 */
[----:B------:R-:W-:Y:S01]  /*3ad20*/  STL.64 [R1+0x110], R20 ;  /* 0x0001101401007387 */ /* 0x000fe20000100a00 */
[----:B------:R-:W-:Y:S01]  /*3ad30*/  STL.64 [R1+0x118], R22 ;  /* 0x0001181601007387 */ /* 0x000fe20000100a00 */
[C---:B--2---:R-:W-:Y:S11]  /*3ad40*/  HMMA.16816.F32 R12, R24.reuse, R10, R12 ;  /* 0x0000000a180c723c */ /* 0x044ff6000000180c */
        /* <DEDUP_REMOVED lines=16> */
[----:B------:R-:W2:Y:S02]  /*3ae50*/  LDL.LU.64 R8, [R1+0x31f8] ;  /* 0x0031f80001087983 */ /* 0x000ea40000300a00 */
[----:B------:R-:W-:-:S02]  /*3ae60*/  IMAD.MOV.U32 R22, RZ, RZ, R5 ;  /* 0x000000ffff167224 */ /* 0x000fc400078e0005 */
[----:B------:R-:W-:-:S07]  /*3ae70*/  IMAD.MOV.U32 R23, RZ, RZ, R4 ;  /* 0x000000ffff177224 */ /* 0x000fce00078e0004 */
[C---:B--2---:R-:W-:Y:S11]  /*3ae80*/  HMMA.16816.F32 R8, R24.reuse, R22, R8 ;  /* 0x000000161808723c */ /* 0x044ff60000001808 */
[----:B------:R-:W-:Y:S11]  /*3ae90*/  @!UPT UIADD3 URZ, URZ, URZ, URZ ;  /* 0x0000003f3f3ff290 */ /* 0x000ff6000fffe03f */
[----:B------:R-:W-:Y:S01]  /*3aea0*/  @!UPT UIADD3 URZ, URZ, URZ, URZ ;  /* 0x0000003f3f3ff290 */ /* 0x000fe2000fffe03f */
[----:B------:R-:W-:Y:S01]  /*3aeb0*/  STL.64 [R1+0x1d0], R8 ;  /* 0x0001d00801007387 */ /* 0x000fe20000100a00 */
[----:B------:R0:W-:Y:S03]  /*3aec0*/  STL.64 [R1+0x1d8], R10 ;  /* 0x0001d80a01007387 */ /* 0x0001e60000100a00 */
[----:B0-----:R-:W2:Y:S01]  /*3aed0*/  LDL.LU.64 R10, [R1+0x31f0] ;  /* 0x0031f000010a7983 */ /* 0x001ea20000300a00 */
[----:B------:R-:W3:Y:S02]  /*3aee0*/  LDL.LU.64 R8, [R1+0x31e8] ;  /* 0x0031e80001087983 */ /* 0x000ee40000300a00 */
        /* <DEDUP_REMOVED lines=8> */
[----:B------:R-:W-:Y:S01]  /*3af70*/  STL.64 [R1+0x1c0], R16 ;  /* 0x0001c01001007387 */ /* 0x000fe20000100a00 */
[----:B------:R0:W-:Y:S03]  /*3af80*/  STL.64 [R1+0x1c8], R18 ;  /* 0x0001c81201007387 */ /* 0x0001e60000100a00 */
[----:B0-----:R-:W2:Y:S01]  /*3af90*/  LDL.LU.64 R18, [R1+0x31e0] ;  /* 0x0031e00001127983 */ /* 0x001ea20000300a00 */
[----:B------:R-:W-:Y:S02]  /*3afa0*/  STL.64 [R1+0x3168], R10 ;  /* 0x0031680a01007387 */ /* 0x000fe40000100a00 */
[----:B---3--:R2:W-:Y:S02]  /*3afb0*/  STL.64 [R1+0x3160], R8 ;  /* 0x0031600801007387 */ /* 0x0085e40000100a00 */
[----:B--2---:R-:W-:Y:S01]  /*3afc0*/  HMMA.16816.F32 R8, R24, R18, R20 ;  /* 0x000000121808723c */ /* 0x004fe20000001814 */
[----:B------:R-:W-:-:S02]  /*3afd0*/  IMAD.MOV.U32 R5, RZ, RZ, R18 ;  /* 0x000000ffff057224 */ /* 0x000fc400078e0012 */
[----:B------:R-:W-:Y:S11]  /*3afe0*/  IMAD.MOV.U32 R4, RZ, RZ, R19 ;  /* 0x000000ffff047224 */ /* 0x000ff600078e0013 */
[----:B------:R-:W-:Y:S09]  /*3aff0*/  @!UPT UIADD3 URZ, URZ, URZ, URZ ;  /* 0x0000003f3f3ff290 */ /* 0x000ff2000fffe03f */
[----:B------:R-:W-:Y:S01]  /*3b000*/  STL.64 [R1+0x1b0], R8 ;  /* 0x0001b00801007387 */ /* 0x000fe20000100a00 */
[----:B------:R-:W-:Y:S02]  /*3b010*/  STL.64 [R1+0x1b8], R10 ;  /* 0x0001b80a01007387 */ /* 0x000fe40000100a00 */
[----:B------:R-:W-:Y:S02]  /*3b020*/  STL.64 [R1+0x31c0], R6 ;  /* 0x0031c00601007387 */ /* 0x000fe40000100a00 */
[----:B------:R0:W-:Y:S02]  /*3b030*/  STL.64 [R1+0x31b8], R4 ;  /* 0x0031b80401007387 */ /* 0x0001e40000100a00 */
[----:B0-----:R-:W2:Y:S01]  /*3b040*/  LDL.LU R4, [R1+0x190] ;  /* 0x0001900001047983 */ /* 0x001ea20000300800 */
[----:B------:R-:W2:Y:S02]  /*3b050*/  LDL.LU R5, [R1+0x194] ;  /* 0x0001940001057983 */ /* 0x000ea40000300800 */
[----:B------:R-:W3:Y:S02]  /*3b060*/  LDL.LU R6, [R1+0x198] ;  /* 0x0001980001067983 */ /* 0x000ee40000300800 */
[----:B------:R-:W3:Y:S01]  /*3b070*/  LDL.LU R7, [R1+0x19c] ;  /* 0x00019c0001077983 */ /* 0x000ee20000300800 */
[----:B------:R-:W2:Y:S01]  /*3b080*/  LDL.LU R16, [R1+0x1a0] ;  /* 0x0001a00001107983 */ /* 0x000ea20000300800 */
[----:B------:R-:W4:Y:S02]  /*3b090*/  LDL.LU R17, [R1+0x1a4] ;  /* 0x0001a40001117983 */ /* 0x000f240000300800 */
[----:B------:R-:W4:Y:S02]  /*3b0a0*/  LDL.LU R18, [R1+0x1a8] ;  /* 0x0001a80001127983 */ /* 0x000f240000300800 */
[----:B------:R-:W4:Y:S01]  /*3b0b0*/  LDL.LU R19, [R1+0x1ac] ;  /* 0x0001ac0001137983 */ /* 0x000f220000300800 */
[----:B---3--:R0:W-:Y:S01]  /*3b0c0*/  STL.64 [R1+0x31d0], R6 ;  /* 0x0031d00601007387 */ /* 0x0081e20000100a00 */
[----:B--2---:R-:W-:Y:S03]  /*3b0d0*/  STL.64 [R1+0x31c8], R4 ;  /* 0x0031c80401007387 */ /* 0x004fe60000100a00 */
[----:B0-----:R-:W4:Y:S01]  /*3b0e0*/  LDL.LU.64 R6, [R1+0x58] ;  /* 0x0000580001067983 */ /* 0x001f220000300a00 */
[----:B------:R-:W2:Y:S02]  /*3b0f0*/  LDL.LU R8, [R1+0x80] ;  /* 0x0000800001087983 */ /* 0x000ea40000300800 */
[----:B------:R-:W2:Y:S02]  /*3b100*/  LDL.LU R9, [R1+0x84] ;  /* 0x0000840001097983 */ /* 0x000ea40000300800 */
[----:B------:R-:W3:Y:S01]  /*3b110*/  LDL.LU R10, [R1+0x88] ;  /* 0x00008800010a7983 */ /* 0x000ee20000300800 */
[----:B------:R-:W3:Y:S01]  /*3b120*/  LDL.LU R11, [R1+0x8c] ;  /* 0x00008c00010b7983 */ /* 0x000ee20000300800 */
[----:B------:R-:W-:-:S02]  /*3b130*/  IMAD.MOV.U32 R22, RZ, RZ, R15 ;  /* 0x000000ffff167224 */ /* 0x000fc400078e000f */
[----:B------:R-:W-:Y:S01]  /*3b140*/  IMAD.MOV.U32 R23, RZ, RZ, R14 ;  /* 0x000000ffff177224 */ /* 0x000fe200078e000e */
[----:B---3--:R-:W-:Y:S01]  /*3b150*/  STL.64 [R1+0x3180], R10 ;  /* 0x0031800a01007387 */ /* 0x008fe20000100a00 */
[----:B--2---:R0:W-:Y:S03]  /*3b160*/  STL.64 [R1+0x3178], R8 ;  /* 0x0031780801007387 */ /* 0x0041e60000100a00 */
[----:B------:R1:W-:Y:S01]  /*3b170*/  STL.64 [R1+0x3188], R22 ;  /* 0x0031881601007387 */ /* 0x0003e20000100a00 */
[----:B0-----:R-:W2:Y:S01]  /*3b180*/  LDL.LU R8, [R1+0x90] ;  /* 0x0000900001087983 */ /* 0x001ea20000300800 */
[----:B------:R-:W2:Y:S02]  /*3b190*/  LDL.LU R9, [R1+0x94] ;  /* 0x0000940001097983 */ /* 0x000ea40000300800 */
[----:B------:R-:W3:Y:S02]  /*3b1a0*/  LDL.LU R10, [R1+0x98] ;  /* 0x00009800010a7983 */ /* 0x000ee40000300800 */
[----:B------:R-:W3:Y:S01]  /*3b1b0*/  LDL.LU R11, [R1+0x9c] ;  /* 0x00009c00010b7983 */ /* 0x000ee20000300800 */
[----:B----4-:R-:W-:Y:S01]  /*3b1c0*/  HMMA.16816.F32 R16, R24, R6, R16 ;  /* 0x000000061810723c */ /* 0x010fe20000001810 */
[----:B-1----:R-:W-:-:S02]  /*3b1d0*/  IMAD.MOV.U32 R22, RZ, RZ, R13 ;  /* 0x000000ffff167224 */ /* 0x002fc400078e000d */
[----:B------:R-:W-:Y:S01]  /*3b1e0*/  IMAD.MOV.U32 R23, RZ, RZ, R12 ;  /* 0x000000ffff177224 */ /* 0x000fe200078e000c */
[----:B---3--:R-:W-:Y:S01]  /*3b1f0*/  STL.64 [R1+0x3198], R10 ;  /* 0x0031980a01007387 */ /* 0x008fe20000100a00 */
[----:B--2---:R-:W-:Y:S03]  /*3b200*/  STL.64 [R1+0x3190], R8 ;  /* 0x0031900801007387 */ /* 0x004fe60000100a00 */
[----:B------:R0:W-:Y:S02]  /*3b210*/  STL.64 [R1+0x31b0], R22 ;  /* 0x0031b01601007387 */ /* 0x0001e40000100a00 */
[----:B------:R-:W2:Y:S01]  /*3b220*/  LDL.LU R20, [R1+0xc0] ;  /* 0x0000c00001147983 */ /* 0x000ea20000300800 */
[----:B------:R-:W2:Y:S04]  /*3b230*/  LDL.LU R21, [R1+0xc4] ;  /* 0x0000c40001157983 */ /* 0x000ea80000300800 */
[----:B0-----:R-:W2:Y:S01]  /*3b240*/  LDL.LU R22, [R1+0xc8] ;  /* 0x0000c80001167983 */ /* 0x001ea20000300800 */
[----:B------:R-:W2:Y:S02]  /*3b250*/  LDL.LU R23, [R1+0xcc] ;  /* 0x0000cc0001177983 */ /* 0x000ea40000300800 */
[----:B------:R-:W3:Y:S02]  /*3b260*/  LDL.LU R8, [R1+0xa0] ;  /* 0x0000a00001087983 */ /* 0x000ee40000300800 */
[----:B------:R-:W3:Y:S01]  /*3b270*/  LDL.LU R9, [R1+0xa4] ;  /* 0x0000a40001097983 */ /* 0x000ee20000300800 */
[----:B------:R-:W3:Y:S01]  /*3b280*/  LDL.LU R10, [R1+0xa8] ;  /* 0x0000a800010a7983 */ /* 0x000ee20000300800 */
[----:B------:R-:W3:Y:S02]  /*3b290*/  LDL.LU R11, [R1+0xac] ;  /* 0x0000ac00010b7983 */ /* 0x000ee40000300800 */
[----:B------:R-:W4:Y:S02]  /*3b2a0*/  LDL.LU R12, [R1+0x40] ;  /* 0x00004000010c7983 */ /* 0x000f240000300800 */
[----:B------:R-:W4:Y:S01]  /*3b2b0*/  LDL.LU R13, [R1+0x44] ;  /* 0x00004400010d7983 */ /* 0x000f220000300800 */
[----:B------:R-:W4:Y:S01]  /*3b2c0*/  LDL.LU R14, [R1+0x48] ;  /* 0x00004800010e7983 */ /* 0x000f220000300800 */
[----:B------:R-:W4:Y:S02]  /*3b2d0*/  LDL.LU R15, [R1+0x4c] ;  /* 0x00004c00010f7983 */ /* 0x000f240000300800 */
[----:B------:R0:W-:Y:S02]  /*3b2e0*/  STL.64 [R1+0x1a0], R16 ;  /* 0x0001a01001007387 */ /* 0x0001e40000100a00 */
[----:B------:R1:W-:Y:S02]  /*3b2f0*/  STL.64 [R1+0x1a8], R18 ;  /* 0x0001a81201007387 */ /* 0x0003e40000100a00 */
[----:B0-----:R-:W-:Y:S01]  /*3b300*/  IMAD.MOV.U32 R17, RZ, RZ, R6 ;  /* 0x000000ffff117224 */ /* 0x001fe200078e0006 */
[----:B-1----:R-:W2:Y:S01]  /*3b310*/  LDL.LU.64 R18, [R1+0x31d8] ;  /* 0x0031d80001127983 */ /* 0x002ea20000300a00 */
[----:B------:R-:W-:-:S02]  /*3b320*/  IMAD.MOV.U32 R16, RZ, RZ, R7 ;  /* 0x000000ffff107224 */ /* 0x000fc400078e0007 */
[----:B------:R-:W2:Y:S02]  /*3b330*/  LDL.LU.64 R6, [R1+0x31d0] ;  /* 0x0031d00001067983 */ /* 0x000ea40000300a00 */
[----:B------:R-:W2:Y:S02]  /*3b340*/  LDL.LU.64 R4, [R1+0x31c8] ;  /* 0x0031c80001047983 */ /* 0x000ea40000300a00 */
[----:B--2---:R-:W-:Y:S11]  /*3b350*/  HMMA.16816.F32 R4, R24, R18, R4 ;  /* 0x000000121804723c */ /* 0x004ff60000001804 */
[----:B------:R-:W-:Y:S11]  /*3b360*/  @!UPT UIADD3 URZ, URZ, URZ, URZ ;  /* 0x0000003f3f3ff290 */ /* 0x000ff6000fffe03f */
[----:B------:R-:W-:Y:S01]  /*3b370*/  @!UPT UIADD3 URZ, URZ, URZ, URZ ;  /* 0x0000003f3f3ff290 */ /* 0x000fe2000fffe03f */
[----:B------:R-:W-:Y:S01]  /*3b380*/  STL.64 [R1+0x190], R4 ;  /* 0x0001900401007387 */ /* 0x000fe20000100a00 */
[----:B------:R0:W-:Y:S03]  /*3b390*/  STL.64 [R1+0x198], R6 ;  /* 0x0001980601007387 */ /* 0x0001e60000100a00 */
[----:B0-----:R-:W2:Y:S01]  /*3b3a0*/  LDL.LU.64 R6, [R1+0x31c0] ;  /* 0x0031c00001067983 */ /* 0x001ea20000300a00 */
[----:B------:R-:W3:Y:S02]  /*3b3b0*/  LDL.LU.64 R4, [R1+0x31b8] ;  /* 0x0031b80001047983 */ /* 0x000ee40000300a00 */
[----:B------:R0:W-:Y:S02]  /*3b3c0*/  STL.64 [R1+0x3130], R18 ;  /* 0x0031301201007387 */ /* 0x0001e40000100a00 */
[----:B0-----:R-:W-:Y:S02]  /*3b3d0*/  IMAD.MOV.U32 R18, RZ, RZ, R17 ;  /* 0x000000ffff127224 */ /* 0x001fe400078e0011 */
[----:B------:R-:W-:-:S05]  /*3b3e0*/  IMAD.MOV.U32 R19, RZ, RZ, R16 ;  /* 0x000000ffff137224 */ /* 0x000fca00078e0010 */
[----:B------:R3:W-:Y:S01]  /*3b3f0*/  STL.64 [R1+0x3148], R18 ;  /* 0x0031481201007387 */ /* 0x0007e20000100a00 */
[----:B--2---:R-:W-:Y:S03]  /*3b400*/  HMMA.16816.F32 R24, R24, R6, R20 ;  /* 0x000000061818723c */ /* 0x004fe60000001814 */
[----:B------:R-:W2:Y:S01]  /*3b410*/  LDL.LU.64 R22, [R1+0x31b0] ;  /* 0x0031b00001167983 */ /* 0x000ea20000300a00 */
[----:B------:R-:W-:Y:S02]  /*3b420*/  IMAD.MOV.U32 R17, RZ, RZ, R6 ;  /* 0x000000ffff117224 */ /* 0x000fe400078e0006 */
[----:B------:R-:W-:Y:S02]  /*3b430*/  IMAD.MOV.U32 R16, RZ, RZ, R7 ;  /* 0x000000ffff107224 */ /* 0x000fe400078e0007 */
[----:B---3--:R-:W-:Y:S02]  /*3b440*/  IMAD.MOV.U32 R18, RZ, RZ, R5 ;  /* 0x000000ffff127224 */ /* 0x008fe400078e0005 */
[----:B------:R-:W-:Y:S11]  /*3b450*/  IMAD.MOV.U32 R19, RZ, RZ, R4 ;  /* 0x000000ffff137224 */ /* 0x000ff600078e0004 */
[----:B------:R-:W-:Y:S02]  /*3b460*/  @!UPT UIADD3 URZ, URZ, URZ, URZ ;  /* 0x0000003f3f3ff290 */ /* 0x000fe4000fffe03f */
[----:B------:R0:W-:Y:S01]  /*3b470*/  STL.64 [R1+0xc0], R24 ;  /* 0x0000c01801007387 */ /* 0x0001e20000100a00 */
[----:B------:R1:W-:Y:S02]  /*3b480*/  STL.64 [R1+0xc8], R26 ;  /* 0x0000c81a01007387 */ /* 0x0003e40000100a00 */
[----:B------:R-:W2:Y:S02]  /*3b490*/  LDL.LU.64 R6, [R1+0x31a8] ;  /* 0x0031a80001067983 */ /* 0x000ea40000300a00 */
[----:B------:R-:W2:Y:S01]  /*3b4a0*/  LDL.LU.64 R4, [R1+0x31a0] ;  /* 0x0031a00001047983 */ /* 0x000ea20000300a00 */
[----:B0-----:R-:W3:Y:S01]  /*3b4b0*/  LDL.LU R24, [R1+0x450] ;  /* 0x0004500001187983 */ /* 0x001ee20000300800 */
[----:B------:R-:W3:Y:S02]  /*3b4c0*/  LDL.LU R25, [R1+0x454] ;  /* 0x0004540001197983 */ /* 0x000ee40000300800 */
[----:B-1----:R-:W2:Y:S02]  /*3b4d0*/  LDL.LU R26, [R1+0x458] ;  /* 0x00045800011a7983 */ /* 0x002ea40000300800 */
[----:B------:R-:W2:Y:S02]  /*3b4e0*/  LDL.LU R27, [R1+0x45c] ;  /* 0x00045c00011b7983 */ /* 0x000ea40000300800 */
[----:B--2---:R-:W-:Y:S01]  /*3b4f0*/  STL.64 [R1+0x3140], R26 ;  /* 0x0031401a01007387 */ /* 0x004fe20000100a00 */
[----:B---3--:R0:W-:Y:S03]  /*3b500*/  STL.64 [R1+0x3138], R24 ;  /* 0x0031381801007387 */ /* 0x0081e60000100a00 */
[----:B0-----:R-:W2:Y:S01]  /*3b510*/  LDL.LU R24, [R1+0x330] ;  /* 0x0003300001187983 */ /* 0x001ea20000300800 */
[----:B------:R-:W2:Y:S02]  /*3b520*/  LDL.LU R25, [R1+0x334] ;  /* 0x0003340001197983 */ /* 0x000ea40000300800 */
[----:B------:R-:W3:Y:S02]  /*3b530*/  LDL.LU R26, [R1+0x338] ;  /* 0x00033800011a7983 */ /* 0x000ee40000300800 */
[----:B------:R-:W3:Y:S01]  /*3b540*/  LDL.LU R27, [R1+0x33c] ;  /* 0x00033c00011b7983 */ /* 0x000ee20000300800 */
[C---:B------:R-:W-:Y:S01]  /*3b550*/  HMMA.16816.F32 R20, R4.reuse, R22, R8 ;  /* 0x000000160414723c */ /* 0x040fe20000001808 */
[----:B---3--:R-:W-:Y:S01]  /*3b560*/  STL.64 [R1+0x3158], R26 ;  /* 0x0031581a01007387 */ /* 0x008fe20000100a00 */
[----:B--2---:R0:W-:Y:S03]  /*3b570*/  STL.64 [R1+0x3150], R24 ;  /* 0x0031501801007387 */ /* 0x0041e60000100a00 */
[----:B0-----:R-:W2:Y:S01]  /*3b580*/  LDL.LU R24, [R1+0x220] ;  /* 0x0002200001187983 */ /* 0x001ea20000300800 */
[----:B------:R-:W2:Y:S02]  /*3b590*/  LDL.LU R25, [R1+0x224] ;  /* 0x0002240001197983 */ /* 0x000ea40000300800 */
[----:B------:R-:W2:Y:S02]  /*3b5a0*/  LDL.LU R26, [R1+0x228] ;  /* 0x00022800011a7983 */ /* 0x000ea40000300800 */
[----:B------:R-:W2:Y:S01]  /*3b5b0*/  LDL.LU R27, [R1+0x22c] ;  /* 0x00022c00011b7983 */ /* 0x000ea20000300800 */
[----:B------:R-:W3:Y:S01]  /*3b5c0*/  LDL.LU.64 R10, [R1+0x3198] ;  /* 0x00319800010a7983 */ /* 0x000ee20000300a00 */
[----:B------:R-:W3:Y:S11]  /*3b5d0*/  LDL.LU.64 R8, [R1+0x3190] ;  /* 0x0031900001087983 */ /* 0x000ef60000300a00 */
[----:B------:R-:W-:Y:S02]  /*3b5e0*/  STL.64 [R1+0xa0], R20 ;  /* 0x0000a01401007387 */ /* 0x000fe40000100a00 */
[----:B------:R0:W-:Y:S02]  /*3b5f0*/  STL.64 [R1+0xa8], R22 ;  /* 0x0000a81601007387 */ /* 0x0001e40000100a00 */
        /* <DEDUP_REMOVED lines=9> */
[----:B------:R-:W4:Y:S01]  /*3b690*/  LDL.LU.64 R10, [R1+0x3168] ;  /* 0x00316800010a7983 */ /* 0x000f220000300a00 */
[----:B------:R-:W3:Y:S11]  /*3b6a0*/  LDL.LU.64 R8, [R1+0x3160] ;  /* 0x0031600001087983 */ /* 0x000ef60000300a00 */
[----:B------:R-:W-:Y:S09]  /*3b6b0*/  @!UPT UIADD3 URZ, URZ, URZ, URZ ;  /* 0x0000003f3f3ff290 */ /* 0x000ff2000fffe03f */
[----:B------:R-:W-:Y:S01]  /*3b6c0*/  STL.64 [R1+0x80], R20 ;  /* 0x0000801401007387 */ /* 0x000fe20000100a00 */
[----:B------:R4:W-:Y:S02]  /*3b6d0*/  STL.64 [R1+0x88], R22 ;  /* 0x0000881601007387 */ /* 0x0009e40000100a00 */
[----:B----4-:R-:W-:Y:S01]  /*3b6e0*/  HMMA.16816.F32 R20, R4, R10, R12 ;  /* 0x0000000a0414723c */ /* 0x010fe2000000180c */
[----:B---3--:R-:W0:Y:S04]  /*3b6f0*/  LDSM.16.MT88.4 R12, [R9+0x12000] ;  /* 0x01200000090c783b */ /* 0x008e280000004200 */
[----:B0-----:R0:W-:Y:S02]  /*3b700*/  STL.64 [R1+0x3118], R14 ;  /* 0x0031180e01007387 */ /* 0x0011e40000100a00 */
[----:B0-----:R-:W-:-:S02]  /*3b710*/  IMAD.MOV.U32 R14, RZ, RZ, R17 ;  /* 0x000000ffff0e7224 */ /* 0x001fc400078e0011 */
[----:B------:R-:W-:Y:S02]  /*3b720*/  IMAD.MOV.U32 R15, RZ, RZ, R16 ;  /* 0x000000ffff0f7224 */ /* 0x000fe400078e0010 */
[C---:B--2---:R-:W-:Y:S11]  /*3b730*/  HMMA.16816.F32 R16, R4.reuse, R18, R24 ;  /* 0x000000120410723c */ /* 0x044ff60000001818 */
[----:B------:R-:W-:Y:S01]  /*3b740*/  @!UPT UIADD3 URZ, URZ, URZ, URZ ;  /* 0x0000003f3f3ff290 */ /* 0x000fe2000fffe03f */
[----:B------:R-:W-:Y:S01]  /*3b750*/  STL.64 [R1+0x470], R20 ;  /* 0x0004701401007387 */ /* 0x000fe20000100a00 */
[----:B------:R-:W-:Y:S02]  /*3b760*/  STL.64 [R1+0x478], R22 ;  /* 0x0004781601007387 */ /* 0x000fe40000100a00 */
[----:B------:R-:W-:Y:S02]  /*3b770*/  STL.64 [R1+0x3110], R12 ;  /* 0x0031100c01007387 */ /* 0x000fe40000100a00 */
[----:B------:R-:W-:Y:S01]  /*3b780*/  STL [R1+0x30c8], R9 ;  /* 0x0030c80901007387 */ /* 0x000fe20000100800 */
[----:B------:R-:W2:Y:S01]  /*3b790*/  LDL.LU.64 R26, [R1+0x3158] ;  /* 0x00315800011a7983 */ /* 0x000ea20000300a00 */
[----:B------:R-:W2:Y:S03]  /*3b7a0*/  LDL.LU.64 R24, [R1+0x3150] ;  /* 0x0031500001187983 */ /* 0x000ea60000300a00 */
[----:B------:R-:W-:Y:S04]  /*3b7b0*/  LDSM.16.M88.4 R20, [R3] ;  /* 0x000000000314783b */ /* 0x000fe80000000200 */
[----:B------:R-:W-:Y:S01]  /*3b7c0*/  STL.64 [R1+0x220], R16 ;  /* 0x0002201001007387 */ /* 0x000fe20000100a00 */
[----:B------:R-:W-:Y:S02]  /*3b7d0*/  STL.64 [R1+0x228], R18 ;  /* 0x0002281201007387 */ /* 0x000fe40000100a00 */
[----:B------:R-:W0:Y:S02]  /*3b7e0*/  LDSM.16.M88.4 R16, [R3+0x2000] ;  /* 0x002000000310783b */ /* 0x000e240000000200 */
[----:B0-----:R-:W-:Y:S02]  /*3b7f0*/  STL.64 [R1+0x20], R16 ;  /* 0x0000201001007387 */ /* 0x001fe40000100a00 */
[----:B------:R0:W-:Y:S02]  /*3b800*/  STL.64 [R1+0x28], R18 ;  /* 0x0000281201007387 */ /* 0x0001e40000100a00 */
[----:B0-----:R-:W2:Y:S02]  /*3b810*/  LDL.LU.64 R18, [R1+0x3148] ;  /* 0x0031480001127983 */ /* 0x001ea40000300a00 */
[----:B--2---:R-:W-:Y:S02]  /*3b820*/  HMMA.16816.F32 R16, R4, R18, R24 ;  /* 0x000000120410723c */ /* 0x004fe40000001818 */
[----:B------:R-:W2:Y:S01]  /*3b830*/  LDL.LU.64 R26, [R1+0x3140] ;  /* 0x00314000011a7983 */ /* 0x000ea20000300a00 */
[----:B------:R-:W2:Y:S02]  /*3b840*/  LDL.LU.64 R24, [R1+0x3138] ;  /* 0x0031380001187983 */ /* 0x000ea40000300a00 */
[----:B------:R-:W-:Y:S02]  /*3b850*/  STL.64 [R1+0x40], R20 ;  /* 0x0000401401007387 */ /* 0x000fe40000100a00 */
[----:B------:R-:W-:Y:S11]  /*3b860*/  STL.64 [R1+0x48], R22 ;  /* 0x0000481601007387 */ /* 0x000ff60000100a00 */
[----:B------:R-:W-:Y:S05]  /*3b870*/  @!UPT UIADD3 URZ, URZ, URZ, URZ ;  /* 0x0000003f3f3ff290 */ /* 0x000fea000fffe03f */
[----:B------:R-:W-:Y:S01]  /*3b880*/  STL.64 [R1+0x340], R16 ;  /* 0x0003401001007387 */ /* 0x000fe20000100a00 */
[----:B------:R-:W-:Y:S02]  /*3b890*/  STL.64 [R1+0x348], R18 ;  /* 0x0003481201007387 */ /* 0x000fe40000100a00 */
[----:B------:R-:W0:Y:S02]  /*3b8a0*/  LDSM.16.M88.4 R16, [R3+0x4000] ;  /* 0x004000000310783b */ /* 0x000e240000000200 */
[----:B0-----:R-:W-:Y:S02]  /*3b8b0*/  STL.64 [R1+0x10], R16 ;  /* 0x0000101001007387 */ /* 0x001fe40000100a00 */
[----:B------:R0:W-:Y:S02]  /*3b8c0*/  STL.64 [R1+0x18], R18 ;  /* 0x0000181201007387 */ /* 0x0001e40000100a00 */
[----:B0-----:R-:W2:Y:S01]  /*3b8d0*/  LDL.LU.64 R18, [R1+0x3130] ;  /* 0x0031300001127983 */ /* 0x001ea20000300a00 */
[----:B------:R-:W-:-:S02]  /*3b8e0*/  IMAD.MOV.U32 R23, RZ, RZ, R16 ;  /* 0x000000ffff177224 */ /* 0x000fc400078e0010 */
[----:B------:R-:W-:-:S05]  /*3b8f0*/  IMAD.MOV.U32 R22, RZ, RZ, R17 ;  /* 0x000000ffff167224 */ /* 0x000fca00078e0011 */
[----:B------:R-:W-:Y:S01]  /*3b900*/  STL.64 [R1+0x3128], R22 ;  /* 0x0031281601007387 */ /* 0x000fe20000100a00 */
[----:B------:R0:W-:Y:S03]  /*3b910*/  STL.64 [R1+0x3120], R20 ;  /* 0x0031201401007387 */ /* 0x0001e60000100a00 */
[----:B0-----:R-:W3:Y:S01]  /*3b920*/  LDL.LU R20, [R1+0x460] ;  /* 0x0004600001147983 */ /* 0x001ee20000300800 */
[----:B------:R-:W3:Y:S02]  /*3b930*/  LDL.LU R21, [R1+0x464] ;  /* 0x0004640001157983 */ /* 0x000ee40000300800 */
[----:B------:R-:W3:Y:S02]  /*3b940*/  LDL.LU R22, [R1+0x468] ;  /* 0x0004680001167983 */ /* 0x000ee40000300800 */
[----:B------:R-:W-:Y:S02]  /*3b950*/  IMAD.MOV.U32 R23, RZ, RZ, R8 ;  /* 0x000000ffff177224 */ /* 0x000fe400078e0008 */
[----:B------:R-:W0:Y:S01]  /*3b960*/  LDSM.16.M88.4 R8, [R3+0x6000] ;  /* 0x006000000308783b */ /* 0x000e220000000200 */
[C---:B--2---:R-:W-:Y:S03]  /*3b970*/  HMMA.16816.F32 R16, R4.reuse, R18, R24 ;  /* 0x000000120410723c */ /* 0x044fe60000001818 */
[----:B------:R-:W2:Y:S11]  /*3b980*/  LDL.LU R24, [R1+0x320] ;  /* 0x0003200001187983 */ /* 0x000eb60000300800 */
[----:B------:R-:W-:Y:S09]  /*3b990*/  @!UPT UIADD3 URZ, URZ, URZ, URZ ;  /* 0x0000003f3f3ff290 */ /* 0x000ff2000fffe03f */
[----:B------:R-:W-:Y:S01]  /*3b9a0*/  STL.64 [R1+0x350], R16 ;  /* 0x0003501001007387 */ /* 0x000fe20000100a00 */
[----:B------:R-:W-:Y:S02]  /*3b9b0*/  STL.64 [R1+0x358], R18 ;  /* 0x0003581201007387 */ /* 0x000fe40000100a00 */
[----:B------:R-:W2:Y:S02]  /*3b9c0*/  LDL.LU R25, [R1+0x324] ;  /* 0x0003240001197983 */ /* 0x000ea40000300800 */
[----:B------:R-:W2:Y:S01]  /*3b9d0*/  LDL.LU R26, [R1+0x328] ;  /* 0x00032800011a7983 */ /* 0x000ea20000300800 */
[----:B------:R-:W2:Y:S01]  /*3b9e0*/  LDL.LU R27, [R1+0x32c] ;  /* 0x00032c00011b7983 */ /* 0x000ea20000300800 */
[----:B---3--:R-:W-:Y:S01]  /*3b9f0*/  HMMA.16816.F32 R4, R4, R14, R20 ;  /* 0x0000000e0404723c */ /* 0x008fe20000001814 */
[----:B------:R-:W3:Y:S02]  /*3ba00*/  LDL.LU.64 R22, [R1+0x3128] ;  /* 0x0031280001167983 */ /* 0x000ee40000300a00 */
[----:B------:R-:W2:Y:S01]  /*3ba10*/  LDL.LU.64 R20, [R1+0x3120] ;  /* 0x0031200001147983 */ /* 0x000ea20000300a00 */
[----:B------:R-:W2:Y:S01]  /*3ba20*/  LDL.LU.64 R14, [R1+0x3118] ;  /* 0x00311800010e7983 */ /* 0x000ea20000300a00 */
[----:B------:R-:W2:Y:S02]  /*3ba30*/  LDL.LU.64 R12, [R1+0x3110] ;  /* 0x00311000010c7983 */ /* 0x000ea40000300a00 */
[----:B0-----:R-:W-:Y:S02]  /*3ba40*/  STL.64 [R1], R8 ;  /* 0x0000000801007387 */ /* 0x001fe40000100a00 */
[----:B------:R-:W-:Y:S01]  /*3ba50*/  STL.64 [R1+0x8], R10 ;  /* 0x0000080a01007387 */ /* 0x000fe20000100a00 */
[----:B------:R-:W-:Y:S11]  /*3ba60*/  LDSM.16.M88.4 R16, [R3+0x8000] ;  /* 0x008000000310783b */ /* 0x000ff60000000200 */
[----:B------:R-:W-:Y:S02]  /*3ba70*/  @!UPT UIADD3 URZ, URZ, URZ, URZ ;  /* 0x0000003f3f3ff290 */ /* 0x000fe4000fffe03f */
[----:B------:R-:W-:Y:S01]  /*3ba80*/  STL.64 [R1+0x330], R4 ;  /* 0x0003300401007387 */ /* 0x000fe20000100a00 */
[----:B------:R-:W-:Y:S02]  /*3ba90*/  STL.64 [R1+0x338], R6 ;  /* 0x0003380601007387 */ /* 0x000fe40000100a00 */
[----:B------:R-:W0:Y:S04]  /*3baa0*/  LDSM.16.M88.4 R4, [R3+0xa000] ;  /* 0x00a000000304783b */ /* 0x000e280000000200 */
[----:B------:R3:W-:Y:S02]  /*3bab0*/  STL.64 [R1+0x30d8], R8 ;  /* 0x0030d80801007387 */ /* 0x0007e40000100a00 */
[----:B---3--:R-:W-:Y:S02]  /*3bac0*/  IMAD.MOV.U32 R8, RZ, RZ, R23 ;  /* 0x000000ffff087224 */ /* 0x008fe400078e0017 */
[----:B------:R-:W-:-:S05]  /*3bad0*/  IMAD.MOV.U32 R9, RZ, RZ, R22 ;  /* 0x000000ffff097224 */ /* 0x000fca00078e0016 */
[----:B------:R1:W-:Y:S04]  /*3bae0*/  STL.64 [R1+0x30f0], R8 ;  /* 0x0030f00801007387 */ /* 0x0003e80000100a00 */
[----:B-1----:R-:W3:Y:S01]  /*3baf0*/  LDL.LU R8, [R1+0x310] ;  /* 0x0003100001087983 */ /* 0x002ee20000300800 */
[----:B------:R-:W3:Y:S02]  /*3bb00*/  LDL.LU R9, [R1+0x314] ;  /* 0x0003140001097983 */ /* 0x000ee40000300800 */
[----:B------:R-:W3:Y:S02]  /*3bb10*/  LDL.LU R10, [R1+0x318] ;  /* 0x00031800010a7983 */ /* 0x000ee40000300800 */
[----:B------:R-:W3:Y:S01]  /*3bb20*/  LDL.LU R11, [R1+0x31c] ;  /* 0x00031c00010b7983 */ /* 0x000ee20000300800 */
[----:B0-----:R-:W-:Y:S01]  /*3bb30*/  STL [R1+0x2cac], R6 ;  /* 0x002cac0601007387 */ /* 0x001fe20000100800 */
[----:B------:R-:W-:Y:S02]  /*3bb40*/  STL.64 [R1+0x30], R16 ;  /* 0x0000301001007387 */ /* 0x000fe40000100a00 */
[----:B------:R-:W-:Y:S02]  /*3bb50*/  STL.64 [R1+0x38], R18 ;  /* 0x0000381201007387 */ /* 0x000fe40000100a00 */
[----:B------:R0:W-:Y:S02]  /*3bb60*/  STL.64 [R1+0x30d0], R16 ;  /* 0x0030d01001007387 */ /* 0x0001e40000100a00 */
[----:B0-----:R-:W4:Y:S01]  /*3bb70*/  LDL.LU R16, [R1+0x2f0] ;  /* 0x0002f00001107983 */ /* 0x001f220000300800 */
[----:B------:R-:W4:Y:S02]  /*3bb80*/  LDL.LU R17, [R1+0x2f4] ;  /* 0x0002f40001117983 */ /* 0x000f240000300800 */
[----:B------:R-:W3:Y:S02]  /*3bb90*/  LDL.LU R18, [R1+0x2f8] ;  /* 0x0002f80001127983 */ /* 0x000ee40000300800 */
[----:B------:R-:W3:Y:S01]  /*3bba0*/  LDL.LU R19, [R1+0x2fc] ;  /* 0x0002fc0001137983 */ /* 0x000ee20000300800 */
[----:B--2---:R-:W-:Y:S01]  /*3bbb0*/  HMMA.16816.F32 R20, R12, R20, R24 ;  /* 0x000000140c14723c */ /* 0x004fe20000001818 */
[----:B------:R-:W0:Y:S04]  /*3bbc0*/  LDSM.16.M88.4 R24, [R3+0xc000] ;  /* 0x00c000000318783b */ /* 0x000e280000000200 */
[----:B---3--:R-:W-:Y:S01]  /*3bbd0*/  STL.64 [R1+0x30e8], R18 ;  /* 0x0030e81201007387 */ /* 0x008fe20000100a00 */
[----:B----4-:R1:W-:Y:S03]  /*3bbe0*/  STL.64 [R1+0x30e0], R16 ;  /* 0x0030e01001007387 */ /* 0x0103e60000100a00 */
[----:B-1----:R-:W2:Y:S01]  /*3bbf0*/  LDL.LU R16, [R1+0x300] ;  /* 0x0003000001107983 */ /* 0x002ea20000300800 */
[----:B------:R-:W2:Y:S02]  /*3bc00*/  LDL.LU R17, [R1+0x304] ;  /* 0x0003040001117983 */ /* 0x000ea40000300800 */
[----:B------:R-:W3:Y:S02]  /*3bc10*/  LDL.LU R18, [R1+0x308] ;  /* 0x0003080001127983 */ /* 0x000ee40000300800 */
[----:B------:R-:W-:-:S10]  /*3bc20*/  IMAD.MOV.U32 R19, RZ, RZ, R0 ;  /* 0x000000ffff137224 */ /* 0x000fd400078e0000 */
[----:B------:R-:W-:Y:S01]  /*3bc30*/  IMAD.MOV.U32 R0, RZ, RZ, R23 ;  /* 0x000000ffff007224 */ /* 0x000fe200078e0017 */
[----:B---3--:R-:W-:Y:S01]  /*3bc40*/  STL.64 [R1+0x3108], R18 ;  /* 0x0031081201007387 */ /* 0x008fe20000100a00 */
[----:B--2---:R1:W-:Y:S03]  /*3bc50*/  STL.64 [R1+0x3100], R16 ;  /* 0x0031001001007387 */ /* 0x0043e60000100a00 */
[----:B-1----:R-:W2:Y:S01]  /*3bc60*/  LDL.64 R16, [R1+0x20] ;  /* 0x0000200001107983 */ /* 0x002ea20000100a00 */
[----:B------:R-:W-:Y:S02]  /*3bc70*/  STL [R1+0x2ca8], R7 ;  /* 0x002ca80701007387 */ /* 0x000fe40000100800 */
[----:B------:R1:W-:Y:S02]  /*3bc80*/  STL.64 [R1+0x320], R20 ;  /* 0x0003201401007387 */ /* 0x0003e40000100a00 */
[----:B------:R3:W-:Y:S01]  /*3bc90*/  STL [R1+0x328], R22 ;  /* 0x0003281601007387 */ /* 0x0007e20000100800 */
[----:B-1----:R-:W4:Y:S01]  /*3bca0*/  LDL.LU R20, [R1+0x2d0] ;  /* 0x0002d00001147983 */ /* 0x002f220000300800 */
[----:B------:R-:W4:Y:S02]  /*3bcb0*/  LDL.LU R21, [R1+0x2d4] ;  /* 0x0002d40001157983 */ /* 0x000f240000300800 */
[----:B---3--:R-:W3:Y:S02]  /*3bcc0*/  LDL.LU R22, [R1+0x2d8] ;  /* 0x0002d80001167983 */ /* 0x008ee40000300800 */
[----:B------:R-:W3:Y:S01]  /*3bcd0*/  LDL.LU R23, [R1+0x2dc] ;  /* 0x0002dc0001177983 */ /* 0x000ee20000300800 */
[----:B--2---:R-:W-:Y:S01]  /*3bce0*/  HMMA.16816.F32 R8, R12, R16, R8 ;  /* 0x000000100c08723c */ /* 0x004fe20000001808 */
[----:B------:R-:W-:-:S02]  /*3bcf0*/  IMAD.MOV.U32 R7, RZ, RZ, R16 ;  /* 0x000000ffff077224 */ /* 0x000fc400078e0010 */
[----:B------:R-:W-:Y:S01]  /*3bd00*/  IMAD.MOV.U32 R6, RZ, RZ, R17 ;  /* 0x000000ffff067224 */ /* 0x000fe200078e0011 */
[----:B---3--:R-:W-:Y:S01]  /*3bd10*/  STL.64 [R1+0x30c0], R22 ;  /* 0x0030c01601007387 */ /* 0x008fe20000100a00 */
[----:B----4-:R1:W-:Y:S03]  /*3bd20*/  STL.64 [R1+0x30b8], R20 ;  /* 0x0030b81401007387 */ /* 0x0103e60000100a00 */
[----:B-1----:R-:W2:Y:S01]  /*3bd30*/  LDL.LU R20, [R1+0x2e0] ;  /* 0x0002e00001147983 */ /* 0x002ea20000300800 */
[----:B------:R-:W2:Y:S02]  /*3bd40*/  LDL.LU R21, [R1+0x2e4] ;  /* 0x0002e40001157983 */ /* 0x000ea40000300800 */
[----:B------:R-:W2:Y:S02]  /*3bd50*/  LDL.LU R22, [R1+0x2e8] ;  /* 0x0002e80001167983 */ /* 0x000ea40000300800 */
[----:B------:R-:W2:Y:S01]  /*3bd60*/  LDL.LU R23, [R1+0x2ec] ;  /* 0x0002ec0001177983 */ /* 0x000ea20000300800 */
[----:B------:R1:W-:Y:S01]  /*3bd70*/  STL [R1+0x2d20], R0 ;  /* 0x002d200001007387 */ /* 0x0003e20000100800 */
[----:B------:R-:W3:Y:S02]  /*3bd80*/  LDL.LU.64 R18, [R1+0x3108] ;  /* 0x0031080001127983 */ /* 0x000ee40000300a00 */
[----:B------:R-:W3:Y:S06]  /*3bd90*/  LDL.LU.64 R16, [R1+0x3100] ;  /* 0x0031000001107983 */ /* 0x000eec0000300a00 */
[----:B------:R-:W-:Y:S01]  /*3bda0*/  STL.64 [R1+0x310], R8 ;  /* 0x0003100801007387 */ /* 0x000fe20000100a00 */
[----:B------:R-:W-:Y:S01]  /*3bdb0*/  STL [R1+0x31c], R11 ;  /* 0x00031c0b01007387 */ /* 0x000fe20000100800 */
[----:B-1----:R-:W-:-:S03]  /*3bdc0*/  IMAD.MOV.U32 R0, RZ, RZ, R10 ;  /* 0x000000ffff007224 */ /* 0x002fc600078e000a */
[----:B------:R1:W4:Y:S04]  /*3bdd0*/  LDSM.16.M88.4 R8, [R3+0xe000] ;  /* 0x00e000000308783b */ /* 0x0003280000000200 */
[----:B0-----:R-:W-:Y:S01]  /*3bde0*/  STL.64 [R1+0x50], R24 ;  /* 0x0000501801007387 */ /* 0x001fe20000100a00 */
[----:B------:R-:W-:Y:S02]  /*3bdf0*/  STL.64 [R1+0x58], R26 ;  /* 0x0000581a01007387 */ /* 0x000fe40000100a00 */
[----:B------:R-:W-:Y:S01]  /*3be00*/  STL [R1+0x2d24], R0 ;  /* 0x002d240001007387 */ /* 0x000fe20000100800 */
[----:B-1----:R-:W2:Y:S04]  /*3be10*/  LDL.LU R3, [R1+0x30f8] ;  /* 0x0030f80001037983 */ /* 0x002ea80000300800 */
[----:B----4-:R0:W-:Y:S01]  /*3be20*/  STL.64 [R1+0x60], R8 ;  /* 0x0000600801007387 */ /* 0x0101e20000100a00 */
[----:B------:R3:W-:Y:S03]  /*3be30*/  STL.64 [R1+0x68], R10 ;  /* 0x0000680a01007387 */ /* 0x0007e60000100a00 */
[----:B0-----:R-:W3:Y:S02]  /*3be40*/  LDL.LU.64 R8, [R1+0x30f0] ;  /* 0x0030f00001087983 */ /* 0x001ee40000300a00 */
[C---:B---3--:R-:W-:Y:S02]  /*3be50*/  HMMA.16816.F32 R8, R12.reuse, R8, R16 ;  /* 0x000000080c08723c */ /* 0x048fe40000001810 */
[----:B------:R-:W3:Y:S01]  /*3be60*/  LDL.LU.64 R18, [R1+0x30e8] ;  /* 0x0030e80001127983 */ /* 0x000ee20000300a00 */
[----:B------:R-:W3:Y:S11]  /*3be70*/  LDL.LU.64 R16, [R1+0x30e0] ;  /* 0x0030e00001107983 */ /* 0x000ef60000300a00 */
[----:B------:R-:W-:Y:S09]  /*3be80*/  @!UPT UIADD3 URZ, URZ, URZ, URZ ;  /* 0x0000003f3f3ff290 */ /* 0x000ff2000fffe03f */
[----:B------:R0:W-:Y:S01]  /*3be90*/  STL [R1+0x300], R8 ;  /* 0x0003000801007387 */ /* 0x0001e20000100800 */
[----:B------:R-:W-:Y:S02]  /*3bea0*/  STL.64 [R1+0x308], R10 ;  /* 0x0003080a01007387 */ /* 0x000fe40000100a00 */
[----:B------:R-:W-:Y:S02]  /*3beb0*/  IMAD.MOV.U32 R0, RZ, RZ, R9 ;  /* 0x000000ffff007224 */ /* 0x000fe400078e0009 */
[----:B0-----:R-:W3:Y:S03]  /*3bec0*/  LDL.LU.64 R8, [R1+0x30d8] ;  /* 0x0030d80001087983 */ /* 0x001ee60000300a00 */
[----:B------:R0:W-:Y:S02]  /*3bed0*/  STL [R1+0x2e18], R0 ;  /* 0x002e180001007387 */ /* 0x0001e40000100800 */
[----:B0-----:R-:W4:Y:S01]  /*3bee0*/  LDL R0, [R1+0x13a4] ;  /* 0x0013a40001007983 */ /* 0x001f220000100800 */
[C---:B---3--:R-:W-:Y:S03]  /*3bef0*/  HMMA.16816.F32 R8, R12.reuse, R8, R16 ;  /* 0x000000080c08723c */ /* 0x048fe60000001810 */
[----:B------:R-:W2:Y:S11]  /*3bf00*/  LDL.LU.64 R16, [R1+0x30d0] ;  /* 0x0030d00001107983 */ /* 0x000eb60000300a00 */
[----:B------:R-:W-:Y:S09]  /*3bf10*/  @!UPT UIADD3 URZ, URZ, URZ, URZ ;  /* 0x0000003f3f3ff290 */ /* 0x000ff2000fffe03f */
[----:B------:R0:W-:Y:S01]  /*3bf20*/  STL.64 [R1+0x2f0], R8 ;  /* 0x0002f00801007387 */ /* 0x0001e20000100a00 */
[----:B------:R-:W-:Y:S03]  /*3bf30*/  STL.64 [R1+0x2f8], R10 ;  /* 0x0002f80a01007387 */ /* 0x000fe60000100a00 */
[----:B0-----:R-:W3:Y:S04]  /*3bf40*/  LDL.LU R9, [R1+0x30c8] ;  /* 0x0030c80001097983 */ /* 0x001ee80000300800 */
[----:B---3--:R-:W0:Y:S01]  /*3bf50*/  LDSM.16.MT88.4 R8, [R9+0x12080] ;  /* 0x012080000908783b */ /* 0x008e220000004200 */
[----:B--2---:R-:W-:Y:S03]  /*3bf60*/  HMMA.16816.F32 R16, R12, R16, R20 ;  /* 0x000000100c10723c */ /* 0x004fe60000001814 */
[----:B0-----:R-:W-:Y:S01]  /*3bf70*/  STL.64 [R1+0x30b0], R10 ;  /* 0x0030b00a01007387 */ /* 0x001fe20000100a00 */
[----:B------:R0:W-:Y:S03]  /*3bf80*/  STL.64 [R1+0x30a8], R8 ;  /* 0x0030a80801007387 */ /* 0x0001e60000100a00 */
[----:B0-----:R-:W2:Y:S01]  /*3bf90*/  LDL.LU R8, [R1+0x210] ;  /* 0x0002100001087983 */ /* 0x001ea20000300800 */
[----:B------:R-:W2:Y:S02]  /*3bfa0*/  LDL.LU R9, [R1+0x214] ;  /* 0x0002140001097983 */ /* 0x000ea40000300800 */
[----:B------:R-:W3:Y:S02]  /*3bfb0*/  LDL.LU.64 R22, [R1+0x30c0] ;  /* 0x0030c00001167983 */ /* 0x000ee40000300a00 */
[----:B------:R-:W3:Y:S02]  /*3bfc0*/  LDL.LU.64 R20, [R1+0x30b8] ;  /* 0x0030b80001147983 */ /* 0x000ee40000300a00 */
[----:B------:R-:W-:-:S02]  /*3bfd0*/  IMAD.MOV.U32 R10, RZ, RZ, R3 ;  /* 0x000000ffff0a7224 */ /* 0x000fc400078e0003 */
[----:B------:R-:W-:-:S08]  /*3bfe0*/  IMAD.MOV.U32 R11, RZ, RZ, R2 ;  /* 0x000000ffff0b7224 */ /* 0x000fd000078e0002 */
[----:B------:R-:W-:Y:S01]  /*3bff0*/  IMAD.MOV.U32 R3, RZ, RZ, R18 ;  /* 0x000000ffff037224 */ /* 0x000fe200078e0012 */
[----:B------:R-:W-:Y:S01]  /*3c000*/  STL.64 [R1+0x2e0], R16 ;  /* 0x0002e01001007387 */ /* 0x000fe20000100a00 */
[----:B------:R-:W-:Y:S02]  /*3c010*/  IMAD.MOV.U32 R2, RZ, RZ, R19 ;  /* 0x000000ffff027224 */ /* 0x000fe400078e0013 */
[----:B----4-:R-:W0:Y:S03]  /*3c020*/  LDSM.16.MT88.4 R16, [R0+0x12000] ;  /* 0x012000000010783b */ /* 0x010e260000004200 */
[----:B------:R-:W-:Y:S01]  /*3c030*/  STL [R1+0x2e20], R2 ;  /* 0x002e200201007387 */ /* 0x000fe20000100800 */
[----:B------:R-:W-:Y:S03]  /*3c040*/  STL [R1+0x2e1c], R3 ;  /* 0x002e1c0301007387 */ /* 0x000fe60000100800 */
[----:B0-----:R0:W-:Y:S04]  /*3c050*/  STL.64 [R1+0x3020], R18 ;  /* 0x0030201201007387 */ /* 0x0011e80000100a00 */
[----:B0-----:R-:W4:Y:S01]  /*3c060*/  LDL R19, [R1+0x13a0] ;  /* 0x0013a00001137983 */ /* 0x001f220000100800 */
[----:B------:R-:W-:Y:S01]  /*3c070*/  STL.64 [R1+0x3018], R16 ;  /* 0x0030181001007387 */ /* 0x000fe20000100a00 */
[----:B---3--:R-:W-:Y:S11]  /*3c080*/  HMMA.16816.F32 R20, R12, R4, R20 ;  /* 0x000000040c14723c */ /* 0x008ff60000001814 */
[----:B------:R-:W-:Y:S11]  /*3c090*/  @!UPT UIADD3 URZ, URZ, URZ, URZ ;  /* 0x0000003f3f3ff290 */ /* 0x000ff6000fffe03f */
[----:B------:R-:W-:Y:S01]  /*3c0a0*/  @!UPT UIADD3 URZ, URZ, URZ, URZ ;  /* 0x0000003f3f3ff290 */ /* 0x000fe2000fffe03f */
[----:B------:R-:W-:Y:S01]  /*3c0b0*/  STL.64 [R1+0x2d0], R20 ;  /* 0x0002d01401007387 */ /* 0x000fe20000100a00 */
[----:B------:R-:W-:Y:S02]  /*3c0c0*/  STL.64 [R1+0x2d8], R22 ;  /* 0x0002d81601007387 */ /* 0x000fe40000100a00 */
[----:B------:R-:W0:Y:S02]  /*3c0d0*/  LDSM.16.MT88.4 R20, [R0+0x12080] ;  /* 0x012080000014783b */ /* 0x000e240000004200 */
[----:B0-----:R-:W-:Y:S02]  /*3c0e0*/  STL.64 [R1+0x2fa8], R22 ;  /* 0x002fa81601007387 */ /* 0x001fe40000100a00 */
[----:B------:R0:W-:Y:S02]  /*3c0f0*/  STL.64 [R1+0x2fa0], R20 ;  /* 0x002fa01401007387 */ /* 0x0001e40000100a00 */
[----:B0-----:R-:W3:Y:S01]  /*3c100*/  LDL.LU R20, [R1+0x2c0] ;  /* 0x0002c00001147983 */ /* 0x001ee20000300800 */
[----:B------:R-:W3:Y:S02]  /*3c110*/  LDL.LU R21, [R1+0x2c4] ;  /* 0x0002c40001157983 */ /* 0x000ee40000300800 */
[----:B------:R-:W3:Y:S02]  /*3c120*/  LDL.LU R22, [R1+0x2c8] ;  /* 0x0002c80001167983 */ /* 0x000ee40000300800 */
[----:B------:R-:W3:Y:S01]  /*3c130*/  LDL.LU R23, [R1+0x2cc] ;  /* 0x0002cc0001177983 */ /* 0x000ee20000300800 */
[----:B------:R0:W-:Y:S01]  /*3c140*/  STL [R1+0x2e24], R0 ;  /* 0x002e240001007387 */ /* 0x0001e20000100800 */
[----:B------:R-:W-:-:S02]  /*3c150*/  IMAD.MOV.U32 R3, RZ, RZ, R25 ;  /* 0x000000ffff037224 */ /* 0x000fc400078e0019 */
[----:B0-----:R-:W-:Y:S01]  /*3c160*/  IMAD.MOV.U32 R0, RZ, RZ, R24 ;  /* 0x000000ffff007224 */ /* 0x001fe200078e0018 */
[----:B---3--:R-:W-:Y:S01]  /*3c170*/  HMMA.16816.F32 R20, R12, R24, R20 ;  /* 0x000000180c14723c */ /* 0x008fe20000001814 */
[----:B----4-:R-:W0:Y:S11]  /*3c180*/  LDSM.16.MT88.4 R24, [R19+0x12000] ;  /* 0x012000001318783b */ /* 0x010e360000004200 */
[----:B------:R-:W-:Y:S11]  /*3c190*/  @!UPT UIADD3 URZ, URZ, URZ, URZ ;  /* 0x0000003f3f3ff290 */ /* 0x000ff6000fffe03f */
[----:B------:R-:W-:Y:S01]  /*3c1a0*/  STL.64 [R1+0x2c0], R20 ;  /* 0x0002c01401007387 */ /* 0x000fe20000100a00 */
[----:B------:R-:W-:Y:S03]  /*3c1b0*/  STL.64 [R1+0x2c8], R22 ;  /* 0x0002c81601007387 */ /* 0x000fe60000100a00 */
[----:B0-----:R-:W-:Y:S01]  /*3c1c0*/  STL.64 [R1+0x2f30], R26 ;  /* 0x002f301a01007387 */ /* 0x001fe20000100a00 */
[----:B------:R0:W-:Y:S02]  /*3c1d0*/  STL.64 [R1+0x2f28], R24 ;  /* 0x002f281801007387 */ /* 0x0001e40000100a00 */
[----:B0-----:R-:W-:Y:S02]  /*3c1e0*/  IMAD.MOV.U32 R24, RZ, RZ, R7 ;  /* 0x000000ffff187224 */ /* 0x001fe400078e0007 */
[----:B------:R-:W-:-:S05]  /*3c1f0*/  IMAD.MOV.U32 R25, RZ, RZ, R6 ;  /* 0x000000ffff197224 */ /* 0x000fca00078e0006 */
[----:B------:R-:W-:Y:S01]  /*3c200*/  STL.64 [R1+0x3090], R24 ;  /* 0x0030901801007387 */ /* 0x000fe20000100a00 */
[----:B------:R-:W3:Y:S02]  /*3c210*/  LDL.LU R20, [R1+0x2b0] ;  /* 0x0002b00001147983 */ /* 0x000ee40000300800 */
[----:B------:R-:W3:Y:S02]  /*3c220*/  LDL.LU R21, [R1+0x2b4] ;  /* 0x0002b40001157983 */ /* 0x000ee40000300800 */
[----:B------:R-:W-:Y:S02]  /*3c230*/  IMAD.MOV.U32 R22, RZ, RZ, R29 ;  /* 0x000000ffff167224 */ /* 0x000fe400078e001d */
[----:B------:R-:W-:-:S05]  /*3c240*/  IMAD.MOV.U32 R23, RZ, RZ, R28 ;  /* 0x000000ffff177224 */ /* 0x000fca00078e001c */
[----:B------:R-:W-:Y:S04]  /*3c250*/  STL.64 [R1+0x2fd0], R22 ;  /* 0x002fd01601007387 */ /* 0x000fe80000100a00 */
[----:B---3--:R0:W-:Y:S04]  /*3c260*/  STL.64 [R1+0x2fc8], R20 ;  /* 0x002fc81401007387 */ /* 0x0081e80000100a00 */
[----:B0-----:R-:W2:Y:S01]  /*3c270*/  LDL.64 R20, [R1+0x60] ;  /* 0x0000600001147983 */ /* 0x001ea20000100a00 */
[----:B------:R-:W-:Y:S01]  /*3c280*/  IMAD.MOV.U32 R27, RZ, RZ, R0 ;  /* 0x000000ffff1b7224 */ /* 0x000fe200078e0000 */
[----:B--2---:R-:W-:Y:S02]  /*3c290*/  HMMA.16816.F32 R12, R12, R20, R8 ;  /* 0x000000140c0c723c */ /* 0x004fe40000001808 */
[----:B------:R-:W2:Y:S01]  /*3c2a0*/  LDL.LU.64 R10, [R1+0x30b0] ;  /* 0x0030b000010a7983 */ /* 0x000ea20000300a00 */
[----:B------:R-:W2:Y:S02]  /*3c2b0*/  LDL.LU.64 R8, [R1+0x30a8] ;  /* 0x0030a80001087983 */ /* 0x000ea40000300a00 */
[----:B------:R-:W-:-:S02]  /*3c2c0*/  IMAD.MOV.U32 R2, RZ, RZ, R20 ;  /* 0x000000ffff027224 */ /* 0x000fc400078e0014 */
[----:B------:R-:W-:Y:S11]  /*3c2d0*/  IMAD.MOV.U32 R0, RZ, RZ, R21 ;  /* 0x000000ffff007224 */ /* 0x000ff600078e0015 */
[----:B------:R-:W-:Y:S06]  /*3c2e0*/  @!UPT UIADD3 URZ, URZ, URZ, URZ ;  /* 0x0000003f3f3ff290 */ /* 0x000fec000fffe03f */
[----:B------:R-:W-:Y:S02]  /*3c2f0*/  IMAD.MOV.U32 R6, RZ, RZ, R12 ;  /* 0x000000ffff067224 */ /* 0x000fe400078e000c */
[----:B------:R-:W-:-:S05]  /*3c300*/  IMAD.MOV.U32 R7, RZ, RZ, R13 ;  /* 0x000000ffff077224 */ /* 0x000fca00078e000d */
[----:B------:R-:W-:Y:S01]  /*3c310*/  STL.64 [R1+0x3050], R6 ;  /* 0x0030500601007387 */ /* 0x000fe20000100a00 */
[----:B------:R-:W-:Y:S02]  /*3c320*/  STL.64 [R1+0x3048], R4 ;  /* 0x0030480401007387 */ /* 0x000fe40000100a00 */
[----:B------:R-:W3:Y:S02]  /*3c330*/  LDL.LU R20, [R1+0xd0] ;  /* 0x0000d00001147983 */ /* 0x000ee40000300800 */
[----:B------:R-:W3:Y:S01]  /*3c340*/  LDL.LU R21, [R1+0xd4] ;  /* 0x0000d40001157983 */ /* 0x000ee20000300800 */
[----:B------:R-:W4:Y:S01]  /*3c350*/  LDL.LU R22, [R1+0xd8] ;  /* 0x0000d80001167983 */ /* 0x000f220000300800 */
[----:B------:R-:W4:Y:S02]  /*3c360*/  LDL.LU R23, [R1+0xdc] ;  /* 0x0000dc0001177983 */ /* 0x000f240000300800 */
[----:B------:R-:W-:Y:S01]  /*3c370*/  IMAD.MOV.U32 R28, RZ, RZ, R15 ;  /* 0x000000ffff1c7224 */ /* 0x000fe200078e000f */
[----:B----4-:R-:W-:Y:S01]  /*3c380*/  STL.64 [R1+0x2fe0], R22 ;  /* 0x002fe01601007387 */ /* 0x010fe20000100a00 */
[----:B---3--:R0:W-:Y:S03]  /*3c390*/  STL.64 [R1+0x2fd8], R20 ;  /* 0x002fd81401007387 */ /* 0x0081e60000100a00 */
[----:B0-----:R-:W3:Y:S01]  /*3c3a0*/  LDL.64 R20, [R1+0x10] ;  /* 0x0000100001147983 */ /* 0x001ee20000100a00 */
[----:B------:R-:W-:-:S02]  /*3c3b0*/  IMAD.MOV.U32 R29, RZ, RZ, R14 ;  /* 0x000000ffff1d7224 */ /* 0x000fc400078e000e */
[----:B------:R0:W1:Y:S01]  /*3c3c0*/  LDSM.16.MT88.4 R12, [R19+0x12080] ;  /* 0x01208000130c783b */ /* 0x0000620000004200 */
[----:B---3--:R3:W-:Y:S03]  /*3c3d0*/  STL.64 [R1+0x3088], R20 ;  /* 0x0030881401007387 */ /* 0x0087e60000100a00 */
[----:B------:R-:W-:Y:S02]  /*3c3e0*/  STL [R1+0x2e40], R28 ;  /* 0x002e401c01007387 */ /* 0x000fe40000100800 */
[----:B------:R-:W-:Y:S02]  /*3c3f0*/  STL [R1+0x2e28], R29 ;  /* 0x002e281d01007387 */ /* 0x000fe40000100800 */
[----:B------:R-:W4:Y:S01]  /*3c400*/  LDL.LU R16, [R1+0xb0] ;  /* 0x0000b00001107983 */ /* 0x000f220000300800 */
[----:B------:R-:W4:Y:S01]  /*3c410*/  LDL.LU R17, [R1+0xb4] ;  /* 0x0000b40001117983 */ /* 0x000f220000300800 */
[----:B------:R-:W2:Y:S02]  /*3c420*/  LDL.LU R18, [R1+0xb8] ;  /* 0x0000b80001127983 */ /* 0x000ea40000300800 */
[----:B0-----:R-:W2:Y:S02]  /*3c430*/  LDL.LU R19, [R1+0xbc] ;  /* 0x0000bc0001137983 */ /* 0x001ea40000300800 */
[----:B--2---:R-:W-:Y:S01]  /*3c440*/  STL.64 [R1+0x3030], R18 ;  /* 0x0030301201007387 */ /* 0x004fe20000100a00 */
[----:B----4-:R-:W-:Y:S02]  /*3c450*/  STL.64 [R1+0x3028], R16 ;  /* 0x0030281001007387 */ /* 0x010fe40000100a00 */
[----:B---3--:R-:W2:Y:S02]  /*3c460*/  LDL.LU R20, [R1+0x170] ;  /* 0x0001700001147983 */ /* 0x008ea40000300800 */
[----:B------:R-:W2:Y:S01]  /*3c470*/  LDL.LU R21, [R1+0x174] ;  /* 0x0001740001157983 */ /* 0x000ea20000300800 */
[----:B------:R-:W3:Y:S01]  /*3c480*/  LDL.LU R22, [R1+0x178] ;  /* 0x0001780001167983 */ /* 0x000ee20000300800 */
[----:B------:R-:W3:Y:S03]  /*3c490*/  LDL.LU R23, [R1+0x17c] ;  /* 0x00017c0001177983 */ /* 0x000ee60000300800 */
[----:B---3--:R-:W-:Y:S01]  /*3c4a0*/  STL.64 [R1+0x30a0], R22 ;  /* 0x0030a01601007387 */ /* 0x008fe20000100a00 */
[----:B--2---:R0:W-:Y:S02]  /*3c4b0*/  STL.64 [R1+0x3098], R20 ;  /* 0x0030981401007387 */ /* 0x0041e40000100a00 */
[----:B------:R-:W2:Y:S02]  /*3c4c0*/  LDL R24, [R1+0x40] ;  /* 0x0000400001187983 */ /* 0x000ea40000100800 */
[----:B------:R-:W2:Y:S01]  /*3c4d0*/  LDL R25, [R1+0x44] ;  /* 0x0000440001197983 */ /* 0x000ea20000100800 */
[----:B0-----:R-:W2:Y:S01]  /*3c4e0*/  LDL.LU R20, [R1+0x180] ;  /* 0x0001800001147983 */ /* 0x001ea20000300800 */
[----:B------:R-:W2:Y:S02]  /*3c4f0*/  LDL.LU R21, [R1+0x184] ;  /* 0x0001840001157983 */ /* 0x000ea40000300800 */
[----:B------:R-:W2:Y:S02]  /*3c500*/  LDL.LU R22, [R1+0x188] ;  /* 0x0001880001167983 */ /* 0x000ea40000300800 */
[----:B------:R-:W2:Y:S01]  /*3c510*/  LDL.LU R23, [R1+0x18c] ;  /* 0x00018c0001177983 */ /* 0x000ea20000300800 */
[----:B------:R-:W3:Y:S01]  /*3c520*/  LDL.64 R4, [R1+0x30] ;  /* 0x0000300001047983 */ /* 0x000ee20000100a00 */
[----:B------:R-:W-:-:S02]  /*3c530*/  IMAD.MOV.U32 R16, RZ, RZ, R27 ;  /* 0x000000ffff107224 */ /* 0x000fc400078e001b */
[----:B------:R-:W-:Y:S01]  /*3c540*/  IMAD.MOV.U32 R17, RZ, RZ, R3 ;  /* 0x000000ffff117224 */ /* 0x000fe200078e0003 */
[----:B---3--:R-:W-:Y:S04]  /*3c550*/  STL.64 [R1+0x3068], R4 ;  /* 0x0030680401007387 */ /* 0x008fe80000100a00 */
[----:B------:R0:W-:Y:S02]  /*3c560*/  STL.64 [R1+0x3040], R16 ;  /* 0x0030401001007387 */ /* 0x0001e40000100a00 */
[----:B0-----:R-:W3:Y:S01]  /*3c570*/  LDL.LU R16, [R1+0x130] ;  /* 0x0001300001107983 */ /* 0x001ee20000300800 */
[----:B------:R-:W3:Y:S02]  /*3c580*/  LDL.LU R17, [R1+0x134] ;  /* 0x0001340001117983 */ /* 0x000ee40000300800 */
[----:B------:R-:W4:Y:S02]  /*3c590*/  LDL.LU R18, [R1+0x138] ;  /* 0x0001380001127983 */ /* 0x000f240000300800 */
[----:B------:R-:W4:Y:S01]  /*3c5a0*/  LDL.LU R19, [R1+0x13c] ;  /* 0x00013c0001137983 */ /* 0x000f220000300800 */
[----:B------:R-:W2:Y:S04]  /*3c5b0*/  LDL R4, [R1] ;  /* 0x0000000001047983 */ /* 0x000ea80000100800 */
[----:B------:R-:W2:Y:S04]  /*3c5c0*/  LDL R5, [R1+0x4] ;  /* 0x0000040001057983 */ /* 0x000ea80000100800 */
[----:B--2---:R0:W-:Y:S04]  /*3c5d0*/  STL.64 [R1+0x3080], R4 ;  /* 0x0030800401007387 */ /* 0x0041e80000100a00 */
[----:B0-----:R-:W2:Y:S01]  /*3c5e0*/  LDL.LU R4, [R1+0x160] ;  /* 0x0001600001047983 */ /* 0x001ea20000300800 */
[----:B------:R-:W2:Y:S02]  /*3c5f0*/  LDL.LU R5, [R1+0x164] ;  /* 0x0001640001057983 */ /* 0x000ea40000300800 */
[----:B------:R-:W2:Y:S02]  /*3c600*/  LDL.LU R6, [R1+0x168] ;  /* 0x0001680001067983 */ /* 0x000ea40000300800 */
[----:B------:R-:W2:Y:S01]  /*3c610*/  LDL.LU R7, [R1+0x16c] ;  /* 0x00016c0001077983 */ /* 0x000ea20000300800 */
[----:B----4-:R-:W-:Y:S01]  /*3c620*/  STL.64 [R1+0x3060], R18 ;  /* 0x0030601201007387 */ /* 0x010fe20000100a00 */
[----:B---3--:R0:W-:Y:S03]  /*3c630*/  STL.64 [R1+0x3058], R16 ;  /* 0x0030581001007387 */ /* 0x0081e60000100a00 */
[----:B0-----:R-:W3:Y:S01]  /*3c640*/  LDL.LU R16, [R1+0x140] ;  /* 0x0001400001107983 */ /* 0x001ee20000300800 */
[----:B------:R-:W3:Y:S02]  /*3c650*/  LDL.LU R17, [R1+0x144] ;  /* 0x0001440001117983 */ /* 0x000ee40000300800 */
[----:B------:R-:W4:Y:S02]  /*3c660*/  LDL.LU R18, [R1+0x148] ;  /* 0x0001480001127983 */ /* 0x000f240000300800 */
[----:B------:R-:W4:Y:S01]  /*3c670*/  LDL.LU R19, [R1+0x14c] ;  /* 0x00014c0001137983 */ /* 0x000f220000300800 */
[----:B------:R-:W-:Y:S01]  /*3c680*/  HMMA.16816.F32 R24, R8, R24, R20 ;  /* 0x000000180818723c */ /* 0x000fe20000001814 */
[----:B----4-:R-:W-:Y:S01]  /*3c690*/  STL.64 [R1+0x3078], R18 ;  /* 0x0030781201007387 */ /* 0x010fe20000100a00 */
[----:B---3--:R0:W-:Y:S03]  /*3c6a0*/  STL.64 [R1+0x3070], R16 ;  /* 0x0030701001007387 */ /* 0x0081e60000100a00 */
[----:B0-----:R-:W3:Y:S01]  /*3c6b0*/  LDL.LU R16, [R1+0x150] ;  /* 0x0001500001107983 */ /* 0x001ee20000300800 */
[----:B------:R-:W3:Y:S02]  /*3c6c0*/  LDL.LU R17, [R1+0x154] ;  /* 0x0001540001117983 */ /* 0x000ee40000300800 */
[----:B------:R-:W3:Y:S02]  /*3c6d0*/  LDL.LU R18, [R1+0x158] ;  /* 0x0001580001127983 */ /* 0x000ee40000300800 */
[----:B------:R-:W3:Y:S01]  /*3c6e0*/  LDL.LU R19, [R1+0x15c] ;  /* 0x00015c0001137983 */ /* 0x000ee20000300800 */
[----:B-1----:R-:W-:Y:S01]  /*3c6f0*/  STL.64 [R1+0x2ec0], R14 ;  /* 0x002ec00e01007387 */ /* 0x002fe20000100a00 */
[----:B------:R0:W-:Y:S02]  /*3c700*/  STL.64 [R1+0x2eb8], R12 ;  /* 0x002eb80c01007387 */ /* 0x0001e40000100a00 */
[----:B0-----:R-:W-:-:S02]  /*3c710*/  IMAD.MOV.U32 R12, RZ, RZ, R2 ;  /* 0x000000ffff0c7224 */ /* 0x001fc400078e0002 */
[----:B------:R-:W-:-:S05]  /*3c720*/  IMAD.MOV.U32 R13, RZ, RZ, R0 ;  /* 0x000000ffff0d7224 */ /* 0x000fca00078e0000 */
[----:B------:R0:W-:Y:S04]  /*3c730*/  STL.64 [R1+0x3038], R12 ;  /* 0x0030380c01007387 */ /* 0x0001e80000100a00 */
[----:B0-----:R-:W4:Y:S01]  /*3c740*/  LDL.LU R12, [R1+0x120] ;  /* 0x00012000010c7983 */ /* 0x001f220000300800 */
[----:B------:R-:W4:Y:S02]  /*3c750*/  LDL.LU R13, [R1+0x124] ;  /* 0x00012400010d7983 */ /* 0x000f240000300800 */
[----:B------:R-:W4:Y:S02]  /*3c760*/  LDL.LU R14, [R1+0x128] ;  /* 0x00012800010e7983 */ /* 0x000f240000300800 */
[----:B------:R-:W4:Y:S01]  /*3c770*/  LDL.LU R15, [R1+0x12c] ;  /* 0x00012c00010f7983 */ /* 0x000f220000300800 */
[----:B------:R-:W2:Y:S01]  /*3c780*/  LDL.LU.64 R22, [R1+0x30a0] ;  /* 0x0030a00001167983 */ /* 0x000ea20000300a00 */
[----:B------:R-:W2:Y:S02]  /*3c790*/  LDL.LU.64 R20, [R1+0x3098] ;  /* 0x0030980001147983 */ /* 0x000ea40000300a00 */
[----:B------:R0:W-:Y:S02]  /*3c7a0*/  STL.64 [R1+0x180], R24 ;  /* 0x0001801801007387 */ /* 0x0001e40000100a00 */
[----:B------:R-:W-:Y:S01]  /*3c7b0*/  STL.64 [R1+0x188], R26 ;  /* 0x0001881a01007387 */ /* 0x000fe20000100a00 */
[----:B0-----:R-:W2:Y:S02]  /*3c7c0*/  LDL.LU.64 R24, [R1+0x3090] ;  /* 0x0030900001187983 */ /* 0x001ea40000300a00 */
[C---:B--2---:R-:W-:Y:S11]  /*3c7d0*/  HMMA.16816.F32 R20, R8.reuse, R24, R20 ;  /* 0x000000180814723c */ /* 0x044ff60000001814 */
[----:B------:R-:W-:Y:S11]  /*3c7e0*/  @!UPT UIADD3 URZ, URZ, URZ, URZ ;  /* 0x0000003f3f3ff290 */ /* 0x000ff6000fffe03f */
[----:B------:R-:W-:Y:S01]  /*3c7f0*/  @!UPT UIADD3 URZ, URZ, URZ, URZ ;  /* 0x0000003f3f3ff290 */ /* 0x000fe2000fffe03f */
[----:B------:R0:W-:Y:S01]  /*3c800*/  STL.64 [R1+0x170], R20 ;  /* 0x0001701401007387 */ /* 0x0001e20000100a00 */
[----:B------:R-:W-:Y:S03]  /*3c810*/  STL.64 [R1+0x178], R22 ;  /* 0x0001781601007387 */ /* 0x000fe60000100a00 */
[----:B0-----:R-:W2:Y:S01]  /*3c820*/  LDL.LU.64 R20, [R1+0x3088] ;  /* 0x0030880001147983 */ /* 0x001ea20000300a00 */
[----:B------:R0:W-:Y:S03]  /*3c830*/  STL.64 [R1+0x3000], R24 ;  /* 0x0030001801007387 */ /* 0x0001e60000100a00 */
[----:B0-----:R-:W3:Y:S01]  /*3c840*/  LDL.64 R24, [R1+0x40] ;  /* 0x0000400001187983 */ /* 0x001ee20000100a00 */
[C---:B--2---:R-:W-:Y:S11]  /*3c850*/  HMMA.16816.F32 R4, R8.reuse, R20, R4 ;  /* 0x000000140804723c */ /* 0x044ff60000001804 */
[----:B------:R-:W-:Y:S11]  /*3c860*/  @!UPT UIADD3 URZ, URZ, URZ, URZ ;  /* 0x0000003f3f3ff290 */ /* 0x000ff6000fffe03f */
[----:B------:R-:W-:Y:S01]  /*3c870*/  @!UPT UIADD3 URZ, URZ, URZ, URZ ;  /* 0x0000003f3f3ff290 */ /* 0x000fe2000fffe03f */
[----:B------:R0:W-:Y:S01]  /*3c880*/  STL.64 [R1+0x160], R4 ;  /* 0x0001600401007387 */ /* 0x0001e20000100a00 */
[----:B------:R-:W-:Y:S03]  /*3c890*/  STL.64 [R1+0x168], R6 ;  /* 0x0001680601007387 */ /* 0x000fe60000100a00 */
[----:B0-----:R-:W3:Y:S01]  /*3c8a0*/  LDL.LU.64 R4, [R1+0x3080] ;  /* 0x0030800001047983 */ /* 0x001ee20000300a00 */
        /* <DEDUP_REMOVED lines=12> */
[----:B------:R-:W3:Y:S01]  /*3c970*/  LDL.LU.64 R18, [R1+0x3078] ;  /* 0x0030780001127983 */ /* 0x000ee20000300a00 */
[----:B------:R-:W3:Y:S11]  /*3c980*/  LDL.LU.64 R16, [R1+0x3070] ;  /* 0x0030700001107983 */ /* 0x000ef60000300a00 */
[----:B------:R0:W-:Y:S02]  /*3c990*/  STL.64 [R1+0x150], R4 ;  /* 0x0001500401007387 */ /* 0x0001e40000100a00 */
[----:B------:R-:W-:Y:S01]  /*3c9a0*/  STL.64 [R1+0x158], R6 ;  /* 0x0001580601007387 */ /* 0x000fe20000100a00 */
[----:B0-----:R-:W3:Y:S02]  /*3c9b0*/  LDL.LU.64 R4, [R1+0x3068] ;  /* 0x0030680001047983 */ /* 0x001ee40000300a00 */
[----:B---3--:R-:W-:Y:S01]  /*3c9c0*/  HMMA.16816.F32 R16, R8, R4, R16 ;  /* 0x000000040810723c */ /* 0x008fe20000001810 */
[----:B------:R-:W-:-:S02]  /*3c9d0*/  IMAD.MOV.U32 R2, RZ, RZ, R4 ;  /* 0x000000ffff027224 */ /* 0x000fc400078e0004 */
[----:B------:R-:W-:Y:S11]  /*3c9e0*/  IMAD.MOV.U32 R0, RZ, RZ, R5 ;  /* 0x000000ffff007224 */ /* 0x000ff600078e0005 */
[----:B------:R-:W-:Y:S09]  /*3c9f0*/  @!UPT UIADD3 URZ, URZ, URZ, URZ ;  /* 0x0000003f3f3ff290 */ /* 0x000ff2000fffe03f */
[----:B------:R-:W-:Y:S01]  /*3ca00*/  STL.64 [R1+0x140], R16 ;  /* 0x0001401001007387 */ /* 0x000fe20000100a00 */
[----:B------:R0:W-:Y:S03]  /*3ca10*/  STL.64 [R1+0x148], R18 ;  /* 0x0001481201007387 */ /* 0x0001e60000100a00 */
[----:B0-----:R-:W3:Y:S01]  /*3ca20*/  LDL.LU.64 R18, [R1+0x3060] ;  /* 0x0030600001127983 */ /* 0x001ee20000300a00 */
[----:B------:R-:W3:Y:S02]  /*3ca30*/  LDL.LU.64 R16, [R1+0x3058] ;  /* 0x0030580001107983 */ /* 0x000ee40000300a00 */
[----:B------:R-:W2:Y:S02]  /*3ca40*/  LDL.LU.64 R6, [R1+0x3050] ;  /* 0x0030500001067983 */ /* 0x000ea40000300a00 */
[----:B------:R-:W3:Y:S02]  /*3ca50*/  LDL.LU.64 R4, [R1+0x3048] ;  /* 0x0030480001047983 */ /* 0x000ee40000300a00 */
[C---:B---3--:R-:W-:Y:S11]  /*3ca60*/  HMMA.16816.F32 R16, R8.reuse, R4, R16 ;  /* 0x000000040810723c */ /* 0x048ff60000001810 */
[----:B------:R-:W-:Y:S11]  /*3ca70*/  @!UPT UIADD3 URZ, URZ, URZ, URZ ;  /* 0x0000003f3f3ff290 */ /* 0x000ff6000fffe03f */
[----:B------:R-:W-:Y:S01]  /*3ca80*/  @!UPT UIADD3 URZ, URZ, URZ, URZ ;  /* 0x0000003f3f3ff290 */ /* 0x000fe2000fffe03f */
[----:B------:R0:W-:Y:S01]  /*3ca90*/  STL.64 [R1+0x130], R16 ;  /* 0x0001301001007387 */ /* 0x0001e20000100a00 */
[----:B------:R-:W-:Y:S03]  /*3caa0*/  STL.64 [R1+0x138], R18 ;  /* 0x0001381201007387 */ /* 0x000fe60000100a00 */
[----:B0-----:R-:W4:Y:S01]  /*3cab0*/  LDL.LU.64 R16, [R1+0x3040] ;  /* 0x0030400001107983 */ /* 0x001f220000300a00 */
[----:B--2---:R-:W-:Y:S02]  /*3cac0*/  STL.64 [R1+0x2ff0], R6 ;  /* 0x002ff00601007387 */ /* 0x004fe40000100a00 */
[----:B------:R0:W-:Y:S02]  /*3cad0*/  STL.64 [R1+0x2fe8], R4 ;  /* 0x002fe80401007387 */ /* 0x0001e40000100a00 */
[----:B0-----:R-:W2:Y:S01]  /*3cae0*/  LDL.LU R4, [R1+0xe0] ;  /* 0x0000e00001047983 */ /* 0x001ea20000300800 */
[----:B------:R-:W2:Y:S02]  /*3caf0*/  LDL.LU R5, [R1+0xe4] ;  /* 0x0000e40001057983 */ /* 0x000ea40000300800 */
[----:B------:R-:W2:Y:S02]  /*3cb00*/  LDL.LU R6, [R1+0xe8] ;  /* 0x0000e80001067983 */ /* 0x000ea40000300800 */
[----:B------:R-:W2:Y:S01]  /*3cb10*/  LDL.LU R7, [R1+0xec] ;  /* 0x0000ec0001077983 */ /* 0x000ea20000300800 */
[C---:B----4-:R-:W-:Y:S01]  /*3cb20*/  HMMA.16816.F32 R16, R8.reuse, R16, R12 ;  /* 0x000000100810723c */ /* 0x050fe2000000180c */
[----:B------:R-:W3:Y:S11]  /*3cb30*/  LDL.LU.64 R12, [R1+0x3038] ;  /* 0x00303800010c7983 */ /* 0x000ef60000300a00 */
[----:B------:R-:W-:Y:S11]  /*3cb40*/  @!UPT UIADD3 URZ, URZ, URZ, URZ ;  /* 0x0000003f3f3ff290 */ /* 0x000ff6000fffe03f */
[----:B------:R-:W-:Y:S01]  /*3cb50*/  STL.64 [R1+0x120], R16 ;  /* 0x0001201001007387 */ /* 0x000fe20000100a00 */
[----:B------:R0:W-:Y:S03]  /*3cb60*/  STL.64 [R1+0x128], R18 ;  /* 0x0001281201007387 */ /* 0x0001e60000100a00 */
[----:B0-----:R-:W3:Y:S01]  /*3cb70*/  LDL.LU.64 R18, [R1+0x3030] ;  /* 0x0030300001127983 */ /* 0x001ee20000300a00 */
[----:B------:R-:W3:Y:S02]  /*3cb80*/  LDL.LU.64 R16, [R1+0x3028] ;  /* 0x0030280001107983 */ /* 0x000ee40000300a00 */
[----:B---3--:R-:W-:Y:S01]  /*3cb90*/  HMMA.16816.F32 R8, R8, R12, R16 ;  /* 0x0000000c0808723c */ /* 0x008fe20000001810 */
[----:B------:R-:W3:Y:S01]  /*3cba0*/  LDL.LU.64 R18, [R1+0x3020] ;  /* 0x0030200001127983 */ /* 0x000ee20000300a00 */
[----:B------:R-:W3:Y:S02]  /*3cbb0*/  LDL.LU.64 R16, [R1+0x3018] ;  /* 0x0030180001107983 */ /* 0x000ee40000300a00 */
[----:B------:R0:W-:Y:S03]  /*3cbc0*/  STL.64 [R1+0x2fb0], R12 ;  /* 0x002fb00c01007387 */ /* 0x0001e60000100a00 */
[----:B0-----:R-:W-:-:S02]  /*3cbd0*/  IMAD.MOV.U32 R12, RZ, RZ, R2 ;  /* 0x000000ffff0c7224 */ /* 0x001fc400078e0002 */
[----:B------:R-:W-:Y:S02]  /*3cbe0*/  IMAD.MOV.U32 R13, RZ, RZ, R0 ;  /* 0x000000ffff0d7224 */ /* 0x000fe400078e0000 */
[----:B------:R-:W-:Y:S11]  /*3cbf0*/  IMAD.MOV.U32 R2, RZ, RZ, R24 ;  /* 0x000000ffff027224 */ /* 0x000ff600078e0018 */
[----:B------:R-:W-:Y:S01]  /*3cc00*/  @!UPT UIADD3 URZ, URZ, URZ, URZ ;  /* 0x0000003f3f3ff290 */ /* 0x000fe2000fffe03f */
[----:B------:R0:W-:Y:S01]  /*3cc10*/  STL.64 [R1+0xb0], R8 ;  /* 0x0000b00801007387 */ /* 0x0001e20000100a00 */
[----:B------:R-:W-:Y:S02]  /*3cc20*/  STL.64 [R1+0xb8], R10 ;  /* 0x0000b80a01007387 */ /* 0x000fe40000100a00 */
[----:B------:R-:W-:Y:S01]  /*3cc30*/  IMAD.MOV.U32 R0, RZ, RZ, R25 ;  /* 0x000000ffff007224 */ /* 0x000fe200078e0019 */
[----:B0-----:R-:W4:Y:S01]  /*3cc40*/  LDL.64 R8, [R1] ;  /* 0x0000000001087983 */ /* 0x001f220000100a00 */
        /* <DEDUP_REMOVED lines=8> */
[C---:B---3--:R-:W-:Y:S11]  /*3ccd0*/  HMMA.16816.F32 R20, R16.reuse, R24, R20 ;  /* 0x000000181014723c */ /* 0x048ff60000001814 */
[----:B------:R-:W-:Y:S11]  /*3cce0*/  @!UPT UIADD3 URZ, URZ, URZ, URZ ;  /* 0x0000003f3f3ff290 */ /* 0x000ff6000fffe03f */
[----:B------:R-:W-:Y:S01]  /*3ccf0*/  @!UPT UIADD3 URZ, URZ, URZ, URZ ;  /* 0x0000003f3f3ff290 */ /* 0x000fe2000fffe03f */
[----:B------:R0:W-:Y:S01]  /*3cd00*/  STL.64 [R1+0xf0], R20 ;  /* 0x0000f01401007387 */ /* 0x0001e20000100a00 */
[----:B------:R-:W-:Y:S03]  /*3cd10*/  STL.64 [R1+0xf8], R22 ;  /* 0x0000f81601007387 */ /* 0x000fe60000100a00 */
[----:B0-----:R-:W2:Y:S01]  /*3cd20*/  LDL.LU.64 R20, [R1+0x2ff8] ;  /* 0x002ff80001147983 */ /* 0x001ea20000300a00 */
[----:B------:R0:W-:Y:S03]  /*3cd30*/  STL.64 [R1+0x2f88], R24 ;  /* 0x002f881801007387 */ /* 0x0001e60000100a00 */
[----:B0-----:R-:W3:Y:S01]  /*3cd40*/  LDL.LU R24, [R1+0x200] ;  /* 0x0002000001187983 */ /* 0x001ee20000300800 */
[----:B------:R-:W3:Y:S02]  /*3cd50*/  LDL.LU R25, [R1+0x204] ;  /* 0x0002040001197983 */ /* 0x000ee40000300800 */
[----:B------:R-:W3:Y:S02]  /*3cd60*/  LDL.LU R26, [R1+0x208] ;  /* 0x00020800011a7983 */ /* 0x000ee40000300800 */
[----:B------:R-:W3:Y:S01]  /*3cd70*/  LDL.LU R27, [R1+0x20c] ;  /* 0x00020c00011b7983 */ /* 0x000ee20000300800 */
        /* <DEDUP_REMOVED lines=8> */
[----:B------:R-:W4:Y:S02]  /*3ce00*/  LDL.LU.64 R22, [R1+0x2fe0] ;  /* 0x002fe00001167983 */ /* 0x000f240000300a00 */
[----:B------:R-:W4:Y:S02]  /*3ce10*/  LDL.LU.64 R20, [R1+0x2fd8] ;  /* 0x002fd80001147983 */ /* 0x000f240000300a00 */
[C---:B----4-:R-:W-:Y:S11]  /*3ce20*/  HMMA.16816.F32 R20, R16.reuse, R8, R20 ;  /* 0x000000081014723c */ /* 0x050ff60000001814 */
[----:B------:R-:W-:Y:S11]  /*3ce30*/  @!UPT UIADD3 URZ, URZ, URZ, URZ ;  /* 0x0000003f3f3ff290 */ /* 0x000ff6000fffe03f */
[----:B------:R-:W-:Y:S01]  /*3ce40*/  @!UPT UIADD3 URZ, URZ, URZ, URZ ;  /* 0x0000003f3f3ff290 */ /* 0x000fe2000fffe03f */
[----:B------:R-:W-:Y:S01]  /*3ce50*/  STL.64 [R1+0xd0], R20 ;  /* 0x0000d01401007387 */ /* 0x000fe20000100a00 */
[----:B------:R0:W-:Y:S03]  /*3ce60*/  STL.64 [R1+0xd8], R22 ;  /* 0x0000d81601007387 */ /* 0x0001e60000100a00 */
[----:B0-----:R-:W2:Y:S01]  /*3ce70*/  LDL.LU.64 R22, [R1+0x2fd0] ;  /* 0x002fd00001167983 */ /* 0x001ea20000300a00 */
[----:B------:R-:W2:Y:S01]  /*3ce80*/  LDL.LU.64 R20, [R1+0x2fc8] ;  /* 0x002fc80001147983 */ /* 0x000ea20000300a00 */
[C---:B---3--:R-:W-:Y:S01]  /*3ce90*/  HMMA.16816.F32 R24, R16.reuse, R12, R24 ;  /* 0x0000000c1018723c */ /* 0x048fe20000001818 */
[----:B------:R-:W-:Y:S11]  /*3cea0*/  STL.64 [R1+0x2f68], R8 ;  /* 0x002f680801007387 */ /* 0x000ff60000100a00 */
[----:B------:R-:W-:Y:S11]  /*3ceb0*/  @!UPT UIADD3 URZ, URZ, URZ, URZ ;  /* 0x0000003f3f3ff290 */ /* 0x000ff6000fffe03f */
[----:B------:R-:W-:Y:S01]  /*3cec0*/  STL.64 [R1+0x200], R24 ;  /* 0x0002001801007387 */ /* 0x000fe20000100a00 */
[----:B------:R-:W-:Y:S01]  /*3ced0*/  STL.64 [R1+0x208], R26 ;  /* 0x0002081a01007387 */ /* 0x000fe20000100a00 */
[----:B--2---:R-:W-:Y:S11]  /*3cee0*/  HMMA.16816.F32 R12, R16, R4, R20 ;  /* 0x00000004100c723c */ /* 0x004ff60000001814 */
[----:B------:R-:W-:Y:S11]  /*3cef0*/  @!UPT UIADD3 URZ, URZ, URZ, URZ ;  /* 0x0000003f3f3ff290 */ /* 0x000ff6000fffe03f */
[----:B------:R-:W-:Y:S01]  /*3cf00*/  @!UPT UIADD3 URZ, URZ, URZ, URZ ;  /* 0x0000003f3f3ff290 */ /* 0x000fe2000fffe03f */
[----:B------:R0:W-:Y:S01]  /*3cf10*/  STL.64 [R1+0x2b0], R12 ;  /* 0x0002b00c01007387 */ /* 0x0001e20000100a00 */
[----:B------:R-:W-:Y:S03]  /*3cf20*/  STL.64 [R1+0x2b8], R14 ;  /* 0x0002b80e01007387 */ /* 0x000fe60000100a00 */
[----:B0-----:R-:W2:Y:S01]  /*3cf30*/  LDL.64 R12, [R1+0x50] ;  /* 0x00005000010c7983 */ /* 0x001ea20000100a00 */
[----:B------:R-:W3:Y:S02]  /*3cf40*/  LDL.LU R20, [R1+0x4b0] ;  /* 0x0004b00001147983 */ /* 0x000ee40000300800 */
[----:B------:R-:W3:Y:S02]  /*3cf50*/  LDL.LU R21, [R1+0x4b4] ;  /* 0x0004b40001157983 */ /* 0x000ee40000300800 */
[----:B------:R-:W4:Y:S01]  /*3cf60*/  LDL.LU R22, [R1+0x4b8] ;  /* 0x0004b80001167983 */ /* 0x000f220000300800 */
[----:B------:R-:W4:Y:S01]  /*3cf70*/  LDL.LU R23, [R1+0x4bc] ;  /* 0x0004bc0001177983 */ /* 0x000f220000300800 */
[----:B------:R-:W-:-:S02]  /*3cf80*/  IMAD.MOV.U32 R8, RZ, RZ, R10 ;  /* 0x000000ffff087224 */ /* 0x000fc400078e000a */
[----:B------:R-:W-:Y:S01]  /*3cf90*/  IMAD.MOV.U32 R9, RZ, RZ, R3 ;  /* 0x000000ffff097224 */ /* 0x000fe200078e0003 */
[----:B----4-:R-:W-:Y:S01]  /*3cfa0*/  STL.64 [R1+0x2fc0], R22 ;  /* 0x002fc01601007387 */ /* 0x010fe20000100a00 */
[----:B---3--:R0:W-:Y:S03]  /*3cfb0*/  STL.64 [R1+0x2fb8], R20 ;  /* 0x002fb81401007387 */ /* 0x0081e60000100a00 */
[----:B0-----:R-:W2:Y:S01]  /*3cfc0*/  LDL.LU R20, [R1+0x4c0] ;  /* 0x0004c00001147983 */ /* 0x001ea20000300800 */
[----:B------:R-:W2:Y:S02]  /*3cfd0*/  LDL.LU R21, [R1+0x4c4] ;  /* 0x0004c40001157983 */ /* 0x000ea40000300800 */
[----:B------:R-:W2:Y:S02]  /*3cfe0*/  LDL.LU R22, [R1+0x4c8] ;  /* 0x0004c80001167983 */ /* 0x000ea40000300800 */
[----:B------:R-:W2:Y:S01]  /*3cff0*/  LDL.LU R23, [R1+0x4cc] ;  /* 0x0004cc0001177983 */ /* 0x000ea20000300800 */
[----:B------:R0:W-:Y:S04]  /*3d000*/  STL.64 [R1+0x2f80], R8 ;  /* 0x002f800801007387 */ /* 0x0001e80000100a00 */
[----:B0-----:R-:W3:Y:S01]  /*3d010*/  LDL.LU R8, [R1+0x490] ;  /* 0x0004900001087983 */ /* 0x001ee20000300800 */
[----:B------:R-:W3:Y:S02]  /*3d020*/  LDL.LU R9, [R1+0x494] ;  /* 0x0004940001097983 */ /* 0x000ee40000300800 */
[----:B------:R-:W4:Y:S02]  /*3d030*/  LDL.LU R10, [R1+0x498] ;  /* 0x00049800010a7983 */ /* 0x000f240000300800 */
[----:B------:R-:W4:Y:S02]  /*3d040*/  LDL.LU R11, [R1+0x49c] ;  /* 0x00049c00010b7983 */ /* 0x000f240000300800 */
[----:B----4-:R-:W-:Y:S01]  /*3d050*/  STL.64 [R1+0x2f98], R10 ;  /* 0x002f980a01007387 */ /* 0x010fe20000100a00 */
[----:B---3--:R0:W-:Y:S03]  /*3d060*/  STL.64 [R1+0x2f90], R8 ;  /* 0x002f900801007387 */ /* 0x0081e60000100a00 */
[----:B0-----:R-:W3:Y:S01]  /*3d070*/  LDL.LU R8, [R1+0x4a0] ;  /* 0x0004a00001087983 */ /* 0x001ee20000300800 */
[----:B------:R-:W3:Y:S02]  /*3d080*/  LDL.LU R9, [R1+0x4a4] ;  /* 0x0004a40001097983 */ /* 0x000ee40000300800 */
[----:B------:R-:W3:Y:S02]  /*3d090*/  LDL.LU R10, [R1+0x4a8] ;  /* 0x0004a800010a7983 */ /* 0x000ee40000300800 */
[----:B------:R-:W3:Y:S01]  /*3d0a0*/  LDL.LU R11, [R1+0x4ac] ;  /* 0x0004ac00010b7983 */ /* 0x000ee20000300800 */
[----:B------:R-:W-:Y:S01]  /*3d0b0*/  STL.64 [R1+0x2f48], R6 ;  /* 0x002f480601007387 */ /* 0x000fe20000100a00 */
[----:B------:R0:W-:Y:S03]  /*3d0c0*/  STL.64 [R1+0x2f40], R4 ;  /* 0x002f400401007387 */ /* 0x0001e60000100a00 */
[----:B0-----:R-:W4:Y:S01]  /*3d0d0*/  LDL.64 R4, [R1+0x30] ;  /* 0x0000300001047983 */ /* 0x001f220000100a00 */
[----:B--2---:R-:W-:Y:S03]  /*3d0e0*/  HMMA.16816.F32 R20, R16, R12, R20 ;  /* 0x0000000c1014723c */ /* 0x004fe60000001814 */
[----:B----4-:R0:W-:Y:S04]  /*3d0f0*/  STL.64 [R1+0x2f60], R4 ;  /* 0x002f600401007387 */ /* 0x0101e80000100a00 */
[----:B0-----:R-:W2:Y:S01]  /*3d100*/  LDL.LU R4, [R1+0x430] ;  /* 0x0004300001047983 */ /* 0x001ea20000300800 */
[----:B------:R-:W2:Y:S02]  /*3d110*/  LDL.LU R5, [R1+0x434] ;  /* 0x0004340001057983 */ /* 0x000ea40000300800 */
[----:B------:R-:W4:Y:S02]  /*3d120*/  LDL.LU R6, [R1+0x438] ;  /* 0x0004380001067983 */ /* 0x000f240000300800 */
[----:B------:R-:W4:Y:S02]  /*3d130*/  LDL.LU R7, [R1+0x43c] ;  /* 0x00043c0001077983 */ /* 0x000f240000300800 */
[----:B------:R-:W-:-:S02]  /*3d140*/  IMAD.MOV.U32 R24, RZ, RZ, R2 ;  /* 0x000000ffff187224 */ /* 0x000fc400078e0002 */
[----:B------:R-:W-:Y:S02]  /*3d150*/  IMAD.MOV.U32 R25, RZ, RZ, R0 ;  /* 0x000000ffff197224 */ /* 0x000fe400078e0000 */
[----:B------:R-:W-:Y:S02]  /*3d160*/  IMAD.MOV.U32 R2, RZ, RZ, R12 ;  /* 0x000000ffff027224 */ /* 0x000fe400078e000c */
[----:B------:R-:W-:Y:S01]  /*3d170*/  IMAD.MOV.U32 R0, RZ, RZ, R13 ;  /* 0x000000ffff007224 */ /* 0x000fe200078e000d */
        /* <DEDUP_REMOVED lines=9> */
[----:B------:R-:W4:Y:S02]  /*3d210*/  LDL.LU.64 R20, [R1+0x2fb8] ;  /* 0x002fb80001147983 */ /* 0x000f240000300a00 */
[----:B------:R-:W4:Y:S02]  /*3d220*/  LDL.LU.64 R12, [R1+0x2fb0] ;  /* 0x002fb000010c7983 */ /* 0x000f240000300a00 */
[----:B----4-:R-:W-:Y:S01]  /*3d230*/  HMMA.16816.F32 R16, R16, R12, R20 ;  /* 0x0000000c1010723c */ /* 0x010fe20000001814 */
[----:B------:R-:W3:Y:S01]  /*3d240*/  LDL.LU.64 R22, [R1+0x2fa8] ;  /* 0x002fa80001167983 */ /* 0x000ee20000300a00 */
[----:B------:R-:W3:Y:S02]  /*3d250*/  LDL.LU.64 R20, [R1+0x2fa0] ;  /* 0x002fa00001147983 */ /* 0x000ee40000300a00 */
[----:B------:R0:W-:Y:S02]  /*3d260*/  STL.64 [R1+0x2f38], R12 ;  /* 0x002f380c01007387 */ /* 0x0001e40000100a00 */
[----:B0-----:R-:W4:Y:S11]  /*3d270*/  LDL.LU R12, [R1+0x400] ;  /* 0x00040000010c7983 */ /* 0x001f360000300800 */
[----:B------:R-:W-:Y:S06]  /*3d280*/  @!UPT UIADD3 URZ, URZ, URZ, URZ ;  /* 0x0000003f3f3ff290 */ /* 0x000fec000fffe03f */
[----:B------:R-:W-:Y:S01]  /*3d290*/  STL.64 [R1+0x3e0], R16 ;  /* 0x0003e01001007387 */ /* 0x000fe20000100a00 */
[----:B------:R-:W-:Y:S02]  /*3d2a0*/  STL.64 [R1+0x3e8], R18 ;  /* 0x0003e81201007387 */ /* 0x000fe40000100a00 */
[----:B------:R-:W4:Y:S02]  /*3d2b0*/  LDL.LU R13, [R1+0x404] ;  /* 0x00040400010d7983 */ /* 0x000f240000300800 */
[----:B------:R-:W2:Y:S01]  /*3d2c0*/  LDL.LU R14, [R1+0x408] ;  /* 0x00040800010e7983 */ /* 0x000ea20000300800 */
[----:B------:R-:W2:Y:S04]  /*3d2d0*/  LDL.LU R15, [R1+0x40c] ;  /* 0x00040c00010f7983 */ /* 0x000ea80000300800 */
[----:B--2---:R-:W-:Y:S01]  /*3d2e0*/  STL.64 [R1+0x2f58], R14 ;  /* 0x002f580e01007387 */ /* 0x004fe20000100a00 */
[----:B----4-:R0:W-:Y:S03]  /*3d2f0*/  STL.64 [R1+0x2f50], R12 ;  /* 0x002f500c01007387 */ /* 0x0101e60000100a00 */
[----:B0-----:R-:W2:Y:S01]  /*3d300*/  LDL.LU R12, [R1+0x420] ;  /* 0x00042000010c7983 */ /* 0x001ea20000300800 */
[----:B------:R-:W2:Y:S02]  /*3d310*/  LDL.LU R13, [R1+0x424] ;  /* 0x00042400010d7983 */ /* 0x000ea40000300800 */
[----:B------:R-:W2:Y:S02]  /*3d320*/  LDL.LU R14, [R1+0x428] ;  /* 0x00042800010e7983 */ /* 0x000ea40000300800 */
[----:B------:R-:W2:Y:S01]  /*3d330*/  LDL.LU R15, [R1+0x42c] ;  /* 0x00042c00010f7983 */ /* 0x000ea20000300800 */
[----:B------:R-:W4:Y:S01]  /*3d340*/  LDL R19, [R1+0x139c] ;  /* 0x00139c0001137983 */ /* 0x000f220000100800 */
[C---:B---3--:R-:W-:Y:S03]  /*3d350*/  HMMA.16816.F32 R24, R20.reuse, R24, R8 ;  /* 0x000000181418723c */ /* 0x048fe60000001808 */
[----:B----4-:R-:W-:Y:S01]  /*3d360*/  STL [R1+0x2e68], R19 ;  /* 0x002e681301007387 */ /* 0x010fe20000100800 */
[----:B------:R-:W3:Y:S02]  /*3d370*/  LDL.LU.64 R10, [R1+0x2f98] ;  /* 0x002f9800010a7983 */ /* 0x000ee40000300a00 */
[----:B------:R-:W3:Y:S11]  /*3d380*/  LDL.LU.64 R8, [R1+0x2f90] ;  /* 0x002f900001087983 */ /* 0x000ef60000300a00 */
[----:B------:R-:W-:Y:S06]  /*3d390*/  @!UPT UIADD3 URZ, URZ, URZ, URZ ;  /* 0x0000003f3f3ff290 */ /* 0x000fec000fffe03f */
[----:B------:R0:W-:Y:S01]  /*3d3a0*/  STL.64 [R1+0x460], R24 ;  /* 0x0004601801007387 */ /* 0x0001e20000100a00 */
[----:B------:R3:W-:Y:S04]  /*3d3b0*/  STL.64 [R1+0x468], R26 ;  /* 0x0004681a01007387 */ /* 0x0007e80000100a00 */
[----:B0-----:R-:W3:Y:S02]  /*3d3c0*/  LDL.LU.64 R24, [R1+0x2f88] ;  /* 0x002f880001187983 */ /* 0x001ee40000300a00 */
[C---:B---3--:R-:W-:Y:S02]  /*3d3d0*/  HMMA.16816.F32 R24, R20.reuse, R24, R8 ;  /* 0x000000181418723c */ /* 0x048fe40000001808 */
[----:B------:R-:W3:Y:S11]  /*3d3e0*/  LDL.LU.64 R8, [R1+0x2f80] ;  /* 0x002f800001087983 */ /* 0x000ef60000300a00 */
[----:B------:R-:W-:Y:S10]  /*3d3f0*/  @!UPT UIADD3 URZ, URZ, URZ, URZ ;  /* 0x0000003f3f3ff290 */ /* 0x000ff4000fffe03f */
[----:B------:R0:W-:Y:S01]  /*3d400*/  STL.64 [R1+0x450], R24 ;  /* 0x0004501801007387 */ /* 0x0001e20000100a00 */
[----:B------:R1:W-:Y:S03]  /*3d410*/  STL.64 [R1+0x458], R26 ;  /* 0x0004581a01007387 */ /* 0x0003e60000100a00 */
[----:B0-----:R-:W4:Y:S01]  /*3d420*/  LDL.LU R24, [R1+0x3c0] ;  /* 0x0003c00001187983 */ /* 0x001f220000300800 */
[----:B------:R-:W4:Y:S02]  /*3d430*/  LDL.LU R25, [R1+0x3c4] ;  /* 0x0003c40001197983 */ /* 0x000f240000300800 */
[----:B-1----:R-:W4:Y:S02]  /*3d440*/  LDL.LU R26, [R1+0x3c8] ;  /* 0x0003c800011a7983 */ /* 0x002f240000300800 */
[----:B------:R-:W4:Y:S01]  /*3d450*/  LDL.LU R27, [R1+0x3cc] ;  /* 0x0003cc00011b7983 */ /* 0x000f220000300800 */
[C---:B---3--:R-:W-:Y:S01]  /*3d460*/  HMMA.16816.F32 R8, R20.reuse, R8, R4 ;  /* 0x000000081408723c */ /* 0x048fe20000001804 */
[----:B------:R-:W3:Y:S01]  /*3d470*/  LDL.LU.64 R6, [R1+0x2f78] ;  /* 0x002f780001067983 */ /* 0x000ee20000300a00 */
[----:B------:R-:W3:Y:S11]  /*3d480*/  LDL.LU.64 R4, [R1+0x2f70] ;  /* 0x002f700001047983 */ /* 0x000ef60000300a00 */
[----:B------:R-:W-:Y:S10]  /*3d490*/  @!UPT UIADD3 URZ, URZ, URZ, URZ ;  /* 0x0000003f3f3ff290 */ /* 0x000ff4000fffe03f */
[----:B------:R0:W-:Y:S01]  /*3d4a0*/  STL.64 [R1+0x440], R8 ;  /* 0x0004400801007387 */ /* 0x0001e20000100a00 */
[----:B------:R-:W-:Y:S03]  /*3d4b0*/  STL.64 [R1+0x448], R10 ;  /* 0x0004480a01007387 */ /* 0x000fe60000100a00 */
[----:B0-----:R-:W3:Y:S02]  /*3d4c0*/  LDL.LU.64 R8, [R1+0x2f68] ;  /* 0x002f680001087983 */ /* 0x001ee40000300a00 */
[C---:B---3--:R-:W-:Y:S11]  /*3d4d0*/  HMMA.16816.F32 R4, R20.reuse, R8, R4 ;  /* 0x000000081404723c */ /* 0x048ff60000001804 */
[----:B------:R-:W-:Y:S11]  /*3d4e0*/  @!UPT UIADD3 URZ, URZ, URZ, URZ ;  /* 0x0000003f3f3ff290 */ /* 0x000ff6000fffe03f */
[----:B------:R-:W-:Y:S01]  /*3d4f0*/  @!UPT UIADD3 URZ, URZ, URZ, URZ ;  /* 0x0000003f3f3ff290 */ /* 0x000fe2000fffe03f */
[----:B------:R0:W-:Y:S01]  /*3d500*/  STL.64 [R1+0x430], R4 ;  /* 0x0004300401007387 */ /* 0x0001e20000100a00 */
[----:B------:R-:W-:Y:S03]  /*3d510*/  STL.64 [R1+0x438], R6 ;  /* 0x0004380601007387 */ /* 0x000fe60000100a00 */
[----:B0-----:R-:W2:Y:S01]  /*3d520*/  LDL.LU.64 R4, [R1+0x2f60] ;  /* 0x002f600001047983 */ /* 0x001ea20000300a00 */
[----:B------:R0:W-:Y:S02]  /*3d530*/  STL.64 [R1+0x2f08], R8 ;  /* 0x002f080801007387 */ /* 0x0001e40000100a00 */
[----:B------:R-:W-:Y:S02]  /*3d540*/  IMAD.MOV.U32 R16, RZ, RZ, R2 ;  /* 0x000000ffff107224 */ /* 0x000fe400078e0002 */
[----:B------:R-:W-:Y:S01]  /*3d550*/  IMAD.MOV.U32 R17, RZ, RZ, R0 ;  /* 0x000000ffff117224 */ /* 0x000fe200078e0000 */
        /* <DEDUP_REMOVED lines=13> */
[----:B------:R-:W3:Y:S02]  /*3d630*/  LDL.LU.64 R4, [R1+0x2f40] ;  /* 0x002f400001047983 */ /* 0x000ee40000300a00 */
[C---:B---3--:R-:W-:Y:S11]  /*3d640*/  HMMA.16816.F32 R8, R20.reuse, R4, R8 ;  /* 0x000000041408723c */ /* 0x048ff60000001808 */
[----:B------:R-:W-:Y:S11]  /*3d650*/  @!UPT UIADD3 URZ, URZ, URZ, URZ ;  /* 0x0000003f3f3ff290 */ /* 0x000ff6000fffe03f */
[----:B------:R-:W-:Y:S01]  /*3d660*/  @!UPT UIADD3 URZ, URZ, URZ, URZ ;  /* 0x0000003f3f3ff290 */ /* 0x000fe2000fffe03f */
[----:B------:R0:W-:Y:S01]  /*3d670*/  STL.64 [R1+0x410], R8 ;  /* 0x0004100801007387 */ /* 0x0001e20000100a00 */
[----:B------:R-:W-:Y:S03]  /*3d680*/  STL.64 [R1+0x418], R10 ;  /* 0x0004180a01007387 */ /* 0x000fe60000100a00 */
[----:B0-----:R-:W3:Y:S04]  /*3d690*/  LDL.64 R8, [R1+0x20] ;  /* 0x0000200001087983 */ /* 0x001ee80000100a00 */
[----:B---3--:R0:W-:Y:S04]  /*3d6a0*/  STL.64 [R1+0x2f10], R8 ;  /* 0x002f100801007387 */ /* 0x0081e80000100a00 */
[----:B0-----:R-:W3:Y:S01]  /*3d6b0*/  LDL.64 R8, [R1+0x40] ;  /* 0x0000400001087983 */ /* 0x001ee20000100a00 */
[----:B--2---:R-:W-:Y:S02]  /*3d6c0*/  STL.64 [R1+0x2ef8], R6 ;  /* 0x002ef80601007387 */ /* 0x004fe40000100a00 */
[----:B------:R0:W-:Y:S02]  /*3d6d0*/  STL.64 [R1+0x2ef0], R4 ;  /* 0x002ef00401007387 */ /* 0x0001e40000100a00 */
[----:B0-----:R-:W2:Y:S01]  /*3d6e0*/  LDL.LU R4, [R1+0x480] ;  /* 0x0004800001047983 */ /* 0x001ea20000300800 */
[----:B------:R-:W2:Y:S02]  /*3d6f0*/  LDL.LU R5, [R1+0x484] ;  /* 0x0004840001057983 */ /* 0x000ea40000300800 */
[----:B------:R-:W2:Y:S02]  /*3d700*/  LDL.LU R6, [R1+0x488] ;  /* 0x0004880001067983 */ /* 0x000ea40000300800 */
[----:B------:R-:W2:Y:S01]  /*3d710*/  LDL.LU R7, [R1+0x48c] ;  /* 0x00048c0001077983 */ /* 0x000ea20000300800 */
[C---:B------:R-:W-:Y:S01]  /*3d720*/  HMMA.16816.F32 R16, R20.reuse, R16, R12 ;  /* 0x000000101410723c */ /* 0x040fe2000000180c */
[----:B--2---:R-:W-:Y:S01]  /*3d730*/  STL.64 [R1+0x2f20], R6 ;  /* 0x002f200601007387 */ /* 0x004fe20000100a00 */
[----:B------:R0:W-:Y:S03]  /*3d740*/  STL.64 [R1+0x2f18], R4 ;  /* 0x002f180401007387 */ /* 0x0001e60000100a00 */
[----:B0-----:R-:W3:Y:S01]  /*3d750*/  LDL.LU R4, [R1+0x3d0] ;  /* 0x0003d00001047983 */ /* 0x001ee20000300800 */
[----:B------:R-:W3:Y:S02]  /*3d760*/  LDL.LU R5, [R1+0x3d4] ;  /* 0x0003d40001057983 */ /* 0x000ee40000300800 */
[----:B------:R-:W3:Y:S02]  /*3d770*/  LDL.LU R6, [R1+0x3d8] ;  /* 0x0003d80001067983 */ /* 0x000ee40000300800 */
[----:B------:R-:W3:Y:S01]  /*3d780*/  LDL.LU R7, [R1+0x3dc] ;  /* 0x0003dc0001077983 */ /* 0x000ee20000300800 */
[----:B------:R-:W4:Y:S11]  /*3d790*/  LDL.LU.64 R12, [R1+0x2f38] ;  /* 0x002f3800010c7983 */ /* 0x000f360000300a00 */
[----:B------:R-:W-:Y:S01]  /*3d7a0*/  @!UPT UIADD3 URZ, URZ, URZ, URZ ;  /* 0x0000003f3f3ff290 */ /* 0x000fe2000fffe03f */
[----:B------:R0:W-:Y:S02]  /*3d7b0*/  STL.64 [R1+0x400], R16 ;  /* 0x0004001001007387 */ /* 0x0001e40000100a00 */
[----:B------:R1:W-:Y:S01]  /*3d7c0*/  STL.64 [R1+0x408], R18 ;  /* 0x0004081201007387 */ /* 0x0003e20000100a00 */
[----:B0-----:R-:W2:Y:S01]  /*3d7d0*/  LDL.LU R16, [R1+0x260] ;  /* 0x0002600001107983 */ /* 0x001ea20000300800 */
[----:B------:R-:W2:Y:S02]  /*3d7e0*/  LDL.LU R17, [R1+0x264] ;  /* 0x0002640001117983 */ /* 0x000ea40000300800 */
[----:B-1----:R-:W2:Y:S02]  /*3d7f0*/  LDL.LU R18, [R1+0x268] ;  /* 0x0002680001127983 */ /* 0x002ea40000300800 */
[----:B------:R-:W2:Y:S01]  /*3d800*/  LDL.LU R19, [R1+0x26c] ;  /* 0x00026c0001137983 */ /* 0x000ea20000300800 */
[----:B----4-:R-:W-:Y:S01]  /*3d810*/  HMMA.16816.F32 R20, R20, R12, R24 ;  /* 0x0000000c1414723c */ /* 0x010fe20000001818 */
[----:B--2---:R-:W-:Y:S01]  /*3d820*/  STL.64 [R1+0x2e78], R18 ;  /* 0x002e781201007387 */ /* 0x004fe20000100a00 */
[----:B------:R0:W-:Y:S03]  /*3d830*/  STL.64 [R1+0x2e70], R16 ;  /* 0x002e701001007387 */ /* 0x0001e60000100a00 */
[----:B0-----:R-:W2:Y:S01]  /*3d840*/  LDL.LU.64 R16, [R1+0x10] ;  /* 0x0000100001107983 */ /* 0x001ea20000300a00 */
[----:B------:R-:W3:Y:S02]  /*3d850*/  LDL.LU.64 R26, [R1+0x2f30] ;  /* 0x002f3000011a7983 */ /* 0x000ee40000300a00 */
[----:B------:R-:W3:Y:S02]  /*3d860*/  LDL.LU.64 R24, [R1+0x2f28] ;  /* 0x002f280001187983 */ /* 0x000ee40000300a00 */
[----:B------:R0:W-:Y:S02]  /*3d870*/  STL.64 [R1+0x2ed0], R12 ;  /* 0x002ed00c01007387 */ /* 0x0001e40000100a00 */
[----:B0-----:R-:W2:Y:S11]  /*3d880*/  LDL.LU R12, [R1+0x3b0] ;  /* 0x0003b000010c7983 */ /* 0x001eb60000300800 */
[----:B------:R0:W-:Y:S02]  /*3d890*/  STL.64 [R1+0x360], R20 ;  /* 0x0003601401007387 */ /* 0x0001e40000100a00 */
[----:B------:R1:W-:Y:S02]  /*3d8a0*/  STL.64 [R1+0x368], R22 ;  /* 0x0003681601007387 */ /* 0x0003e40000100a00 */
[----:B------:R-:W2:Y:S01]  /*3d8b0*/  LDL.LU R13, [R1+0x3b4] ;  /* 0x0003b400010d7983 */ /* 0x000ea20000300800 */
[----:B------:R-:W2:Y:S01]  /*3d8c0*/  LDL.LU R14, [R1+0x3b8] ;  /* 0x0003b800010e7983 */ /* 0x000ea20000300800 */
[----:B------:R-:W2:Y:S03]  /*3d8d0*/  LDL.LU R15, [R1+0x3bc] ;  /* 0x0003bc00010f7983 */ /* 0x000ea60000300800 */
[----:B0-----:R-:W4:Y:S01]  /*3d8e0*/  LDL.LU R20, [R1+0x240] ;  /* 0x0002400001147983 */ /* 0x001f220000300800 */
[----:B------:R-:W4:Y:S02]  /*3d8f0*/  LDL.LU R21, [R1+0x244] ;  /* 0x0002440001157983 */ /* 0x000f240000300800 */
[----:B-1----:R-:W2:Y:S02]  /*3d900*/  LDL.LU R22, [R1+0x248] ;  /* 0x0002480001167983 */ /* 0x002ea40000300800 */
[----:B------:R-:W2:Y:S01]  /*3d910*/  LDL.LU R23, [R1+0x24c] ;  /* 0x00024c0001177983 */ /* 0x000ea20000300800 */
[----:B---3--:R-:W-:Y:S01]  /*3d920*/  HMMA.16816.F32 R4, R24, R8, R4 ;  /* 0x000000081804723c */ /* 0x008fe20000001804 */
[----:B--2---:R-:W-:Y:S01]  /*3d930*/  STL.64 [R1+0x2e50], R22 ;  /* 0x002e501601007387 */ /* 0x004fe20000100a00 */
[----:B----4-:R0:W-:Y:S02]  /*3d940*/  STL.64 [R1+0x2e48], R20 ;  /* 0x002e481401007387 */ /* 0x0101e40000100a00 */
[----:B0-----:R-:W-:-:S02]  /*3d950*/  IMAD.MOV.U32 R20, RZ, RZ, R2 ;  /* 0x000000ffff147224 */ /* 0x001fc400078e0002 */
[----:B------:R-:W-:-:S05]  /*3d960*/  IMAD.MOV.U32 R21, RZ, RZ, R0 ;  /* 0x000000ffff157224 */ /* 0x000fca00078e0000 */
[----:B------:R0:W-:Y:S01]  /*3d970*/  STL.64 [R1+0x2f00], R20 ;  /* 0x002f001401007387 */ /* 0x0001e20000100a00 */
[----:B------:R-:W-:Y:S02]  /*3d980*/  IMAD.MOV.U32 R2, RZ, RZ, R8 ;  /* 0x000000ffff027224 */ /* 0x000fe400078e0008 */
[----:B------:R-:W-:Y:S01]  /*3d990*/  IMAD.MOV.U32 R0, RZ, RZ, R9 ;  /* 0x000000ffff007224 */ /* 0x000fe200078e0009 */
[----:B0-----:R-:W2:Y:S01]  /*3d9a0*/  LDL.LU R20, [R1+0x3a0] ;  /* 0x0003a00001147983 */ /* 0x001ea20000300800 */
[----:B------:R-:W2:Y:S02]  /*3d9b0*/  LDL.LU R21, [R1+0x3a4] ;  /* 0x0003a40001157983 */ /* 0x000ea40000300800 */
[----:B------:R-:W2:Y:S02]  /*3d9c0*/  LDL.LU R22, [R1+0x3a8] ;  /* 0x0003a80001167983 */ /* 0x000ea40000300800 */
[----:B------:R-:W2:Y:S03]  /*3d9d0*/  LDL.LU R23, [R1+0x3ac] ;  /* 0x0003ac0001177983 */ /* 0x000ea60000300800 */
[----:B------:R-:W-:Y:S01]  /*3d9e0*/  STL.64 [R1+0x3d0], R4 ;  /* 0x0003d00401007387 */ /* 0x000fe20000100a00 */
[----:B------:R0:W-:Y:S03]  /*3d9f0*/  STL.64 [R1+0x3d8], R6 ;  /* 0x0003d80601007387 */ /* 0x0001e60000100a00 */
[----:B0-----:R-:W3:Y:S01]  /*3da00*/  LDL.LU.64 R6, [R1+0x2f20] ;  /* 0x002f200001067983 */ /* 0x001ee20000300a00 */
[----:B------:R-:W3:Y:S02]  /*3da10*/  LDL.LU.64 R4, [R1+0x2f18] ;  /* 0x002f180001047983 */ /* 0x000ee40000300a00 */
[----:B------:R-:W3:Y:S01]  /*3da20*/  LDL.LU.64 R8, [R1+0x2f10] ;  /* 0x002f100001087983 */ /* 0x000ee20000300a00 */
[C---:B------:R-:W-:Y:S08]  /*3da30*/  HMMA.16816.F32 R12, R24.reuse, R16, R12 ;  /* 0x00000010180c723c */ /* 0x040ff0000000180c */
[----:B---3--:R-:W-:Y:S01]  /*3da40*/  HMMA.16816.F32 R4, R24, R8, R4 ;  /* 0x000000081804723c */ /* 0x008fe20000001804 */
[----:B------:R-:W-:Y:S11]  /*3da50*/  IMAD.MOV.U32 R3, RZ, RZ, R9 ;  /* 0x000000ffff037224 */ /* 0x000ff600078e0009 */
[----:B------:R-:W-:Y:S11]  /*3da60*/  @!UPT UIADD3 URZ, URZ, URZ, URZ ;  /* 0x0000003f3f3ff290 */ /* 0x000ff6000fffe03f */
[----:B------:R0:W-:Y:S01]  /*3da70*/  STL.64 [R1+0x3c0], R4 ;  /* 0x0003c00401007387 */ /* 0x0001e20000100a00 */
[----:B------:R-:W-:Y:S02]  /*3da80*/  STL.64 [R1+0x3c8], R6 ;  /* 0x0003c80601007387 */ /* 0x000fe40000100a00 */
[----:B0-----:R-:W-:Y:S02]  /*3da90*/  IMAD.MOV.U32 R4, RZ, RZ, R8 ;  /* 0x000000ffff047224 */ /* 0x001fe400078e0008 */
[----:B------:R-:W2:Y:S01]  /*3daa0*/  LDL.LU.64 R8, [R1+0x2f08] ;  /* 0x002f080001087983 */ /* 0x000ea20000300a00 */
[----:B------:R0:W-:Y:S02]  /*3dab0*/  STL.64 [R1+0x2e88], R16 ;  /* 0x002e881001007387 */ /* 0x0001e40000100a00 */
[----:B------:R1:W-:Y:S02]  /*3dac0*/  STL.64 [R1+0x3b0], R12 ;  /* 0x0003b00c01007387 */ /* 0x0003e40000100a00 */
[----:B------:R-:W-:Y:S02]  /*3dad0*/  STL.64 [R1+0x3b8], R14 ;  /* 0x0003b80e01007387 */ /* 0x000fe40000100a00 */
[----:B0-----:R-:W-:-:S02]  /*3dae0*/  IMAD.MOV.U32 R16, RZ, RZ, R4 ;  /* 0x000000ffff107224 */ /* 0x001fc400078e0004 */
[----:B------:R-:W-:-:S05]  /*3daf0*/  IMAD.MOV.U32 R17, RZ, RZ, R3 ;  /* 0x000000ffff117224 */ /* 0x000fca00078e0003 */
[----:B------:R0:W-:Y:S01]  /*3db00*/  STL.64 [R1+0x2ea0], R16 ;  /* 0x002ea01001007387 */ /* 0x0001e20000100a00 */
[----:B------:R-:W3:Y:S02]  /*3db10*/  LDL.LU R4, [R1+0x390] ;  /* 0x0003900001047983 */ /* 0x000ee40000300800 */
[----:B------:R-:W3:Y:S02]  /*3db20*/  LDL.LU R5, [R1+0x394] ;  /* 0x0003940001057983 */ /* 0x000ee40000300800 */
[----:B------:R-:W3:Y:S01]  /*3db30*/  LDL.LU R6, [R1+0x398] ;  /* 0x0003980001067983 */ /* 0x000ee20000300800 */
[----:B------:R-:W3:Y:S01]  /*3db40*/  LDL.LU R7, [R1+0x39c] ;  /* 0x00039c0001077983 */ /* 0x000ee20000300800 */
[----:B-1----:R-:W4:Y:S02]  /*3db50*/  LDL.64 R12, [R1+0x50] ;  /* 0x00005000010c7983 */ /* 0x002f240000100a00 */
[----:B0-----:R-:W-:Y:S02]  /*3db60*/  IMAD.MOV.U32 R16, RZ, RZ, R2 ;  /* 0x000000ffff107224 */ /* 0x001fe400078e0002 */
[----:B------:R-:W-:Y:S01]  /*3db70*/  IMAD.MOV.U32 R17, RZ, RZ, R0 ;  /* 0x000000ffff117224 */ /* 0x000fe200078e0000 */
[----:B----4-:R0:W-:Y:S04]  /*3db80*/  STL.64 [R1+0x2ee8], R12 ;  /* 0x002ee80c01007387 */ /* 0x0101e80000100a00 */
[----:B0-----:R-:W4:Y:S01]  /*3db90*/  LDL.LU R12, [R1+0x380] ;  /* 0x00038000010c7983 */ /* 0x001f220000300800 */
[----:B------:R-:W4:Y:S02]  /*3dba0*/  LDL.LU R13, [R1+0x384] ;  /* 0x00038400010d7983 */ /* 0x000f240000300800 */
[----:B------:R-:W4:Y:S02]  /*3dbb0*/  LDL.LU R14, [R1+0x388] ;  /* 0x00038800010e7983 */ /* 0x000f240000300800 */
[----:B------:R-:W4:Y:S01]  /*3dbc0*/  LDL.LU R15, [R1+0x38c] ;  /* 0x00038c00010f7983 */ /* 0x000f220000300800 */
[----:B------:R0:W-:Y:S04]  /*3dbd0*/  STL.64 [R1+0x2ec8], R16 ;  /* 0x002ec81001007387 */ /* 0x0001e80000100a00 */
[----:B0-----:R-:W3:Y:S01]  /*3dbe0*/  LDL.LU R16, [R1+0x2a0] ;  /* 0x0002a00001107983 */ /* 0x001ee20000300800 */
[----:B------:R-:W3:Y:S02]  /*3dbf0*/  LDL.LU R17, [R1+0x2a4] ;  /* 0x0002a40001117983 */ /* 0x000ee40000300800 */
[----:B------:R-:W3:Y:S02]  /*3dc00*/  LDL.LU R18, [R1+0x2a8] ;  /* 0x0002a80001127983 */ /* 0x000ee40000300800 */
[----:B------:R-:W3:Y:S01]  /*3dc10*/  LDL.LU R19, [R1+0x2ac] ;  /* 0x0002ac0001137983 */ /* 0x000ee20000300800 */
[C---:B--2---:R-:W-:Y:S01]  /*3dc20*/  HMMA.16816.F32 R20, R24.reuse, R8, R20 ;  /* 0x000000081814723c */ /* 0x044fe20000001814 */
[----:B---3--:R-:W-:Y:S01]  /*3dc30*/  STL.64 [R1+0x2ee0], R18 ;  /* 0x002ee01201007387 */ /* 0x008fe20000100a00 */
[----:B------:R0:W-:Y:S03]  /*3dc40*/  STL.64 [R1+0x2ed8], R16 ;  /* 0x002ed81001007387 */ /* 0x0001e60000100a00 */
[----:B0-----:R-:W2:Y:S01]  /*3dc50*/  LDL.LU R16, [R1+0x370] ;  /* 0x0003700001107983 */ /* 0x001ea20000300800 */
[----:B------:R-:W2:Y:S02]  /*3dc60*/  LDL.LU R17, [R1+0x374] ;  /* 0x0003740001117983 */ /* 0x000ea40000300800 */
[----:B------:R-:W2:Y:S02]  /*3dc70*/  LDL.LU R18, [R1+0x378] ;  /* 0x0003780001127983 */ /* 0x000ea40000300800 */
[----:B------:R-:W2:Y:S11]  /*3dc80*/  LDL.LU R19, [R1+0x37c] ;  /* 0x00037c0001137983 */ /* 0x000eb60000300800 */
[----:B------:R-:W-:Y:S02]  /*3dc90*/  @!UPT UIADD3 URZ, URZ, URZ, URZ ;  /* 0x0000003f3f3ff290 */ /* 0x000fe4000fffe03f */
[----:B------:R0:W-:Y:S01]  /*3dca0*/  STL.64 [R1+0x3a0], R20 ;  /* 0x0003a01401007387 */ /* 0x0001e20000100a00 */
[----:B------:R-:W-:Y:S03]  /*3dcb0*/  STL.64 [R1+0x3a8], R22 ;  /* 0x0003a81601007387 */ /* 0x000fe60000100a00 */
[----:B0-----:R-:W3:Y:S01]  /*3dcc0*/  LDL.LU.64 R20, [R1+0x2f00] ;  /* 0x002f000001147983 */ /* 0x001ee20000300a00 */
        /* <DEDUP_REMOVED lines=22> */
[----:B------:R-:W4:Y:S02]  /*3de30*/  LDL.LU.64 R4, [R1+0x2ef0] ;  /* 0x002ef00001047983 */ /* 0x000f240000300a00 */
[C---:B----4-:R-:W-:Y:S11]  /*3de40*/  HMMA.16816.F32 R12, R24.reuse, R4, R12 ;  /* 0x00000004180c723c */ /* 0x050ff6000000180c */
[----:B------:R-:W-:Y:S11]  /*3de50*/  @!UPT UIADD3 URZ, URZ, URZ, URZ ;  /* 0x0000003f3f3ff290 */ /* 0x000ff6000fffe03f */
[----:B------:R-:W-:Y:S01]  /*3de60*/  @!UPT UIADD3 URZ, URZ, URZ, URZ ;  /* 0x0000003f3f3ff290 */ /* 0x000fe2000fffe03f */
[----:B------:R0:W-:Y:S01]  /*3de70*/  STL.64 [R1+0x380], R12 ;  /* 0x0003800c01007387 */ /* 0x0001e20000100a00 */
[----:B------:R-:W-:Y:S03]  /*3de80*/  STL.64 [R1+0x388], R14 ;  /* 0x0003880e01007387 */ /* 0x000fe60000100a00 */
[----:B0-----:R-:W4:Y:S01]  /*3de90*/  LDL.LU.64 R12, [R1+0x2ee8] ;  /* 0x002ee800010c7983 */ /* 0x001f220000300a00 */
[----:B---3--:R-:W-:Y:S02]  /*3dea0*/  STL.64 [R1+0x2e60], R6 ;  /* 0x002e600601007387 */ /* 0x008fe40000100a00 */
[----:B------:R0:W-:Y:S02]  /*3deb0*/  STL.64 [R1+0x2e58], R4 ;  /* 0x002e580401007387 */ /* 0x0001e40000100a00 */
[----:B0-----:R-:W3:Y:S01]  /*3dec0*/  LDL.LU R4, [R1+0x250] ;  /* 0x0002500001047983 */ /* 0x001ee20000300800 */
[----:B------:R-:W3:Y:S02]  /*3ded0*/  LDL.LU R5, [R1+0x254] ;  /* 0x0002540001057983 */ /* 0x000ee40000300800 */
[----:B------:R-:W3:Y:S02]  /*3dee0*/  LDL.LU R6, [R1+0x258] ;  /* 0x0002580001067983 */ /* 0x000ee40000300800 */
[----:B------:R-:W3:Y:S01]  /*3def0*/  LDL.LU R7, [R1+0x25c] ;  /* 0x00025c0001077983 */ /* 0x000ee20000300800 */
[C---:B----4-:R-:W-:Y:S01]  /*3df00*/  HMMA.16816.F32 R16, R24.reuse, R12, R16 ;  /* 0x0000000c1810723c */ /* 0x050fe20000001810 */
[----:B------:R-:W-:Y:S11]  /*3df10*/  IMAD.MOV.U32 R28, RZ, RZ, R13 ;  /* 0x000000ffff1c7224 */ /* 0x000ff600078e000d */
[----:B------:R-:W-:Y:S11]  /*3df20*/  @!UPT UIADD3 URZ, URZ, URZ, URZ ;  /* 0x0000003f3f3ff290 */ /* 0x000ff6000fffe03f */
[----:B------:R-:W-:Y:S01]  /*3df30*/  STL.64 [R1+0x370], R16 ;  /* 0x0003701001007387 */ /* 0x000fe20000100a00 */
[----:B------:R0:W-:Y:S03]  /*3df40*/  STL.64 [R1+0x378], R18 ;  /* 0x0003781201007387 */ /* 0x0001e60000100a00 */
[----:B0-----:R-:W4:Y:S01]  /*3df50*/  LDL.LU.64 R18, [R1+0x2ee0] ;  /* 0x002ee00001127983 */ /* 0x001f220000300a00 */
[----:B------:R-:W4:Y:S02]  /*3df60*/  LDL.LU.64 R16, [R1+0x2ed8] ;  /* 0x002ed80001107983 */ /* 0x000f240000300a00 */
[----:B------:R-:W4:Y:S02]  /*3df70*/  LDL.LU.64 R12, [R1+0x2ed0] ;  /* 0x002ed000010c7983 */ /* 0x000f240000300a00 */
[----:B----4-:R-:W-:Y:S01]  /*3df80*/  HMMA.16816.F32 R24, R24, R12, R16 ;  /* 0x0000000c1818723c */ /* 0x010fe20000001810 */
[----:B------:R-:W2:Y:S01]  /*3df90*/  LDL.LU.64 R16, [R1+0x2ec8] ;  /* 0x002ec80001107983 */ /* 0x000ea20000300a00 */
[----:B------:R-:W2:Y:S02]  /*3dfa0*/  LDL.LU.64 R14, [R1+0x2ec0] ;  /* 0x002ec000010e7983 */ /* 0x000ea40000300a00 */
[----:B------:R-:W2:Y:S11]  /*3dfb0*/  LDL.LU.64 R12, [R1+0x2eb8] ;  /* 0x002eb800010c7983 */ /* 0x000eb60000300a00 */
[----:B------:R-:W-:Y:S08]  /*3dfc0*/  @!UPT UIADD3 URZ, URZ, URZ, URZ ;  /* 0x0000003f3f3ff290 */ /* 0x000ff0000fffe03f */
[----:B------:R-:W-:Y:S01]  /*3dfd0*/  STL.64 [R1+0x2a0], R24 ;  /* 0x0002a01801007387 */ /* 0x000fe20000100a00 */
[----:B------:R0:W-:Y:S03]  /*3dfe0*/  STL.64 [R1+0x2a8], R26 ;  /* 0x0002a81a01007387 */ /* 0x0001e60000100a00 */
[----:B0-----:R-:W4:Y:S01]  /*3dff0*/  LDL R27, [R1+0x5c4] ;  /* 0x0005c400011b7983 */ /* 0x001f220000100800 */
[C---:B--2---:R-:W-:Y:S03]  /*3e000*/  HMMA.16816.F32 R16, R12.reuse, R16, R8 ;  /* 0x000000100c10723c */ /* 0x044fe60000001808 */
[----:B------:R-:W2:Y:S01]  /*3e010*/  LDL.LU.64 R10, [R1+0x2eb0] ;  /* 0x002eb000010a7983 */ /* 0x000ea20000300a00 */
[----:B------:R-:W2:Y:S11]  /*3e020*/  LDL.LU.64 R8, [R1+0x2ea8] ;  /* 0x002ea80001087983 */ /* 0x000eb60000300a00 */
[----:B------:R-:W-:Y:S08]  /*3e030*/  @!UPT UIADD3 URZ, URZ, URZ, URZ ;  /* 0x0000003f3f3ff290 */ /* 0x000ff0000fffe03f */
[----:B------:R0:W-:Y:S01]  /*3e040*/  STL.64 [R1+0x290], R16 ;  /* 0x0002901001007387 */ /* 0x0001e20000100a00 */
[----:B------:R2:W-:Y:S03]  /*3e050*/  STL.64 [R1+0x298], R18 ;  /* 0x0002981201007387 */ /* 0x0005e60000100a00 */
[----:B0-----:R-:W2:Y:S02]  /*3e060*/  LDL.LU.64 R16, [R1+0x2ea0] ;  /* 0x002ea00001107983 */ /* 0x001ea40000300a00 */
[C---:B--2---:R-:W-:Y:S02]  /*3e070*/  HMMA.16816.F32 R16, R12.reuse, R16, R8 ;  /* 0x000000100c10723c */ /* 0x044fe40000001808 */
[----:B------:R-:W2:Y:S01]  /*3e080*/  LDL.LU.64 R10, [R1+0x2e98] ;  /* 0x002e9800010a7983 */ /* 0x000ea20000300a00 */
[----:B------:R-:W2:Y:S11]  /*3e090*/  LDL.LU.64 R8, [R1+0x2e90] ;  /* 0x002e900001087983 */ /* 0x000eb60000300a00 */
[----:B------:R-:W-:Y:S09]  /*3e0a0*/  @!UPT UIADD3 URZ, URZ, URZ, URZ ;  /* 0x0000003f3f3ff290 */ /* 0x000ff2000fffe03f */
[----:B------:R0:W-:Y:S01]  /*3e0b0*/  STL.64 [R1+0x280], R16 ;  /* 0x0002801001007387 */ /* 0x0001e20000100a00 */
[----:B------:R-:W-:Y:S03]  /*3e0c0*/  STL.64 [R1+0x288], R18 ;  /* 0x0002881201007387 */ /* 0x000fe60000100a00 */
[----:B0-----:R-:W2:Y:S02]  /*3e0d0*/  LDL.LU.64 R16, [R1+0x2e88] ;  /* 0x002e880001107983 */ /* 0x001ea40000300a00 */
[C---:B--2---:R-:W-:Y:S01]  /*3e0e0*/  HMMA.16816.F32 R8, R12.reuse, R16, R8 ;  /* 0x000000100c08723c */ /* 0x044fe20000001808 */
[----:B------:R-:W-:Y:S02]  /*3e0f0*/  IMAD.MOV.U32 R29, RZ, RZ, R16 ;  /* 0x000000ffff1d7224 */ /* 0x000fe400078e0010 */
[----:B------:R-:W-:Y:S11]  /*3e100*/  IMAD.MOV.U32 R0, RZ, RZ, R17 ;  /* 0x000000ffff007224 */ /* 0x000ff600078e0011 */
[----:B------:R-:W-:Y:S09]  /*3e110*/  @!UPT UIADD3 URZ, URZ, URZ, URZ ;  /* 0x0000003f3f3ff290 */ /* 0x000ff2000fffe03f */
[----:B------:R0:W-:Y:S01]  /*3e120*/  STL.64 [R1+0x270], R8 ;  /* 0x0002700801007387 */ /* 0x0001e20000100a00 */
[----:B------:R-:W-:Y:S03]  /*3e130*/  STL.64 [R1+0x278], R10 ;  /* 0x0002780a01007387 */ /* 0x000fe60000100a00 */
[----:B0-----:R-:W2:Y:S01]  /*3e140*/  LDL.LU.64 R8, [R1+0x2e80] ;  /* 0x002e800001087983 */ /* 0x001ea20000300a00 */
[----:B------:R-:W2:Y:S02]  /*3e150*/  LDL.LU.64 R18, [R1+0x2e78] ;  /* 0x002e780001127983 */ /* 0x000ea40000300a00 */
[----:B------:R-:W2:Y:S02]  /*3e160*/  LDL.LU.64 R16, [R1+0x2e70] ;  /* 0x002e700001107983 */ /* 0x000ea40000300a00 */
[C---:B--2---:R-:W-:Y:S11]  /*3e170*/  HMMA.16816.F32 R16, R12.reuse, R8, R16 ;  /* 0x000000080c10723c */ /* 0x044ff60000001810 */
[----:B------:R-:W-:Y:S11]  /*3e180*/  @!UPT UIADD3 URZ, URZ, URZ, URZ ;  /* 0x0000003f3f3ff290 */ /* 0x000ff6000fffe03f */
[----:B------:R-:W-:Y:S01]  /*3e190*/  @!UPT UIADD3 URZ, URZ, URZ, URZ ;  /* 0x0000003f3f3ff290 */ /* 0x000fe2000fffe03f */
[----:B------:R-:W-:Y:S01]  /*3e1a0*/  STL.64 [R1+0x260], R16 ;  /* 0x0002601001007387 */ /* 0x000fe20000100a00 */
[----:B------:R0:W-:Y:S03]  /*3e1b0*/  STL.64 [R1+0x268], R18 ;  /* 0x0002681201007387 */ /* 0x0001e60000100a00 */
[----:B0-----:R-:W2:Y:S01]  /*3e1c0*/  LDL.LU R19, [R1+0x2e68] ;  /* 0x002e680001137983 */ /* 0x001ea20000300800 */
[----:B------:R-:W-:Y:S02]  /*3e1d0*/  IMAD.MOV.U32 R2, RZ, RZ, R8 ;  /* 0x000000ffff027224 */ /* 0x000fe400078e0008 */
[----:B------:R-:W-:Y:S01]  /*3e1e0*/  IMAD.MOV.U32 R3, RZ, RZ, R9 ;  /* 0x000000ffff037224 */ /* 0x000fe200078e0009 */
[C---:B---3--:R-:W-:Y:S01]  /*3e1f0*/  HMMA.16816.F32 R20, R12.reuse, R20, R4 ;  /* 0x000000140c14723c */ /* 0x048fe20000001804 */
[----:B--2---:R-:W0:Y:S02]  /*3e200*/  LDSM.16.MT88.4 R8, [R19+0x12000] ;  /* 0x012000001308783b */ /* 0x004e240000004200 */
[----:B------:R-:W1:Y:S02]  /*3e210*/  LDSM.16.MT88.4 R16, [R19+0x12080] ;  /* 0x012080001310783b */ /* 0x000e640000004200 */
[----:B0-----:R-:W-:Y:S02]  /*3e220*/  STL.64 [R1+0x2e38], R10 ;  /* 0x002e380a01007387 */ /* 0x001fe40000100a00 */
[----:B------:R0:W-:Y:S02]  /*3e230*/  STL.64 [R1+0x2e30], R8 ;  /* 0x002e300801007387 */ /* 0x0001e40000100a00 */
[----:B0-----:R-:W2:Y:S01]  /*3e240*/  LDL.LU R8, [R1+0x230] ;  /* 0x0002300001087983 */ /* 0x001ea20000300800 */
[----:B------:R-:W2:Y:S02]  /*3e250*/  LDL.LU R9, [R1+0x234] ;  /* 0x0002340001097983 */ /* 0x000ea40000300800 */
[----:B------:R-:W2:Y:S02]  /*3e260*/  LDL.LU R10, [R1+0x238] ;  /* 0x00023800010a7983 */ /* 0x000ea40000300800 */
[----:B------:R-:W2:Y:S01]  /*3e270*/  LDL.LU R11, [R1+0x23c] ;  /* 0x00023c00010b7983 */ /* 0x000ea20000300800 */
[----:B------:R-:W3:Y:S01]  /*3e280*/  LDL.LU.64 R6, [R1+0x2e60] ;  /* 0x002e600001067983 */ /* 0x000ee20000300a00 */
[----:B------:R-:W2:Y:S07]  /*3e290*/  LDL.LU.64 R4, [R1+0x2e58] ;  /* 0x002e580001047983 */ /* 0x000eae0000300a00 */
[----:B------:R-:W-:Y:S02]  /*3e2a0*/  STL.64 [R1+0x250], R20 ;  /* 0x0002501401007387 */ /* 0x000fe40000100a00 */
[----:B------:R0:W-:Y:S02]  /*3e2b0*/  STL.64 [R1+0x258], R22 ;  /* 0x0002581601007387 */ /* 0x0001e40000100a00 */
[----:B0-----:R-:W2:Y:S01]  /*3e2c0*/  LDL.LU.64 R22, [R1+0x2e50] ;  /* 0x002e500001167983 */ /* 0x001ea20000300a00 */
[----:B------:R-:W2:Y:S02]  /*3e2d0*/  LDL.LU.64 R20, [R1+0x2e48] ;  /* 0x002e480001147983 */ /* 0x000ea40000300a00 */
[----:B-1----:R-:W-:Y:S02]  /*3e2e0*/  STL.64 [R1+0x2d90], R18 ;  /* 0x002d901201007387 */ /* 0x002fe40000100a00 */
[----:B------:R0:W-:Y:S02]  /*3e2f0*/  STL.64 [R1+0x2d88], R16 ;  /* 0x002d881001007387 */ /* 0x0001e40000100a00 */
[----:B0-----:R-:W4:Y:S01]  /*3e300*/  LDL.LU.64 R16, [R1+0x60] ;  /* 0x0000600001107983 */ /* 0x001f220000300a00 */
[----:B--2---:R-:W-:Y:S03]  /*3e310*/  HMMA.16816.F32 R20, R12, R4, R20 ;  /* 0x000000040c14723c */ /* 0x004fe60000001814 */
[----:B---3--:R-:W-:Y:S01]  /*3e320*/  STL.64 [R1+0x2dc0], R6 ;  /* 0x002dc00601007387 */ /* 0x008fe20000100a00 */
[----:B------:R0:W-:Y:S11]  /*3e330*/  STL.64 [R1+0x2db8], R4 ;  /* 0x002db80401007387 */ /* 0x0001f60000100a00 */
[----:B------:R-:W-:Y:S08]  /*3e340*/  @!UPT UIADD3 URZ, URZ, URZ, URZ ;  /* 0x0000003f3f3ff290 */ /* 0x000ff0000fffe03f */
[----:B------:R-:W-:Y:S01]  /*3e350*/  STL.64 [R1+0x240], R20 ;  /* 0x0002401401007387 */ /* 0x000fe20000100a00 */
[----:B------:R-:W-:Y:S02]  /*3e360*/  STL.64 [R1+0x248], R22 ;  /* 0x0002481601007387 */ /* 0x000fe40000100a00 */
[----:B----4-:R-:W1:Y:S04]  /*3e370*/  LDSM.16.MT88.4 R20, [R27+0x13000] ;  /* 0x013000001b14783b */ /* 0x010e680000004200 */
[----:B0-----:R-:W2:Y:S01]  /*3e380*/  LDL.LU R4, [R1+0x110] ;  /* 0x0001100001047983 */ /* 0x001ea20000300800 */
[----:B------:R-:W2:Y:S01]  /*3e390*/  LDL.LU R5, [R1+0x114] ;  /* 0x0001140001057983 */ /* 0x000ea20000300800 */
[----:B------:R-:W2:Y:S02]  /*3e3a0*/  LDL.LU R6, [R1+0x118] ;  /* 0x0001180001067983 */ /* 0x000ea40000300800 */
[----:B------:R-:W2:Y:S01]  /*3e3b0*/  LDL.LU R7, [R1+0x11c] ;  /* 0x00011c0001077983 */ /* 0x000ea20000300800 */
[----:B------:R-:W0:Y:S04]  /*3e3c0*/  LDSM.16.MT88.4 R24, [R27+0x13080] ;  /* 0x013080001b18783b */ /* 0x000e280000004200 */
[----:B-1----:R-:W-:Y:S01]  /*3e3d0*/  STL.64 [R1+0x2d08], R22 ;  /* 0x002d081601007387 */ /* 0x002fe20000100a00 */
[----:B------:R1:W-:Y:S03]  /*3e3e0*/  STL.64 [R1+0x2d00], R20 ;  /* 0x002d001401007387 */ /* 0x0003e60000100a00 */
[----:B-1----:R-:W3:Y:S01]  /*3e3f0*/  LDL R20, [R1+0x50] ;  /* 0x0000500001147983 */ /* 0x002ee20000100800 */
[----:B------:R-:W-:-:S02]  /*3e400*/  IMAD.MOV.U32 R21, RZ, RZ, R28 ;  /* 0x000000ffff157224 */ /* 0x000fc400078e001c */
[----:B------:R-:W4:Y:S05]  /*3e410*/  LDL.LU R28, [R1+0x2e40] ;  /* 0x002e4000011c7983 */ /* 0x000f2a0000300800 */
[C---:B---3--:R-:W-:Y:S01]  /*3e420*/  HMMA.16816.F32 R20, R12.reuse, R20, R8 ;  /* 0x000000140c14723c */ /* 0x048fe20000001808 */
[----:B------:R-:W3:Y:S01]  /*3e430*/  LDL.LU.64 R10, [R1+0x2e38] ;  /* 0x002e3800010a7983 */ /* 0x000ee20000300a00 */
[----:B------:R-:W3:Y:S11]  /*3e440*/  LDL.LU.64 R8, [R1+0x2e30] ;  /* 0x002e300001087983 */ /* 0x000ef60000300a00 */
[----:B------:R-:W-:Y:S10]  /*3e450*/  @!UPT UIADD3 URZ, URZ, URZ, URZ ;  /* 0x0000003f3f3ff290 */ /* 0x000ff4000fffe03f */
[----:B------:R1:W-:Y:S01]  /*3e460*/  STL.64 [R1+0x230], R20 ;  /* 0x0002301401007387 */ /* 0x0003e20000100a00 */
[----:B------:R0:W-:Y:S03]  /*3e470*/  STL.64 [R1+0x238], R22 ;  /* 0x0002381601007387 */ /* 0x0001e60000100a00 */
[----:B-1----:R-:W2:Y:S01]  /*3e480*/  LDL.LU R20, [R1+0x340] ;  /* 0x0003400001147983 */ /* 0x002ea20000300800 */
[----:B------:R-:W2:Y:S02]  /*3e490*/  LDL.LU R21, [R1+0x344] ;  /* 0x0003440001157983 */ /* 0x000ea40000300800 */
[----:B0-----:R-:W2:Y:S02]  /*3e4a0*/  LDL.LU R22, [R1+0x348] ;  /* 0x0003480001167983 */ /* 0x001ea40000300800 */
[----:B------:R-:W2:Y:S02]  /*3e4b0*/  LDL.LU R23, [R1+0x34c] ;  /* 0x00034c0001177983 */ /* 0x000ea40000300800 */
[----:B--2---:R-:W-:Y:S01]  /*3e4c0*/  STL.64 [R1+0x2d30], R22 ;  /* 0x002d301601007387 */ /* 0x004fe20000100a00 */
[----:B------:R0:W-:Y:S03]  /*3e4d0*/  STL.64 [R1+0x2d28], R20 ;  /* 0x002d281401007387 */ /* 0x0001e60000100a00 */
[----:B0-----:R-:W2:Y:S01]  /*3e4e0*/  LDL.LU R20, [R1+0x470] ;  /* 0x0004700001147983 */ /* 0x001ea20000300800 */
[----:B------:R-:W2:Y:S02]  /*3e4f0*/  LDL.LU R21, [R1+0x474] ;  /* 0x0004740001157983 */ /* 0x000ea40000300800 */
[----:B------:R-:W2:Y:S02]  /*3e500*/  LDL.LU R22, [R1+0x478] ;  /* 0x0004780001167983 */ /* 0x000ea40000300800 */
[----:B------:R-:W2:Y:S01]  /*3e510*/  LDL.LU R23, [R1+0x47c] ;  /* 0x00047c0001177983 */ /* 0x000ea20000300800 */
[----:B------:R-:W-:Y:S01]  /*3e520*/  HMMA.16816.F32 R12, R12, R16, R4 ;  /* 0x000000100c0c723c */ /* 0x000fe20000001804 */
[----:B--2---:R-:W-:Y:S01]  /*3e530*/  STL.64 [R1+0x2d40], R22 ;  /* 0x002d401601007387 */ /* 0x004fe20000100a00 */
[----:B------:R0:W-:Y:S02]  /*3e540*/  STL.64 [R1+0x2d38], R20 ;  /* 0x002d381401007387 */ /* 0x0001e40000100a00 */
[----:B0-----:R-:W-:-:S02]  /*3e550*/  IMAD.MOV.U32 R20, RZ, RZ, R29 ;  /* 0x000000ffff147224 */ /* 0x001fc400078e001d */
[----:B------:R-:W-:Y:S01]  /*3e560*/  IMAD.MOV.U32 R21, RZ, RZ, R0 ;  /* 0x000000ffff157224 */ /* 0x000fe200078e0000 */
[----:B------:R-:W2:Y:S01]  /*3e570*/  LDL.LU R29, [R1+0x2e28] ;  /* 0x002e2800011d7983 */ /* 0x000ea20000300800 */
[----:B------:R-:W2:Y:S03]  /*3e580*/  LDL.LU R0, [R1+0x2e24] ;  /* 0x002e240001007983 */ /* 0x000ea60000300800 */
[----:B------:R-:W-:Y:S01]  /*3e590*/  STL.64 [R1+0x2df0], R20 ;  /* 0x002df01401007387 */ /* 0x000fe20000100a00 */
[----:B------:R-:W-:Y:S02]  /*3e5a0*/  STL.64 [R1+0x2c88], R26 ;  /* 0x002c881a01007387 */ /* 0x000fe40000100a00 */
[----:B------:R0:W-:Y:S02]  /*3e5b0*/  STL.64 [R1+0x2c80], R24 ;  /* 0x002c801801007387 */ /* 0x0001e40000100a00 */
[----:B0-----:R-:W2:Y:S01]  /*3e5c0*/  LDL.LU.64 R24, [R1+0x50] ;  /* 0x0000500001187983 */ /* 0x001ea20000300a00 */
[----:B------:R-:W2:Y:S02]  /*3e5d0*/  LDL.64 R26, [R1+0x58] ;  /* 0x00005800011a7983 */ /* 0x000ea40000100a00 */
[----:B------:R-:W-:-:S02]  /*3e5e0*/  IMAD.MOV.U32 R7, RZ, RZ, R16 ;  /* 0x000000ffff077224 */ /* 0x000fc400078e0010 */
[----:B------:R-:W-:Y:S01]  /*3e5f0*/  IMAD.MOV.U32 R6, RZ, RZ, R17 ;  /* 0x000000ffff067224 */ /* 0x000fe200078e0011 */
[----:B--2---:R-:W-:Y:S01]  /*3e600*/  STL.64 [R1+0x2db0], R26 ;  /* 0x002db01a01007387 */ /* 0x004fe20000100a00 */
[----:B------:R-:W-:Y:S02]  /*3e610*/  STL.64 [R1+0x2da8], R24 ;  /* 0x002da81801007387 */ /* 0x000fe40000100a00 */
[----:B------:R-:W-:Y:S02]  /*3e620*/  STL.64 [R1+0x110], R12 ;  /* 0x0001100c01007387 */ /* 0x000fe40000100a00 */
[----:B------:R-:W-:Y:S01]  /*3e630*/  STL.64 [R1+0x118], R14 ;  /* 0x0001180e01007387 */ /* 0x000fe20000100a00 */
[----:B------:R-:W2:Y:S01]  /*3e640*/  LDL.LU R16, [R1+0x1d0] ;  /* 0x0001d00001107983 */ /* 0x000ea20000300800 */
[----:B------:R-:W2:Y:S02]  /*3e650*/  LDL.LU R17, [R1+0x1d4] ;  /* 0x0001d40001117983 */ /* 0x000ea40000300800 */
[----:B------:R-:W2:Y:S02]  /*3e660*/  LDL.LU R18, [R1+0x1d8] ;  /* 0x0001d80001127983 */ /* 0x000ea40000300800 */
[----:B------:R-:W2:Y:S01]  /*3e670*/  LDL.LU R19, [R1+0x1dc] ;  /* 0x0001dc0001137983 */ /* 0x000ea20000300800 */
[----:B------:R-:W0:Y:S04]  /*3e680*/  LDSM.16.MT88.4 R12, [R0+0x13000] ;  /* 0x01300000000c783b */ /* 0x000e280000004200 */
[----:B--2---:R-:W-:Y:S01]  /*3e690*/  STL.64 [R1+0x2e00], R18 ;  /* 0x002e001201007387 */ /* 0x004fe20000100a00 */
[----:B------:R-:W-:Y:S02]  /*3e6a0*/  STL.64 [R1+0x2df8], R16 ;  /* 0x002df81001007387 */ /* 0x000fe40000100a00 */
[----:B------:R-:W2:Y:S02]  /*3e6b0*/  LDL.LU R20, [R1+0x1e0] ;  /* 0x0001e00001147983 */ /* 0x000ea40000300800 */
[----:B------:R-:W2:Y:S01]  /*3e6c0*/  LDL.LU R21, [R1+0x1e4] ;  /* 0x0001e40001157983 */ /* 0x000ea20000300800 */
[----:B------:R-:W2:Y:S01]  /*3e6d0*/  LDL.LU R22, [R1+0x1e8] ;  /* 0x0001e80001167983 */ /* 0x000ea20000300800 */
[----:B------:R-:W2:Y:S03]  /*3e6e0*/  LDL.LU R23, [R1+0x1ec] ;  /* 0x0001ec0001177983 */ /* 0x000ea60000300800 */
[----:B--2---:R-:W-:Y:S01]  /*3e6f0*/  STL.64 [R1+0x2e10], R22 ;  /* 0x002e101601007387 */ /* 0x004fe20000100a00 */
[----:B------:R1:W-:Y:S03]  /*3e700*/  STL.64 [R1+0x2e08], R20 ;  /* 0x002e081401007387 */ /* 0x0003e60000100a00 */
[----:B-1----:R-:W3:Y:S01]  /*3e710*/  LDL.LU R20, [R1+0x1f0] ;  /* 0x0001f00001147983 */ /* 0x002ee20000300800 */
[----:B------:R-:W3:Y:S02]  /*3e720*/  LDL.LU R21, [R1+0x1f4] ;  /* 0x0001f40001157983 */ /* 0x000ee40000300800 */
[----:B------:R-:W3:Y:S02]  /*3e730*/  LDL.LU R22, [R1+0x1f8] ;  /* 0x0001f80001167983 */ /* 0x000ee40000300800 */
[----:B------:R-:W3:Y:S01]  /*3e740*/  LDL.LU R23, [R1+0x1fc] ;  /* 0x0001fc0001177983 */ /* 0x000ee20000300800 */
[----:B------:R-:W3:Y:S01]  /*3e750*/  LDL.LU.64 R16, [R1+0x40] ;  /* 0x0000400001107983 */ /* 0x000ee20000300a00 */
[----:B------:R-:W2:Y:S03]  /*3e760*/  LDL.LU.64 R4, [R1+0x30] ;  /* 0x0000300001047983 */ /* 0x000ea60000300a00 */
[----:B--2---:R1:W-:Y:S01]  /*3e770*/  STL.64 [R1+0x2dd8], R4 ;  /* 0x002dd80401007387 */ /* 0x0043e20000100a00 */
[----:B------:R-:W2:Y:S02]  /*3e780*/  LDL.LU R24, [R1+0x1a0] ;  /* 0x0001a00001187983 */ /* 0x000ea40000300800 */
[----:B------:R-:W2:Y:S02]  /*3e790*/  LDL.LU R25, [R1+0x1a4] ;  /* 0x0001a40001197983 */ /* 0x000ea40000300800 */
[----:B------:R-:W2:Y:S01]  /*3e7a0*/  LDL.LU R26, [R1+0x1a8] ;  /* 0x0001a800011a7983 */ /* 0x000ea20000300800 */
[----:B------:R-:W2:Y:S01]  /*3e7b0*/  LDL.LU R27, [R1+0x1ac] ;  /* 0x0001ac00011b7983 */ /* 0x000ea20000300800 */
[----:B-1----:R-:W-:-:S02]  /*3e7c0*/  IMAD.MOV.U32 R4, RZ, RZ, R2 ;  /* 0x000000ffff047224 */ /* 0x002fc400078e0002 */
[----:B------:R-:W-:Y:S01]  /*3e7d0*/  IMAD.MOV.U32 R5, RZ, RZ, R3 ;  /* 0x000000ffff057224 */ /* 0x000fe200078e0003 */
[----:B------:R-:W3:Y:S01]  /*3e7e0*/  LDL.LU R2, [R1+0x2e20] ;  /* 0x002e200001027983 */ /* 0x000ee20000300800 */
[----:B------:R-:W3:Y:S03]  /*3e7f0*/  LDL.LU R3, [R1+0x2e1c] ;  /* 0x002e1c0001037983 */ /* 0x000ee60000300800 */
[----:B--2---:R-:W-:Y:S01]  /*3e800*/  STL.64 [R1+0x2dd0], R26 ;  /* 0x002dd01a01007387 */ /* 0x004fe20000100a00 */
[----:B------:R1:W-:Y:S03]  /*3e810*/  STL.64 [R1+0x2dc8], R24 ;  /* 0x002dc81801007387 */ /* 0x0003e60000100a00 */
[----:B-1----:R-:W2:Y:S01]  /*3e820*/  LDL.LU R24, [R1+0x1b0] ;  /* 0x0001b00001187983 */ /* 0x002ea20000300800 */
[----:B------:R-:W2:Y:S02]  /*3e830*/  LDL.LU R25, [R1+0x1b4] ;  /* 0x0001b40001197983 */ /* 0x000ea40000300800 */
[----:B------:R-:W2:Y:S02]  /*3e840*/  LDL.LU R26, [R1+0x1b8] ;  /* 0x0001b800011a7983 */ /* 0x000ea40000300800 */
[----:B------:R-:W2:Y:S01]  /*3e850*/  LDL.LU R27, [R1+0x1bc] ;  /* 0x0001bc00011b7983 */ /* 0x000ea20000300800 */
[----:B---3--:R-:W-:Y:S01]  /*3e860*/  HMMA.16816.F32 R20, R8, R16, R20 ;  /* 0x000000100814723c */ /* 0x008fe20000001814 */
[----:B--2---:R-:W-:Y:S01]  /*3e870*/  STL.64 [R1+0x2de8], R26 ;  /* 0x002de81a01007387 */ /* 0x004fe20000100a00 */
[----:B------:R1:W-:Y:S03]  /*3e880*/  STL.64 [R1+0x2de0], R24 ;  /* 0x002de01801007387 */ /* 0x0003e60000100a00 */
[----:B-1----:R-:W2:Y:S01]  /*3e890*/  LDL.LU R24, [R1+0x1c0] ;  /* 0x0001c00001187983 */ /* 0x002ea20000300800 */
[----:B------:R-:W2:Y:S02]  /*3e8a0*/  LDL.LU R25, [R1+0x1c4] ;  /* 0x0001c40001197983 */ /* 0x000ea40000300800 */
[----:B------:R-:W2:Y:S02]  /*3e8b0*/  LDL.LU R26, [R1+0x1c8] ;  /* 0x0001c800011a7983 */ /* 0x000ea40000300800 */
[----:B------:R-:W2:Y:S01]  /*3e8c0*/  LDL.LU R27, [R1+0x1cc] ;  /* 0x0001cc00011b7983 */ /* 0x000ea20000300800 */
[----:B------:R-:W3:Y:S01]  /*3e8d0*/  LDL.LU R0, [R1+0x2e18] ;  /* 0x002e180001007983 */ /* 0x000ee20000300800 */
[----:B0-----:R0:W-:Y:S02]  /*3e8e0*/  STL.64 [R1+0x2c10], R14 ;  /* 0x002c100e01007387 */ /* 0x0011e40000100a00 */
[----:B------:R1:W-:Y:S01]  /*3e8f0*/  STL.64 [R1+0x2c08], R12 ;  /* 0x002c080c01007387 */ /* 0x0003e20000100a00 */
[----:B0-----:R-:W2:Y:S04]  /*3e900*/  LDL R14, [R1+0x68] ;  /* 0x00006800010e7983 */ /* 0x001ea80000100800 */
[----:B------:R-:W2:Y:S01]  /*3e910*/  LDL R15, [R1+0x6c] ;  /* 0x00006c00010f7983 */ /* 0x000ea20000100800 */
[----:B-1----:R-:W-:-:S02]  /*3e920*/  IMAD.MOV.U32 R12, RZ, RZ, R7 ;  /* 0x000000ffff0c7224 */ /* 0x002fc400078e0007 */
[----:B------:R-:W-:Y:S01]  /*3e930*/  IMAD.MOV.U32 R13, RZ, RZ, R6 ;  /* 0x000000ffff0d7224 */ /* 0x000fe200078e0006 */
[----:B--2---:R-:W-:Y:S04]  /*3e940*/  STL.64 [R1+0x2da0], R14 ;  /* 0x002da00e01007387 */ /* 0x004fe80000100a00 */
[----:B------:R0:W-:Y:S02]  /*3e950*/  STL.64 [R1+0x2d98], R12 ;  /* 0x002d980c01007387 */ /* 0x0001e40000100a00 */
[----:B0-----:R-:W2:Y:S01]  /*3e960*/  LDL.LU.64 R12, [R1+0x20] ;  /* 0x00002000010c7983 */ /* 0x001ea20000300a00 */
[----:B------:R-:W-:Y:S02]  /*3e970*/  STL.64 [R1+0x1f0], R20 ;  /* 0x0001f01401007387 */ /* 0x000fe40000100a00 */
[----:B------:R0:W-:Y:S02]  /*3e980*/  STL.64 [R1+0x1f8], R22 ;  /* 0x0001f81601007387 */ /* 0x0001e40000100a00 */
[----:B0-----:R-:W2:Y:S01]  /*3e990*/  LDL.LU.64 R22, [R1+0x2e10] ;  /* 0x002e100001167983 */ /* 0x001ea20000300a00 */
[----:B------:R-:W2:Y:S02]  /*3e9a0*/  LDL.LU.64 R20, [R1+0x2e08] ;  /* 0x002e080001147983 */ /* 0x000ea40000300a00 */
[----:B------:R-:W-:-:S02]  /*3e9b0*/  IMAD.MOV.U32 R7, RZ, RZ, R16 ;  /* 0x000000ffff077224 */ /* 0x000fc400078e0010 */
[----:B------:R-:W-:Y:S01]  /*3e9c0*/  IMAD.MOV.U32 R6, RZ, RZ, R17 ;  /* 0x000000ffff067224 */ /* 0x000fe200078e0011 */
[----:B------:R-:W3:Y:S01]  /*3e9d0*/  LDL.LU.64 R18, [R1+0x2e00] ;  /* 0x002e000001127983 */ /* 0x000ee20000300a00 */
[----:B------:R-:W3:Y:S01]  /*3e9e0*/  LDL.LU.64 R16, [R1+0x2df8] ;  /* 0x002df80001107983 */ /* 0x000ee20000300a00 */
[C---:B--2---:R-:W-:Y:S11]  /*3e9f0*/  HMMA.16816.F32 R20, R8.reuse, R12, R20 ;  /* 0x0000000c0814723c */ /* 0x044ff60000001814 */
[----:B------:R-:W-:Y:S11]  /*3ea00*/  @!UPT UIADD3 URZ, URZ, URZ, URZ ;  /* 0x0000003f3f3ff290 */ /* 0x000ff6000fffe03f */
[----:B------:R-:W-:Y:S01]  /*3ea10*/  @!UPT UIADD3 URZ, URZ, URZ, URZ ;  /* 0x0000003f3f3ff290 */ /* 0x000fe2000fffe03f */
[----:B------:R0:W-:Y:S01]  /*3ea20*/  STL.64 [R1+0x1e0], R20 ;  /* 0x0001e01401007387 */ /* 0x0001e20000100a00 */
[----:B------:R1:W-:Y:S03]  /*3ea30*/  STL.64 [R1+0x1e8], R22 ;  /* 0x0001e81601007387 */ /* 0x0003e60000100a00 */
[----:B0-----:R-:W3:Y:S01]  /*3ea40*/  LDL.LU.64 R20, [R1+0x2df0] ;  /* 0x002df00001147983 */ /* 0x001ee20000300a00 */
[----:B-1----:R-:W-:Y:S02]  /*3ea50*/  IMAD.MOV.U32 R23, RZ, RZ, R12 ;  /* 0x000000ffff177224 */ /* 0x002fe400078e000c */
[----:B------:R-:W2:Y:S02]  /*3ea60*/  LDL.LU R12, [R1+0x190] ;  /* 0x00019000010c7983 */ /* 0x000ea40000300800 */
[----:B------:R-:W-:Y:S01]  /*3ea70*/  IMAD.MOV.U32 R22, RZ, RZ, R13 ;  /* 0x000000ffff167224 */ /* 0x000fe200078e000d */
[----:B---3--:R-:W-:Y:S11]  /*3ea80*/  HMMA.16816.F32 R16, R8, R20, R16 ;  /* 0x000000140810723c */ /* 0x008ff60000001810 */
[----:B------:R-:W-:Y:S11]  /*3ea90*/  @!UPT UIADD3 URZ, URZ, URZ, URZ ;  /* 0x0000003f3f3ff290 */ /* 0x000ff6000fffe03f */
[----:B------:R-:W-:Y:S01]  /*3eaa0*/  @!UPT UIADD3 URZ, URZ, URZ, URZ ;  /* 0x0000003f3f3ff290 */ /* 0x000fe2000fffe03f */
[----:B------:R0:W-:Y:S01]  /*3eab0*/  STL.64 [R1+0x1d0], R16 ;  /* 0x0001d01001007387 */ /* 0x0001e20000100a00 */
[----:B------:R1:W-:Y:S02]  /*3eac0*/  STL.64 [R1+0x1d8], R18 ;  /* 0x0001d81201007387 */ /* 0x0003e40000100a00 */
[----:B------:R-:W2:Y:S02]  /*3ead0*/  LDL.LU R13, [R1+0x194] ;  /* 0x00019400010d7983 */ /* 0x000ea40000300800 */
[----:B------:R-:W2:Y:S01]  /*3eae0*/  LDL.LU R14, [R1+0x198] ;  /* 0x00019800010e7983 */ /* 0x000ea20000300800 */
[----:B------:R-:W2:Y:S04]  /*3eaf0*/  LDL.LU R15, [R1+0x19c] ;  /* 0x00019c00010f7983 */ /* 0x000ea80000300800 */
[----:B0-----:R-:W3:Y:S01]  /*3eb00*/  LDL.LU R16, [R1+0xc0] ;  /* 0x0000c00001107983 */ /* 0x001ee20000300800 */
[----:B------:R-:W3:Y:S02]  /*3eb10*/  LDL.LU R17, [R1+0xc4] ;  /* 0x0000c40001117983 */ /* 0x000ee40000300800 */
[----:B-1----:R-:W3:Y:S02]  /*3eb20*/  LDL.LU R18, [R1+0xc8] ;  /* 0x0000c80001127983 */ /* 0x002ee40000300800 */
[----:B------:R-:W3:Y:S01]  /*3eb30*/  LDL.LU R19, [R1+0xcc] ;  /* 0x0000cc0001137983 */ /* 0x000ee20000300800 */
[----:B------:R0:W-:Y:S02]  /*3eb40*/  STL.64 [R1+0x2d58], R20 ;  /* 0x002d581401007387 */ /* 0x0001e40000100a00 */
[----:B0-----:R-:W-:-:S02]  /*3eb50*/  IMAD.MOV.U32 R20, RZ, RZ, R23 ;  /* 0x000000ffff147224 */ /* 0x001fc400078e0017 */
[----:B------:R-:W-:-:S05]  /*3eb60*/  IMAD.MOV.U32 R21, RZ, RZ, R22 ;  /* 0x000000ffff157224 */ /* 0x000fca00078e0016 */
[----:B------:R0:W-:Y:S02]  /*3eb70*/  STL.64 [R1+0x2d70], R20 ;  /* 0x002d701401007387 */ /* 0x0001e40000100a00 */
[----:B0-----:R-:W-:Y:S02]  /*3eb80*/  IMAD.MOV.U32 R20, RZ, RZ, R7 ;  /* 0x000000ffff147224 */ /* 0x001fe400078e0007 */
[----:B------:R-:W-:Y:S02]  /*3eb90*/  IMAD.MOV.U32 R21, RZ, RZ, R6 ;  /* 0x000000ffff157224 */ /* 0x000fe400078e0006 */
[C---:B------:R-:W-:Y:S01]  /*3eba0*/  HMMA.16816.F32 R4, R8.reuse, R4, R24 ;  /* 0x000000040804723c */ /* 0x040fe20000001818 */
[----:B------:R-:W2:Y:S01]  /*3ebb0*/  LDL.LU.64 R26, [R1+0x2de8] ;  /* 0x002de800011a7983 */ /* 0x000ea20000300a00 */
[----:B------:R-:W2:Y:S11]  /*3ebc0*/  LDL.LU.64 R24, [R1+0x2de0] ;  /* 0x002de00001187983 */ /* 0x000eb60000300a00 */
[----:B------:R-:W-:Y:S10]  /*3ebd0*/  @!UPT UIADD3 URZ, URZ, URZ, URZ ;  /* 0x0000003f3f3ff290 */ /* 0x000ff4000fffe03f */
[----:B------:R0:W-:Y:S01]  /*3ebe0*/  STL.64 [R1+0x1c0], R4 ;  /* 0x0001c00401007387 */ /* 0x0001e20000100a00 */
[----:B------:R-:W-:Y:S03]  /*3ebf0*/  STL.64 [R1+0x1c8], R6 ;  /* 0x0001c80601007387 */ /* 0x000fe60000100a00 */
[----:B0-----:R-:W2:Y:S02]  /*3ec00*/  LDL.LU.64 R4, [R1+0x2dd8] ;  /* 0x002dd80001047983 */ /* 0x001ea40000300a00 */
[C---:B--2---:R-:W-:Y:S01]  /*3ec10*/  HMMA.16816.F32 R24, R8.reuse, R4, R24 ;  /* 0x000000040818723c */ /* 0x044fe20000001818 */
[----:B------:R-:W-:Y:S02]  /*3ec20*/  IMAD.MOV.U32 R23, RZ, RZ, R4 ;  /* 0x000000ffff177224 */ /* 0x000fe400078e0004 */
        /* <DEDUP_REMOVED lines=15> */
[----:B------:R-:W-:Y:S02]  /*3ed20*/  STL.64 [R1+0x2d50], R6 ;  /* 0x002d500601007387 */ /* 0x000fe40000100a00 */
[----:B------:R0:W-:Y:S02]  /*3ed30*/  STL.64 [R1+0x2d48], R4 ;  /* 0x002d480401007387 */ /* 0x0001e40000100a00 */
        /* <DEDUP_REMOVED lines=10> */
[C---:B------:R-:W-:Y:S01]  /*3ede0*/  HMMA.16816.F32 R12, R8.reuse, R24, R12 ;  /* 0x00000018080c723c */ /* 0x040fe2000000180c */
        /* <DEDUP_REMOVED lines=9> */
[----:B0-----:R-:W2:Y:S01]  /*3ee80*/  LDL.LU.64 R14, [R1+0x2da0] ;  /* 0x002da000010e7983 */ /* 0x001ea20000300a00 */
[----:B------:R-:W3:Y:S02]  /*3ee90*/  LDL.LU.64 R12, [R1+0x2d98] ;  /* 0x002d9800010c7983 */ /* 0x000ee40000300a00 */
[----:B---3--:R-:W-:Y:S01]  /*3eea0*/  HMMA.16816.F32 R8, R8, R12, R16 ;  /* 0x0000000c0808723c */ /* 0x008fe20000001810 */
[----:B------:R-:W3:Y:S01]  /*3eeb0*/  LDL.LU.64 R18, [R1+0x2d90] ;  /* 0x002d900001127983 */ /* 0x000ee20000300a00 */
[----:B------:R-:W3:Y:S02]  /*3eec0*/  LDL.LU.64 R16, [R1+0x2d88] ;  /* 0x002d880001107983 */ /* 0x000ee40000300a00 */
[----:B--2---:R-:W-:Y:S02]  /*3eed0*/  STL.64 [R1+0x2d18], R14 ;  /* 0x002d180e01007387 */ /* 0x004fe40000100a00 */
[----:B------:R0:W-:Y:S02]  /*3eee0*/  STL.64 [R1+0x2d10], R12 ;  /* 0x002d100c01007387 */ /* 0x0001e40000100a00 */
[----:B0-----:R-:W-:-:S02]  /*3eef0*/  IMAD.MOV.U32 R12, RZ, RZ, R23 ;  /* 0x000000ffff0c7224 */ /* 0x001fc400078e0017 */
[----:B------:R-:W-:Y:S11]  /*3ef00*/  IMAD.MOV.U32 R13, RZ, RZ, R22 ;  /* 0x000000ffff0d7224 */ /* 0x000ff600078e0016 */
[----:B------:R-:W-:Y:S02]  /*3ef10*/  @!UPT UIADD3 URZ, URZ, URZ, URZ ;  /* 0x0000003f3f3ff290 */ /* 0x000fe4000fffe03f */
[----:B------:R0:W-:Y:S01]  /*3ef20*/  STL.64 [R1+0xc0], R8 ;  /* 0x0000c00801007387 */ /* 0x0001e20000100a00 */
[----:B------:R1:W-:Y:S03]  /*3ef30*/  STL.64 [R1+0xc8], R10 ;  /* 0x0000c80a01007387 */ /* 0x0003e60000100a00 */
[----:B0-----:R-:W2:Y:S01]  /*3ef40*/  LDL.LU.64 R8, [R1] ;  /* 0x0000000001087983 */ /* 0x001ea20000300a00 */
[----:B-1----:R-:W2:Y:S01]  /*3ef50*/  LDL.64 R10, [R1+0x8] ;  /* 0x00000800010a7983 */ /* 0x002ea20000100a00 */
        /* <DEDUP_REMOVED lines=16> */
[----:B------:R-:W2:Y:S11]  /*3f060*/  LDL.LU.64 R4, [R1+0x2d48] ;  /* 0x002d480001047983 */ /* 0x000eb60000300a00 */
[----:B------:R-:W-:Y:S09]  /*3f070*/  @!UPT UIADD3 URZ, URZ, URZ, URZ ;  /* 0x0000003f3f3ff290 */ /* 0x000ff2000fffe03f */
[----:B------:R-:W-:Y:S01]  /*3f080*/  STL.64 [R1+0x80], R20 ;  /* 0x0000801401007387 */ /* 0x000fe20000100a00 */
[----:B------:R0:W-:Y:S03]  /*3f090*/  STL.64 [R1+0x88], R22 ;  /* 0x0000881601007387 */ /* 0x0001e60000100a00 */
[----:B0-----:R-:W2:Y:S01]  /*3f0a0*/  LDL.LU.64 R22, [R1+0x2d40] ;  /* 0x002d400001167983 */ /* 0x001ea20000300a00 */
        /* <DEDUP_REMOVED lines=8> */
[----:B------:R0:W-:Y:S02]  /*3f130*/  STL.64 [R1+0x2cb8], R10 ;  /* 0x002cb80a01007387 */ /* 0x0001e40000100a00 */
[----:B------:R-:W2:Y:S01]  /*3f140*/  LDL.LU R8, [R1+0x220] ;  /* 0x0002200001087983 */ /* 0x000ea20000300800 */
[----:B------:R-:W2:Y:S04]  /*3f150*/  LDL.LU R9, [R1+0x224] ;  /* 0x0002240001097983 */ /* 0x000ea80000300800 */
[----:B0-----:R-:W2:Y:S01]  /*3f160*/  LDL.LU R10, [R1+0x228] ;  /* 0x00022800010a7983 */ /* 0x001ea20000300800 */
[----:B------:R-:W2:Y:S02]  /*3f170*/  LDL.LU R11, [R1+0x22c] ;  /* 0x00022c00010b7983 */ /* 0x000ea40000300800 */
[C---:B--2---:R-:W-:Y:S08]  /*3f180*/  HMMA.16816.F32 R8, R16.reuse, R12, R8 ;  /* 0x0000000c1008723c */ /* 0x044ff00000001808 */
[----:B------:R-:W-:Y:S11]  /*3f190*/  HMMA.16816.F32 R12, R16, R4, R20 ;  /* 0x00000004100c723c */ /* 0x000ff60000001814 */
[----:B------:R-:W-:Y:S04]  /*3f1a0*/  @!UPT UIADD3 URZ, URZ, URZ, URZ ;  /* 0x0000003f3f3ff290 */ /* 0x000fe8000fffe03f */
[----:B------:R-:W-:Y:S01]  /*3f1b0*/  STL.64 [R1+0x220], R8 ;  /* 0x0002200801007387 */ /* 0x000fe20000100a00 */
[----:B------:R0:W-:Y:S03]  /*3f1c0*/  STL.64 [R1+0x228], R10 ;  /* 0x0002280a01007387 */ /* 0x0001e60000100a00 */
[----:B0-----:R-:W2:Y:S04]  /*3f1d0*/  LDL R10, [R1+0x18] ;  /* 0x00001800010a7983 */ /* 0x001ea80000100800 */
[----:B------:R0:W-:Y:S02]  /*3f1e0*/  STL.64 [R1+0x340], R12 ;  /* 0x0003400c01007387 */ /* 0x0001e40000100a00 */
[----:B------:R1:W-:Y:S02]  /*3f1f0*/  STL.64 [R1+0x348], R14 ;  /* 0x0003480e01007387 */ /* 0x0003e40000100a00 */
[----:B------:R-:W2:Y:S01]  /*3f200*/  LDL R11, [R1+0x1c] ;  /* 0x00001c00010b7983 */ /* 0x000ea20000100800 */
[----:B0-----:R-:W3:Y:S01]  /*3f210*/  LDL.LU R12, [R1+0x350] ;  /* 0x00035000010c7983 */ /* 0x001ee20000300800 */
[----:B------:R-:W3:Y:S02]  /*3f220*/  LDL.LU R13, [R1+0x354] ;  /* 0x00035400010d7983 */ /* 0x000ee40000300800 */
[----:B-1----:R-:W3:Y:S02]  /*3f230*/  LDL.LU R14, [R1+0x358] ;  /* 0x00035800010e7983 */ /* 0x002ee40000300800 */
[----:B------:R-:W3:Y:S01]  /*3f240*/  LDL.LU R15, [R1+0x35c] ;  /* 0x00035c00010f7983 */ /* 0x000ee20000300800 */
[----:B--2---:R0:W-:Y:S04]  /*3f250*/  STL.64 [R1+0x2cd0], R10 ;  /* 0x002cd00a01007387 */ /* 0x0041e80000100a00 */
[----:B0-----:R-:W2:Y:S04]  /*3f260*/  LDL.64 R10, [R1+0x28] ;  /* 0x00002800010a7983 */ /* 0x001ea80000100a00 */
[----:B--2---:R-:W-:Y:S01]  /*3f270*/  STL.64 [R1+0x2ce8], R10 ;  /* 0x002ce80a01007387 */ /* 0x004fe20000100a00 */
[----:B---3--:R0:W-:Y:S02]  /*3f280*/  STL.64 [R1+0x2cb0], R6 ;  /* 0x002cb00601007387 */ /* 0x0081e40000100a00 */
[----:B------:R-:W2:Y:S02]  /*3f290*/  LDL.LU R4, [R1+0x2f0] ;  /* 0x0002f00001047983 */ /* 0x000ea40000300800 */
[----:B------:R-:W2:Y:S01]  /*3f2a0*/  LDL.LU R5, [R1+0x2f4] ;  /* 0x0002f40001057983 */ /* 0x000ea20000300800 */
[----:B0-----:R-:W3:Y:S01]  /*3f2b0*/  LDL.LU R6, [R1+0x2f8] ;  /* 0x0002f80001067983 */ /* 0x001ee20000300800 */
[----:B------:R-:W3:Y:S02]  /*3f2c0*/  LDL.LU R7, [R1+0x2fc] ;  /* 0x0002fc0001077983 */ /* 0x000ee40000300800 */
[----:B------:R-:W2:Y:S02]  /*3f2d0*/  LDL.LU R20, [R1+0x330] ;  /* 0x0003300001147983 */ /* 0x000ea40000300800 */
[----:B------:R-:W4:Y:S01]  /*3f2e0*/  LDL.LU R21, [R1+0x334] ;  /* 0x0003340001157983 */ /* 0x000f220000300800 */
[----:B------:R-:W4:Y:S01]  /*3f2f0*/  LDL.LU R22, [R1+0x338] ;  /* 0x0003380001167983 */ /* 0x000f220000300800 */
[----:B------:R-:W4:Y:S02]  /*3f300*/  LDL.LU R23, [R1+0x33c] ;  /* 0x00033c0001177983 */ /* 0x000f240000300800 */
[----:B------:R-:W4:Y:S01]  /*3f310*/  LDL.64 R10, [R1+0x48] ;  /* 0x00004800010a7983 */ /* 0x000f220000100a00 */
[----:B---3--:R-:W-:Y:S01]  /*3f320*/  STL.64 [R1+0x2cc8], R6 ;  /* 0x002cc80601007387 */ /* 0x008fe20000100a00 */
[----:B--2---:R0:W-:Y:S03]  /*3f330*/  STL.64 [R1+0x2cc0], R4 ;  /* 0x002cc00401007387 */ /* 0x0041e60000100a00 */
[----:B0-----:R-:W2:Y:S01]  /*3f340*/  LDL.LU R4, [R1+0x300] ;  /* 0x0003000001047983 */ /* 0x001ea20000300800 */
[----:B------:R-:W-:-:S02]  /*3f350*/  IMAD.MOV.U32 R5, RZ, RZ, R0 ;  /* 0x000000ffff057224 */ /* 0x000fc400078e0000 */
[----:B------:R-:W3:Y:S02]  /*3f360*/  LDL.LU R0, [R1+0x2d24] ;  /* 0x002d240001007983 */ /* 0x000ee40000300800 */
[----:B------:R-:W2:Y:S01]  /*3f370*/  LDL.LU R6, [R1+0x308] ;  /* 0x0003080001067983 */ /* 0x000ea20000300800 */
[----:B------:R-:W2:Y:S01]  /*3f380*/  LDL.LU R7, [R1+0x30c] ;  /* 0x00030c0001077983 */ /* 0x000ea20000300800 */
[----:B------:R-:W-:Y:S03]  /*3f390*/  HMMA.16816.F32 R12, R16, R24, R12 ;  /* 0x00000018100c723c */ /* 0x000fe6000000180c */
[----:B--2---:R3:W-:Y:S01]  /*3f3a0*/  STL.64 [R1+0x2ce0], R6 ;  /* 0x002ce00601007387 */ /* 0x0047e20000100a00 */
[----:B------:R0:W-:Y:S02]  /*3f3b0*/  STL.64 [R1+0x2cd8], R4 ;  /* 0x002cd80401007387 */ /* 0x0001e40000100a00 */
[----:B---3--:R-:W-:Y:S01]  /*3f3c0*/  IMAD.MOV.U32 R6, RZ, RZ, R0 ;  /* 0x000000ffff067224 */ /* 0x008fe200078e0000 */
[----:B0-----:R-:W2:Y:S01]  /*3f3d0*/  LDL.LU R4, [R1+0x310] ;  /* 0x0003100001047983 */ /* 0x001ea20000300800 */
[----:B------:R-:W2:Y:S02]  /*3f3e0*/  LDL.LU R5, [R1+0x314] ;  /* 0x0003140001057983 */ /* 0x000ea40000300800 */
[----:B------:R-:W3:Y:S02]  /*3f3f0*/  LDL.LU R0, [R1+0x2d20] ;  /* 0x002d200001007983 */ /* 0x000ee40000300800 */
[----:B------:R-:W2:Y:S02]  /*3f400*/  LDL.LU R7, [R1+0x31c] ;  /* 0x00031c0001077983 */ /* 0x000ea40000300800 */
[----:B--2---:R-:W-:Y:S01]  /*3f410*/  STL.64 [R1+0x2cf8], R6 ;  /* 0x002cf80601007387 */ /* 0x004fe20000100a00 */
[----:B------:R0:W-:Y:S03]  /*3f420*/  STL.64 [R1+0x2cf0], R4 ;  /* 0x002cf00401007387 */ /* 0x0001e60000100a00 */
[----:B0-----:R-:W2:Y:S01]  /*3f430*/  LDL.LU R4, [R1+0x320] ;  /* 0x0003200001047983 */ /* 0x001ea20000300800 */
[----:B------:R-:W2:Y:S02]  /*3f440*/  LDL.LU R5, [R1+0x324] ;  /* 0x0003240001057983 */ /* 0x000ea40000300800 */
[----:B------:R-:W2:Y:S02]  /*3f450*/  LDL.LU R6, [R1+0x328] ;  /* 0x0003280001067983 */ /* 0x000ea40000300800 */
[----:B---3--:R-:W-:Y:S01]  /*3f460*/  IMAD.MOV.U32 R7, RZ, RZ, R0 ;  /* 0x000000ffff077224 */ /* 0x008fe200078e0000 */
[----:B------:R-:W-:Y:S01]  /*3f470*/  STL.64 [R1+0x350], R12 ;  /* 0x0003500c01007387 */ /* 0x000fe20000100a00 */
[----:B------:R0:W-:Y:S02]  /*3f480*/  STL [R1+0x35c], R15 ;  /* 0x00035c0f01007387 */ /* 0x0001e40000100800 */
[----:B------:R-:W-:-:S02]  /*3f490*/  IMAD.MOV.U32 R0, RZ, RZ, R14 ;  /* 0x000000ffff007224 */ /* 0x000fc400078e000e */
[----:B0-----:R-:W3:Y:S01]  /*3f4a0*/  LDL.LU.64 R14, [R1+0x2d18] ;  /* 0x002d1800010e7983 */ /* 0x001ee20000300a00 */
[----:B------:R-:W4:Y:S02]  /*3f4b0*/  LDL.LU.64 R12, [R1+0x2d10] ;  /* 0x002d1000010c7983 */ /* 0x000f240000300a00 */
[----:B------:R0:W-:Y:S02]  /*3f4c0*/  STL.64 [R1+0x2c90], R26 ;  /* 0x002c901a01007387 */ /* 0x0001e40000100a00 */
[----:B------:R-:W2:Y:S01]  /*3f4d0*/  LDL.LU R24, [R1+0x2d0] ;  /* 0x0002d00001187983 */ /* 0x000ea20000300800 */
[----:B------:R-:W2:Y:S04]  /*3f4e0*/  LDL.LU R25, [R1+0x2d4] ;  /* 0x0002d40001197983 */ /* 0x000ea80000300800 */
[----:B0-----:R-:W2:Y:S01]  /*3f4f0*/  LDL.LU R26, [R1+0x2d8] ;  /* 0x0002d800011a7983 */ /* 0x001ea20000300800 */
[----:B------:R-:W2:Y:S01]  /*3f500*/  LDL.LU R27, [R1+0x2dc] ;  /* 0x0002dc00011b7983 */ /* 0x000ea20000300800 */
[----:B----4-:R-:W-:Y:S02]  /*3f510*/  HMMA.16816.F32 R16, R16, R12, R20 ;  /* 0x0000000c1010723c */ /* 0x010fe40000001814 */
[----:B--2---:R-:W-:Y:S01]  /*3f520*/  STL.64 [R1+0x2ca0], R26 ;  /* 0x002ca01a01007387 */ /* 0x004fe20000100a00 */
[----:B------:R0:W-:Y:S03]  /*3f530*/  STL.64 [R1+0x2c98], R24 ;  /* 0x002c981801007387 */ /* 0x0001e60000100a00 */
[----:B0-----:R-:W2:Y:S01]  /*3f540*/  LDL.LU R24, [R1+0x2e0] ;  /* 0x0002e00001187983 */ /* 0x001ea20000300800 */
[----:B------:R-:W2:Y:S02]  /*3f550*/  LDL.LU R25, [R1+0x2e4] ;  /* 0x0002e40001197983 */ /* 0x000ea40000300800 */
[----:B------:R-:W-:Y:S02]  /*3f560*/  STL [R1+0x29e8], R0 ;  /* 0x0029e80001007387 */ /* 0x000fe40000100800 */
[----:B------:R-:W4:Y:S01]  /*3f570*/  LDL.LU.64 R22, [R1+0x2d08] ;  /* 0x002d080001167983 */ /* 0x000f220000300a00 */
[----:B------:R-:W4:Y:S01]  /*3f580*/  LDL.LU.64 R20, [R1+0x2d00] ;  /* 0x002d000001147983 */ /* 0x000f220000300a00 */
[----:B------:R-:W-:-:S02]  /*3f590*/  IMAD.MOV.U32 R26, RZ, RZ, R3 ;  /* 0x000000ffff1a7224 */ /* 0x000fc400078e0003 */
[----:B------:R-:W-:-:S09]  /*3f5a0*/  IMAD.MOV.U32 R27, RZ, RZ, R2 ;  /* 0x000000ffff1b7224 */ /* 0x000fd200078e0002 */
[----:B------:R-:W-:Y:S01]  /*3f5b0*/  IMAD.MOV.U32 R3, RZ, RZ, R18 ;  /* 0x000000ffff037224 */ /* 0x000fe200078e0012 */
[----:B------:R0:W-:Y:S01]  /*3f5c0*/  STL.64 [R1+0x330], R16 ;  /* 0x0003301001007387 */ /* 0x0001e20000100a00 */
[----:B------:R-:W-:Y:S02]  /*3f5d0*/  IMAD.MOV.U32 R2, RZ, RZ, R19 ;  /* 0x000000ffff027224 */ /* 0x000fe400078e0013 */
[----:B------:R-:W2:Y:S02]  /*3f5e0*/  LDL R18, [R1+0x38] ;  /* 0x0000380001127983 */ /* 0x000ea40000100800 */
[----:B------:R-:W2:Y:S02]  /*3f5f0*/  LDL R19, [R1+0x3c] ;  /* 0x00003c0001137983 */ /* 0x000ea40000100800 */
[----:B0-----:R-:W-:Y:S02]  /*3f600*/  IMAD.MOV.U32 R17, RZ, RZ, R10 ;  /* 0x000000ffff117224 */ /* 0x001fe400078e000a */
[----:B------:R-:W-:Y:S01]  /*3f610*/  IMAD.MOV.U32 R16, RZ, RZ, R11 ;  /* 0x000000ffff107224 */ /* 0x000fe200078e000b */
[C---:B----4-:R-:W-:Y:S11]  /*3f620*/  HMMA.16816.F32 R4, R20.reuse, R10, R4 ;  /* 0x0000000a1404723c */ /* 0x050ff60000001804 */
[----:B------:R-:W-:Y:S11]  /*3f630*/  @!UPT UIADD3 URZ, URZ, URZ, URZ ;  /* 0x0000003f3f3ff290 */ /* 0x000ff6000fffe03f */
[----:B------:R-:W-:Y:S01]  /*3f640*/  @!UPT UIADD3 URZ, URZ, URZ, URZ ;  /* 0x0000003f3f3ff290 */ /* 0x000fe2000fffe03f */
[----:B------:R-:W-:Y:S01]  /*3f650*/  STL.64 [R1+0x320], R4 ;  /* 0x0003200401007387 */ /* 0x000fe20000100a00 */
[----:B------:R0:W-:Y:S03]  /*3f660*/  STL.64 [R1+0x328], R6 ;  /* 0x0003280601007387 */ /* 0x0001e60000100a00 */
[----:B0-----:R-:W4:Y:S01]  /*3f670*/  LDL.LU.64 R6, [R1+0x2cf8] ;  /* 0x002cf80001067983 */ /* 0x001f220000300a00 */
[----:B------:R-:W4:Y:S02]  /*3f680*/  LDL.LU.64 R4, [R1+0x2cf0] ;  /* 0x002cf00001047983 */ /* 0x000f240000300a00 */
[----:B------:R-:W4:Y:S02]  /*3f690*/  LDL.LU.64 R10, [R1+0x2ce8] ;  /* 0x002ce800010a7983 */ /* 0x000f240000300a00 */
[----:B----4-:R-:W-:Y:S01]  /*3f6a0*/  HMMA.16816.F32 R4, R20, R10, R4 ;  /* 0x0000000a1404723c */ /* 0x010fe20000001804 */
[----:B------:R-:W-:-:S02]  /*3f6b0*/  IMAD.MOV.U32 R13, RZ, RZ, R10 ;  /* 0x000000ffff0d7224 */ /* 0x000fc400078e000a */
[----:B------:R-:W-:Y:S11]  /*3f6c0*/  IMAD.MOV.U32 R12, RZ, RZ, R11 ;  /* 0x000000ffff0c7224 */ /* 0x000ff600078e000b */
[----:B------:R-:W-:Y:S09]  /*3f6d0*/  @!UPT UIADD3 URZ, URZ, URZ, URZ ;  /* 0x0000003f3f3ff290 */ /* 0x000ff2000fffe03f */
[----:B------:R-:W-:Y:S01]  /*3f6e0*/  STL.64 [R1+0x310], R4 ;  /* 0x0003100401007387 */ /* 0x000fe20000100a00 */
[----:B------:R0:W-:Y:S03]  /*3f6f0*/  STL.64 [R1+0x318], R6 ;  /* 0x0003180601007387 */ /* 0x0001e60000100a00 */
[----:B0-----:R-:W4:Y:S01]  /*3f700*/  LDL.LU.64 R6, [R1+0x2ce0] ;  /* 0x002ce00001067983 */ /* 0x001f220000300a00 */
[----:B------:R-:W4:Y:S02]  /*3f710*/  LDL.LU.64 R4, [R1+0x2cd8] ;  /* 0x002cd80001047983 */ /* 0x000f240000300a00 */
[----:B------:R-:W4:Y:S02]  /*3f720*/  LDL.LU.64 R10, [R1+0x2cd0] ;  /* 0x002cd000010a7983 */ /* 0x000f240000300a00 */
[C---:B----4-:R-:W-:Y:S01]  /*3f730*/  HMMA.16816.F32 R8, R20.reuse, R10, R4 ;  /* 0x0000000a1408723c */ /* 0x050fe20000001804 */
[----:B------:R-:W4:Y:S01]  /*3f740*/  LDL.LU.64 R6, [R1+0x2cc8] ;  /* 0x002cc80001067983 */ /* 0x000f220000300a00 */
[----:B------:R-:W4:Y:S11]  /*3f750*/  LDL.LU.64 R4, [R1+0x2cc0] ;  /* 0x002cc00001047983 */ /* 0x000f360000300a00 */
[----:B------:R-:W-:Y:S10]  /*3f760*/  @!UPT UIADD3 URZ, URZ, URZ, URZ ;  /* 0x0000003f3f3ff290 */ /* 0x000ff4000fffe03f */
[----:B------:R-:W-:Y:S01]  /*3f770*/  STL.64 [R1+0x300], R8 ;  /* 0x0003000801007387 */ /* 0x000fe20000100a00 */
[----:B------:R0:W-:Y:S03]  /*3f780*/  STL.64 [R1+0x308], R10 ;  /* 0x0003080a01007387 */ /* 0x0001e60000100a00 */
[----:B0-----:R-:W4:Y:S02]  /*3f790*/  LDL.LU.64 R10, [R1+0x2cb8] ;  /* 0x002cb800010a7983 */ /* 0x001f240000300a00 */
[C---:B----4-:R-:W-:Y:S01]  /*3f7a0*/  HMMA.16816.F32 R4, R20.reuse, R10, R4 ;  /* 0x0000000a1404723c */ /* 0x050fe20000001804 */
[----:B------:R-:W-:Y:S11]  /*3f7b0*/  IMAD.MOV.U32 R0, RZ, RZ, R11 ;  /* 0x000000ffff007224 */ /* 0x000ff600078e000b */
[----:B------:R-:W-:Y:S11]  /*3f7c0*/  @!UPT UIADD3 URZ, URZ, URZ, URZ ;  /* 0x0000003f3f3ff290 */ /* 0x000ff6000fffe03f */
[----:B------:R-:W-:Y:S01]  /*3f7d0*/  STL.64 [R1+0x2f0], R4 ;  /* 0x0002f00401007387 */ /* 0x000fe20000100a00 */
[----:B------:R0:W-:Y:S03]  /*3f7e0*/  STL.64 [R1+0x2f8], R6 ;  /* 0x0002f80601007387 */ /* 0x0001e60000100a00 */
[----:B0-----:R-:W4:Y:S01]  /*3f7f0*/  LDL.LU.64 R6, [R1+0x2cb0] ;  /* 0x002cb00001067983 */ /* 0x001f220000300a00 */
[----:B------:R-:W3:Y:S01]  /*3f800*/  LDL R11, [R1+0x13a4] ;  /* 0x0013a400010b7983 */ /* 0x000ee20000100800 */
[----:B--2---:R-:W-:Y:S01]  /*3f810*/  HMMA.16816.F32 R24, R20, R18, R24 ;  /* 0x000000121418723c */ /* 0x004fe20000001818 */
[----:B------:R-:W-:-:S04]  /*3f820*/  IMAD.MOV.U32 R4, RZ, RZ, R10 ;  /* 0x000000ffff047224 */ /* 0x000fc800078e000a */
[----:B------:R-:W-:Y:S11]  /*3f830*/  IMAD.MOV.U32 R10, RZ, RZ, R4 ;  /* 0x000000ffff0a7224 */ /* 0x000ff600078e0004 */
[----:B------:R-:W-:Y:S08]  /*3f840*/  @!UPT UIADD3 URZ, URZ, URZ, URZ ;  /* 0x0000003f3f3ff290 */ /* 0x000ff0000fffe03f */
[----:B------:R-:W-:Y:S02]  /*3f850*/  IMAD.MOV.U32 R5, RZ, RZ, R26 ;  /* 0x000000ffff057224 */ /* 0x000fe400078e001a */
[----:B------:R-:W-:Y:S01]  /*3f860*/  IMAD.MOV.U32 R4, RZ, RZ, R27 ;  /* 0x000000ffff047224 */ /* 0x000fe200078e001b */
[----:B---3--:R0:W-:Y:S01]  /*3f870*/  STL [R1+0x2bbc], R11 ;  /* 0x002bbc0b01007387 */ /* 0x0081e20000100800 */
[----:B----4-:R-:W-:Y:S02]  /*3f880*/  IMAD.MOV.U32 R8, RZ, RZ, R6 ;  /* 0x000000ffff087224 */ /* 0x010fe400078e0006 */
[----:B------:R-:W-:Y:S02]  /*3f890*/  IMAD.MOV.U32 R9, RZ, RZ, R7 ;  /* 0x000000ffff097224 */ /* 0x000fe400078e0007 */
[----:B0-----:R-:W-:-:S05]  /*3f8a0*/  IMAD.MOV.U32 R11, RZ, RZ, R0 ;  /* 0x000000ffff0b7224 */ /* 0x001fca00078e0000 */
[----:B------:R0:W-:Y:S01]  /*3f8b0*/  STL.64 [R1+0x2c58], R10 ;  /* 0x002c580a01007387 */ /* 0x0001e20000100a00 */
[----:B------:R-:W2:Y:S02]  /*3f8c0*/  LDL.LU R6, [R1+0x2cac] ;  /* 0x002cac0001067983 */ /* 0x000ea40000300800 */
[----:B------:R-:W2:Y:S02]  /*3f8d0*/  LDL.LU R7, [R1+0x2ca8] ;  /* 0x002ca80001077983 */ /* 0x000ea40000300800 */
[----:B------:R-:W2:Y:S02]  /*3f8e0*/  LDL.LU.64 R26, [R1+0x2ca0] ;  /* 0x002ca000011a7983 */ /* 0x000ea40000300a00 */
[----:B0-----:R-:W-:Y:S02]  /*3f8f0*/  IMAD.MOV.U32 R10, RZ, RZ, R29 ;  /* 0x000000ffff0a7224 */ /* 0x001fe400078e001d */
[----:B------:R-:W-:Y:S02]  /*3f900*/  IMAD.MOV.U32 R11, RZ, RZ, R28 ;  /* 0x000000ffff0b7224 */ /* 0x000fe400078e001c */
[----:B------:R-:W-:-:S02]  /*3f910*/  IMAD.MOV.U32 R29, RZ, RZ, R24 ;  /* 0x000000ffff1d7224 */ /* 0x000fc400078e0018 */
[----:B------:R-:W-:Y:S02]  /*3f920*/  IMAD.MOV.U32 R28, RZ, RZ, R25 ;  /* 0x000000ffff1c7224 */ /* 0x000fe400078e0019 */
[----:B------:R-:W2:Y:S01]  /*3f930*/  LDL.LU.64 R24, [R1+0x2c98] ;  /* 0x002c980001187983 */ /* 0x000ea20000300a00 */
[----:B------:R-:W-:Y:S02]  /*3f940*/  STL.64 [R1+0x2c50], R18 ;  /* 0x002c501201007387 */ /* 0x000fe40000100a00 */
[----:B------:R-:W-:Y:S02]  /*3f950*/  STL [R1+0x293c], R28 ;  /* 0x00293c1c01007387 */ /* 0x000fe40000100800 */
[----:B------:R-:W-:Y:S01]  /*3f960*/  STL [R1+0x2938], R29 ;  /* 0x0029381d01007387 */ /* 0x000fe20000100800 */
[C---:B--2---:R-:W-:Y:S11]  /*3f970*/  HMMA.16816.F32 R24, R20.reuse, R6, R24 ;  /* 0x000000061418723c */ /* 0x044ff60000001818 */
[----:B------:R-:W-:Y:S11]  /*3f980*/  @!UPT UIADD3 URZ, URZ, URZ, URZ ;  /* 0x0000003f3f3ff290 */ /* 0x000ff6000fffe03f */
[----:B------:R-:W-:Y:S01]  /*3f990*/  @!UPT UIADD3 URZ, URZ, URZ, URZ ;  /* 0x0000003f3f3ff290 */ /* 0x000fe2000fffe03f */
[----:B------:R-:W-:Y:S01]  /*3f9a0*/  STL.64 [R1+0x2d0], R24 ;  /* 0x0002d01801007387 */ /* 0x000fe20000100a00 */
[----:B------:R0:W-:Y:S03]  /*3f9b0*/  STL.64 [R1+0x2d8], R26 ;  /* 0x0002d81a01007387 */ /* 0x0001e60000100a00 */
[----:B0-----:R-:W2:Y:S01]  /*3f9c0*/  LDL.LU.64 R26, [R1+0x2c90] ;  /* 0x002c9000011a7983 */ /* 0x001ea20000300a00 */
[----:B------:R-:W-:Y:S02]  /*3f9d0*/  STL.64 [R1+0x2c48], R6 ;  /* 0x002c480601007387 */ /* 0x000fe40000100a00 */
[----:B------:R0:W-:Y:S02]  /*3f9e0*/  STL.64 [R1+0x2c40], R4 ;  /* 0x002c400401007387 */ /* 0x0001e40000100a00 */
[----:B0-----:R-:W2:Y:S01]  /*3f9f0*/  LDL.LU R4, [R1+0x2c0] ;  /* 0x0002c00001047983 */ /* 0x001ea20000300800 */
[----:B------:R-:W2:Y:S02]  /*3fa00*/  LDL.LU R5, [R1+0x2c4] ;  /* 0x0002c40001057983 */ /* 0x000ea40000300800 */
[----:B------:R-:W2:Y:S02]  /*3fa10*/  LDL.LU R6, [R1+0x2c8] ;  /* 0x0002c80001067983 */ /* 0x000ea40000300800 */
[----:B------:R-:W2:Y:S02]  /*3fa20*/  LDL.LU R7, [R1+0x2cc] ;  /* 0x0002cc0001077983 */ /* 0x000ea40000300800 */
[C---:B--2---:R-:W-:Y:S08]  /*3fa30*/  HMMA.16816.F32 R4, R20.reuse, R26, R4 ;  /* 0x0000001a1404723c */ /* 0x044ff00000001804 */
[----:B------:R-:W-:Y:S01]  /*3fa40*/  HMMA.16816.F32 R20, R20, R14, R8 ;  /* 0x0000000e1414723c */ /* 0x000fe20000001808 */
[----:B------:R-:W-:Y:S11]  /*3fa50*/  IMAD.MOV.U32 R0, RZ, RZ, R27 ;  /* 0x000000ffff007224 */ /* 0x000ff600078e001b */
[----:B------:R-:W-:Y:S03]  /*3fa60*/  @!UPT UIADD3 URZ, URZ, URZ, URZ ;  /* 0x0000003f3f3ff290 */ /* 0x000fe6000fffe03f */
[----:B------:R0:W-:Y:S01]  /*3fa70*/  STL.64 [R1+0x2c0], R4 ;  /* 0x0002c00401007387 */ /* 0x0001e20000100a00 */
[----:B------:R-:W-:Y:S02]  /*3fa80*/  STL.64 [R1+0x2c8], R6 ;  /* 0x0002c80601007387 */ /* 0x000fe40000100a00 */
[----:B0-----:R-:W-:Y:S02]  /*3fa90*/  IMAD.MOV.U32 R4, RZ, RZ, R26 ;  /* 0x000000ffff047224 */ /* 0x001fe400078e001a */
[----:B------:R-:W2:Y:S01]  /*3faa0*/  LDL.LU.64 R26, [R1+0x2c88] ;  /* 0x002c8800011a7983 */ /* 0x000ea20000300a00 */
[----:B------:R-:W2:Y:S02]  /*3fab0*/  LDL.LU.64 R24, [R1+0x2c80] ;  /* 0x002c800001187983 */ /* 0x000ea40000300a00 */
[----:B------:R-:W3:Y:S02]  /*3fac0*/  LDL.LU R8, [R1+0x160] ;  /* 0x0001600001087983 */ /* 0x000ee40000300800 */
[----:B------:R-:W-:Y:S01]  /*3fad0*/  STL.64 [R1+0x210], R20 ;  /* 0x0002101401007387 */ /* 0x000fe20000100a00 */
[----:B------:R0:W-:Y:S01]  /*3fae0*/  STL.64 [R1+0x218], R22 ;  /* 0x0002181601007387 */ /* 0x0001e20000100a00 */
[----:B------:R-:W3:Y:S02]  /*3faf0*/  LDL.LU R9, [R1+0x164] ;  /* 0x0001640001097983 */ /* 0x000ee40000300800 */
[----:B------:R-:W4:Y:S02]  /*3fb00*/  LDL.LU R10, [R1+0x168] ;  /* 0x00016800010a7983 */ /* 0x000f240000300800 */
[----:B------:R-:W4:Y:S02]  /*3fb10*/  LDL.LU R11, [R1+0x16c] ;  /* 0x00016c00010b7983 */ /* 0x000f240000300800 */
[----:B----4-:R-:W-:Y:S01]  /*3fb20*/  STL.64 [R1+0x2c68], R10 ;  /* 0x002c680a01007387 */ /* 0x010fe20000100a00 */
[----:B---3--:R-:W-:Y:S02]  /*3fb30*/  STL.64 [R1+0x2c60], R8 ;  /* 0x002c600801007387 */ /* 0x008fe40000100a00 */
[----:B------:R-:W-:Y:S02]  /*3fb40*/  STL.64 [R1+0x2c20], R14 ;  /* 0x002c200e01007387 */ /* 0x000fe40000100a00 */
[----:B0-----:R-:W3:Y:S02]  /*3fb50*/  LDL R23, [R1+0x13a0] ;  /* 0x0013a00001177983 */ /* 0x001ee40000100800 */
[----:B------:R-:W-:-:S02]  /*3fb60*/  IMAD.MOV.U32 R7, RZ, RZ, R16 ;  /* 0x000000ffff077224 */ /* 0x000fc400078e0010 */
[----:B------:R-:W-:Y:S01]  /*3fb70*/  IMAD.MOV.U32 R6, RZ, RZ, R17 ;  /* 0x000000ffff067224 */ /* 0x000fe200078e0011 */
[----:B---3--:R0:W-:Y:S01]  /*3fb80*/  STL [R1+0x2bb8], R23 ;  /* 0x002bb81701007387 */ /* 0x0081e20000100800 */
[----:B------:R-:W3:Y:S02]  /*3fb90*/  LDL.LU R20, [R1+0x200] ;  /* 0x0002000001147983 */ /* 0x000ee40000300800 */
[----:B------:R-:W3:Y:S02]  /*3fba0*/  LDL.LU R21, [R1+0x204] ;  /* 0x0002040001157983 */ /* 0x000ee40000300800 */
[----:B------:R-:W4:Y:S01]  /*3fbb0*/  LDL.LU R22, [R1+0x208] ;  /* 0x0002080001167983 */ /* 0x000f220000300800 */
[----:B0-----:R-:W4:Y:S01]  /*3fbc0*/  LDL.LU R23, [R1+0x20c] ;  /* 0x00020c0001177983 */ /* 0x001f220000300800 */
[----:B------:R-:W2:Y:S02]  /*3fbd0*/  LDL.LU R16, [R1+0x150] ;  /* 0x0001500001107983 */ /* 0x000ea40000300800 */
[----:B------:R-:W2:Y:S02]  /*3fbe0*/  LDL.LU R17, [R1+0x154] ;  /* 0x0001540001117983 */ /* 0x000ea40000300800 */
[----:B------:R-:W2:Y:S01]  /*3fbf0*/  LDL.LU R18, [R1+0x158] ;  /* 0x0001580001127983 */ /* 0x000ea20000300800 */
[----:B------:R-:W2:Y:S01]  /*3fc00*/  LDL.LU R19, [R1+0x15c] ;  /* 0x00015c0001137983 */ /* 0x000ea20000300800 */
[----:B------:R-:W-:-:S02]  /*3fc10*/  IMAD.MOV.U32 R14, RZ, RZ, R4 ;  /* 0x000000ffff0e7224 */ /* 0x000fc400078e0004 */
[----:B------:R-:W-:Y:S02]  /*3fc20*/  IMAD.MOV.U32 R15, RZ, RZ, R0 ;  /* 0x000000ffff0f7224 */ /* 0x000fe400078e0000 */
[----:B------:R-:W-:Y:S02]  /*3fc30*/  IMAD.MOV.U32 R11, RZ, RZ, R12 ;  /* 0x000000ffff0b7224 */ /* 0x000fe400078e000c */
[----:B------:R-:W-:Y:S01]  /*3fc40*/  IMAD.MOV.U32 R10, RZ, RZ, R13 ;  /* 0x000000ffff0a7224 */ /* 0x000fe200078e000d */
[----:B--2---:R-:W-:Y:S01]  /*3fc50*/  STL.64 [R1+0x2c78], R18 ;  /* 0x002c781201007387 */ /* 0x004fe20000100a00 */
[----:B------:R0:W-:Y:S03]  /*3fc60*/  STL.64 [R1+0x2c70], R16 ;  /* 0x002c701001007387 */ /* 0x0001e60000100a00 */
[----:B0-----:R-:W2:Y:S01]  /*3fc70*/  LDL.LU R16, [R1+0x170] ;  /* 0x0001700001107983 */ /* 0x001ea20000300800 */
[----:B------:R-:W2:Y:S02]  /*3fc80*/  LDL.LU R17, [R1+0x174] ;  /* 0x0001740001117983 */ /* 0x000ea40000300800 */
[----:B------:R-:W2:Y:S02]  /*3fc90*/  LDL.LU R18, [R1+0x178] ;  /* 0x0001780001127983 */ /* 0x000ea40000300800 */
[----:B------:R-:W2:Y:S01]  /*3fca0*/  LDL.LU R19, [R1+0x17c] ;  /* 0x00017c0001137983 */ /* 0x000ea20000300800 */
[----:B------:R0:W-:Y:S01]  /*3fcb0*/  STL.64 [R1+0x2c38], R14 ;  /* 0x002c380e01007387 */ /* 0x0001e20000100a00 */
[----:B------:R-:W2:Y:S02]  /*3fcc0*/  LDL.LU R12, [R1+0x180] ;  /* 0x00018000010c7983 */ /* 0x000ea40000300800 */
[----:B------:R-:W2:Y:S01]  /*3fcd0*/  LDL.LU R13, [R1+0x184] ;  /* 0x00018400010d7983 */ /* 0x000ea20000300800 */
[----:B0-----:R-:W2:Y:S01]  /*3fce0*/  LDL.LU R14, [R1+0x188] ;  /* 0x00018800010e7983 */ /* 0x001ea20000300800 */
[----:B------:R-:W2:Y:S02]  /*3fcf0*/  LDL.LU R15, [R1+0x18c] ;  /* 0x00018c00010f7983 */ /* 0x000ea40000300800 */
[----:B----4-:R-:W-:Y:S02]  /*3fd00*/  STL.64 [R1+0x2bc8], R22 ;  /* 0x002bc81601007387 */ /* 0x010fe40000100a00 */
[----:B---3--:R0:W-:Y:S02]  /*3fd10*/  STL.64 [R1+0x2bc0], R20 ;  /* 0x002bc01401007387 */ /* 0x0081e40000100a00 */
[----:B0-----:R-:W3:Y:S01]  /*3fd20*/  LDL.LU R20, [R1+0xd0] ;  /* 0x0000d00001147983 */ /* 0x001ee20000300800 */
[----:B------:R-:W3:Y:S02]  /*3fd30*/  LDL.LU R21, [R1+0xd4] ;  /* 0x0000d40001157983 */ /* 0x000ee40000300800 */
[----:B------:R-:W4:Y:S02]  /*3fd40*/  LDL.LU R22, [R1+0xd8] ;  /* 0x0000d80001167983 */ /* 0x000f240000300800 */
[----:B------:R-:W4:Y:S01]  /*3fd50*/  LDL.LU R23, [R1+0xdc] ;  /* 0x0000dc0001177983 */ /* 0x000f220000300800 */
[C---:B--2---:R-:W-:Y:S08]  /*3fd60*/  HMMA.16816.F32 R8, R24.reuse, R10, R16 ;  /* 0x0000000a1808723c */ /* 0x044ff00000001810 */
[C---:B------:R-:W-:Y:S01]  /*3fd70*/  HMMA.16816.F32 R12, R24.reuse, R6, R12 ;  /* 0x00000006180c723c */ /* 0x040fe2000000180c */
[----:B----4-:R0:W-:Y:S01]  /*3fd80*/  STL.64 [R1+0x2bd8], R22 ;  /* 0x002bd81601007387 */ /* 0x0101e20000100a00 */
[----:B---3--:R-:W-:Y:S03]  /*3fd90*/  STL.64 [R1+0x2bd0], R20 ;  /* 0x002bd01401007387 */ /* 0x008fe60000100a00 */
[----:B0-----:R-:W2:Y:S01]  /*3fda0*/  LDL.64 R22, [R1+0x18] ;  /* 0x0000180001167983 */ /* 0x001ea20000100a00 */
[----:B------:R-:W3:Y:S11]  /*3fdb0*/  LDL.LU R4, [R1+0x140] ;  /* 0x0001400001047983 */ /* 0x000ef60000300800 */
[----:B------:R-:W-:Y:S06]  /*3fdc0*/  @!UPT UIADD3 URZ, URZ, URZ, URZ ;  /* 0x0000003f3f3ff290 */ /* 0x000fec000fffe03f */
[----:B------:R0:W-:Y:S02]  /*3fdd0*/  STL.64 [R1+0x180], R12 ;  /* 0x0001800c01007387 */ /* 0x0001e40000100a00 */
[----:B------:R1:W-:Y:S01]  /*3fde0*/  STL.64 [R1+0x188], R14 ;  /* 0x0001880e01007387 */ /* 0x0003e20000100a00 */
[----:B------:R-:W3:Y:S01]  /*3fdf0*/  LDL.LU R5, [R1+0x144] ;  /* 0x0001440001057983 */ /* 0x000ee20000300800 */
[----:B------:R-:W3:Y:S02]  /*3fe00*/  LDL.LU R6, [R1+0x148] ;  /* 0x0001480001067983 */ /* 0x000ee40000300800 */
[----:B------:R-:W3:Y:S01]  /*3fe10*/  LDL.LU R7, [R1+0x14c] ;  /* 0x00014c0001077983 */ /* 0x000ee20000300800 */
[----:B0-----:R-:W4:Y:S01]  /*3fe20*/  LDL.LU R12, [R1+0x130] ;  /* 0x00013000010c7983 */ /* 0x001f220000300800 */
[----:B------:R-:W4:Y:S02]  /*3fe30*/  LDL.LU R13, [R1+0x134] ;  /* 0x00013400010d7983 */ /* 0x000f240000300800 */
[----:B-1----:R-:W4:Y:S02]  /*3fe40*/  LDL.LU R14, [R1+0x138] ;  /* 0x00013800010e7983 */ /* 0x002f240000300800 */
[----:B------:R-:W4:Y:S01]  /*3fe50*/  LDL.LU R15, [R1+0x13c] ;  /* 0x00013c00010f7983 */ /* 0x000f220000300800 */
[----:B------:R-:W2:Y:S01]  /*3fe60*/  LDL.LU.64 R18, [R1+0x2c78] ;  /* 0x002c780001127983 */ /* 0x000ea20000300a00 */
[----:B------:R-:W2:Y:S02]  /*3fe70*/  LDL.LU.64 R16, [R1+0x2c70] ;  /* 0x002c700001107983 */ /* 0x000ea40000300a00 */
[----:B------:R-:W-:Y:S02]  /*3fe80*/  STL.64 [R1+0x170], R8 ;  /* 0x0001700801007387 */ /* 0x000fe40000100a00 */
[----:B------:R0:W-:Y:S02]  /*3fe90*/  STL.64 [R1+0x178], R10 ;  /* 0x0001780a01007387 */ /* 0x0001e40000100a00 */
        /* <DEDUP_REMOVED lines=8> */
[----:B------:R0:W-:Y:S03]  /*3ff20*/  STL.64 [R1+0x2be8], R22 ;  /* 0x002be81601007387 */ /* 0x0001e60000100a00 */
[----:B0-----:R-:W2:Y:S04]  /*3ff30*/  LDL.64 R22, [R1+0x28] ;  /* 0x0000280001167983 */ /* 0x001ea80000100a00 */
[----:B--2---:R0:W-:Y:S04]  /*3ff40*/  STL.64 [R1+0x2bf0], R22 ;  /* 0x002bf01601007387 */ /* 0x0041e80000100a00 */
[----:B0-----:R-:W2:Y:S01]  /*3ff50*/  LDL.64 R22, [R1+0x48] ;  /* 0x0000480001167983 */ /* 0x001ea20000100a00 */
[C---:B------:R-:W-:Y:S03]  /*3ff60*/  HMMA.16816.F32 R16, R24.reuse, R10, R16 ;  /* 0x0000000a1810723c */ /* 0x040fe60000001810 */
[----:B--2---:R0:W-:Y:S01]  /*3ff70*/  STL.64 [R1+0x2c18], R22 ;  /* 0x002c181601007387 */ /* 0x0041e20000100a00 */
        /* <DEDUP_REMOVED lines=9> */
[----:B------:R-:W2:Y:S03]  /*40010*/  LDL.LU R23, [R1+0x12c] ;  /* 0x00012c0001177983 */ /* 0x000ea60000300800 */
[----:B------:R-:W-:Y:S01]  /*40020*/  STL.64 [R1+0x150], R16 ;  /* 0x0001501001007387 */ /* 0x000fe20000100a00 */
[----:B------:R0:W-:Y:S03]  /*40030*/  STL.64 [R1+0x158], R18 ;  /* 0x0001581201007387 */ /* 0x0001e60000100a00 */
[----:B0-----:R-:W3:Y:S01]  /*40040*/  LDL.LU.64 R18, [R1+0x2c50] ;  /* 0x002c500001127983 */ /* 0x001ee20000300a00 */
[----:B------:R0:W-:Y:S02]  /*40050*/  STL.64 [R1+0x2be0], R10 ;  /* 0x002be00a01007387 */ /* 0x0001e40000100a00 */
[----:B------:R-:W2:Y:S02]  /*40060*/  LDL.LU R8, [R1+0xe0] ;  /* 0x0000e00001087983 */ /* 0x000ea40000300800 */
[----:B------:R-:W2:Y:S01]  /*40070*/  LDL.LU R9, [R1+0xe4] ;  /* 0x0000e40001097983 */ /* 0x000ea20000300800 */
[----:B0-----:R-:W2:Y:S01]  /*40080*/  LDL.LU R10, [R1+0xe8] ;  /* 0x0000e800010a7983 */ /* 0x001ea20000300800 */
[----:B------:R-:W2:Y:S01]  /*40090*/  LDL.LU R11, [R1+0xec] ;  /* 0x0000ec00010b7983 */ /* 0x000ea20000300800 */
[C---:B---3--:R-:W-:Y:S02]  /*400a0*/  HMMA.16816.F32 R4, R24.reuse, R18, R4 ;  /* 0x000000121804723c */ /* 0x048fe40000001804 */
        /* <DEDUP_REMOVED lines=9> */
[----:B0-----:R-:W4:Y:S01]  /*40140*/  LDL.LU.64 R6, [R1+0x2c48] ;  /* 0x002c480001067983 */ /* 0x001f220000300a00 */
[----:B------:R-:W3:Y:S01]  /*40150*/  LDL.LU.64 R4, [R1+0x2c40] ;  /* 0x002c400001047983 */ /* 0x000ee20000300a00 */
[C---:B----4-:R-:W-:Y:S11]  /*40160*/  HMMA.16816.F32 R12, R24.reuse, R6, R12 ;  /* 0x00000006180c723c */ /* 0x050ff6000000180c */
[----:B------:R-:W-:Y:S11]  /*40170*/  @!UPT UIADD3 URZ, URZ, URZ, URZ ;  /* 0x0000003f3f3ff290 */ /* 0x000ff6000fffe03f */
[----:B------:R-:W-:Y:S01]  /*40180*/  @!UPT UIADD3 URZ, URZ, URZ, URZ ;  /* 0x0000003f3f3ff290 */ /* 0x000fe2000fffe03f */
[----:B------:R-:W-:Y:S01]  /*40190*/  STL.64 [R1+0x130], R12 ;  /* 0x0001300c01007387 */ /* 0x000fe20000100a00 */
[----:B------:R0:W-:Y:S03]  /*401a0*/  STL.64 [R1+0x138], R14 ;  /* 0x0001380e01007387 */ /* 0x0001e60000100a00 */
[----:B0-----:R-:W4:Y:S02]  /*401b0*/  LDL.LU.64 R14, [R1+0x2c38] ;  /* 0x002c3800010e7983 */ /* 0x001f240000300a00 */
[C---:B----4-:R-:W-:Y:S02]  /*401c0*/  HMMA.16816.F32 R12, R24.reuse, R14, R20 ;  /* 0x0000000e180c723c */ /* 0x050fe40000001814 */
[----:B------:R-:W4:Y:S01]  /*401d0*/  LDL.LU.64 R22, [R1+0x2c30] ;  /* 0x002c300001167983 */ /* 0x000f220000300a00 */
[----:B------:R-:W4:Y:S11]  /*401e0*/  LDL.LU.64 R20, [R1+0x2c28] ;  /* 0x002c280001147983 */ /* 0x000f360000300a00 */
[----:B------:R-:W-:Y:S09]  /*401f0*/  @!UPT UIADD3 URZ, URZ, URZ, URZ ;  /* 0x0000003f3f3ff290 */ /* 0x000ff2000fffe03f */
[----:B------:R-:W-:Y:S01]  /*40200*/  STL.64 [R1+0x120], R12 ;  /* 0x0001200c01007387 */ /* 0x000fe20000100a00 */
[----:B------:R0:W-:Y:S03]  /*40210*/  STL.64 [R1+0x128], R14 ;  /* 0x0001280e01007387 */ /* 0x0001e60000100a00 */
[----:B0-----:R-:W4:Y:S02]  /*40220*/  LDL.LU.64 R14, [R1+0x2c20] ;  /* 0x002c2000010e7983 */ /* 0x001f240000300a00 */
[----:B----4-:R-:W-:Y:S02]  /*40230*/  HMMA.16816.F32 R24, R24, R14, R20 ;  /* 0x0000000e1818723c */ /* 0x010fe40000001814 */
[----:B------:R-:W2:Y:S01]  /*40240*/  LDL.LU.64 R22, [R1+0x2c18] ;  /* 0x002c180001167983 */ /* 0x000ea20000300a00 */
[----:B------:R-:W2:Y:S02]  /*40250*/  LDL.LU.64 R14, [R1+0x2c10] ;  /* 0x002c1000010e7983 */ /* 0x000ea40000300a00 */
[----:B------:R-:W2:Y:S11]  /*40260*/  LDL.LU.64 R12, [R1+0x2c08] ;  /* 0x002c0800010c7983 */ /* 0x000eb60000300a00 */
[----:B------:R-:W-:Y:S07]  /*40270*/  @!UPT UIADD3 URZ, URZ, URZ, URZ ;  /* 0x0000003f3f3ff290 */ /* 0x000fee000fffe03f */
[----:B------:R0:W-:Y:S01]  /*40280*/  STL.64 [R1+0xb0], R24 ;  /* 0x0000b01801007387 */ /* 0x0001e20000100a00 */
[----:B------:R1:W-:Y:S03]  /*40290*/  STL.64 [R1+0xb8], R26 ;  /* 0x0000b81a01007387 */ /* 0x0003e60000100a00 */
[----:B0-----:R-:W4:Y:S01]  /*402a0*/  LDL.LU R24, [R1+0xf0] ;  /* 0x0000f00001187983 */ /* 0x001f220000300800 */
[----:B------:R-:W4:Y:S02]  /*402b0*/  LDL.LU R25, [R1+0xf4] ;  /* 0x0000f40001197983 */ /* 0x000f240000300800 */
[----:B-1----:R-:W4:Y:S02]  /*402c0*/  LDL.LU R26, [R1+0xf8] ;  /* 0x0000f800011a7983 */ /* 0x002f240000300800 */
[----:B------:R-:W4:Y:S01]  /*402d0*/  LDL.LU R27, [R1+0xfc] ;  /* 0x0000fc00011b7983 */ /* 0x000f220000300800 */
        /* <DEDUP_REMOVED lines=9> */
[C---:B----4-:R-:W-:Y:S01]  /*40370*/  HMMA.16816.F32 R24, R12.reuse, R22, R24 ;  /* 0x000000160c18723c */ /* 0x050fe20000001818 */
[----:B------:R-:W-:Y:S11]  /*40380*/  IMAD.MOV.U32 R0, RZ, RZ, R23 ;  /* 0x000000ffff007224 */ /* 0x000ff600078e0017 */
[----:B------:R-:W-:Y:S11]  /*40390*/  @!UPT UIADD3 URZ, URZ, URZ, URZ ;  /* 0x0000003f3f3ff290 */ /* 0x000ff6000fffe03f */
[----:B------:R0:W-:Y:S01]  /*403a0*/  STL.64 [R1+0xf0], R24 ;  /* 0x0000f01801007387 */ /* 0x0001e20000100a00 */
[----:B------:R1:W-:Y:S02]  /*403b0*/  STL.64 [R1+0xf8], R26 ;  /* 0x0000f81a01007387 */ /* 0x0003e40000100a00 */
[----:B0-----:R-:W-:Y:S02]  /*403c0*/  IMAD.MOV.U32 R24, RZ, RZ, R22 ;  /* 0x000000ffff187224 */ /* 0x001fe400078e0016 */
[----:B------:R-:W2:Y:S02]  /*403d0*/  LDL.LU.64 R22, [R1+0x2be8] ;  /* 0x002be80001167983 */ /* 0x000ea40000300a00 */
[C---:B--2---:R-:W-:Y:S01]  /*403e0*/  HMMA.16816.F32 R8, R12.reuse, R22, R8 ;  /* 0x000000160c08723c */ /* 0x044fe20000001808 */
[----:B-1----:R-:W-:Y:S02]  /*403f0*/  IMAD.MOV.U32 R26, RZ, RZ, R22 ;  /* 0x000000ffff1a7224 */ /* 0x002fe400078e0016 */
[----:B------:R-:W-:Y:S11]  /*40400*/  IMAD.MOV.U32 R25, RZ, RZ, R23 ;  /* 0x000000ffff197224 */ /* 0x000ff600078e0017 */
[----:B------:R-:W-:Y:S09]  /*40410*/  @!UPT UIADD3 URZ, URZ, URZ, URZ ;  /* 0x0000003f3f3ff290 */ /* 0x000ff2000fffe03f */
[----:B------:R-:W-:Y:S01]  /*40420*/  STL.64 [R1+0xe0], R8 ;  /* 0x0000e00801007387 */ /* 0x000fe20000100a00 */
[----:B------:R0:W-:Y:S03]  /*40430*/  STL.64 [R1+0xe8], R10 ;  /* 0x0000e80a01007387 */ /* 0x0001e60000100a00 */
[----:B0-----:R-:W2:Y:S01]  /*40440*/  LDL.LU.64 R10, [R1+0x2be0] ;  /* 0x002be000010a7983 */ /* 0x001ea20000300a00 */
[----:B------:R-:W2:Y:S02]  /*40450*/  LDL.LU.64 R22, [R1+0x2bd8] ;  /* 0x002bd80001167983 */ /* 0x000ea40000300a00 */
[----:B------:R-:W2:Y:S02]  /*40460*/  LDL.LU.64 R20, [R1+0x2bd0] ;  /* 0x002bd00001147983 */ /* 0x000ea40000300a00 */
[C---:B--2---:R-:W-:Y:S01]  /*40470*/  HMMA.16816.F32 R8, R12.reuse, R10, R20 ;  /* 0x0000000a0c08723c */ /* 0x044fe20000001814 */
[----:B------:R-:W2:Y:S01]  /*40480*/  LDL.LU.64 R22, [R1+0x2bc8] ;  /* 0x002bc80001167983 */ /* 0x000ea20000300a00 */
[----:B------:R-:W2:Y:S11]  /*40490*/  LDL.LU.64 R20, [R1+0x2bc0] ;  /* 0x002bc00001147983 */ /* 0x000eb60000300a00 */
[----:B------:R-:W-:Y:S10]  /*404a0*/  @!UPT UIADD3 URZ, URZ, URZ, URZ ;  /* 0x0000003f3f3ff290 */ /* 0x000ff4000fffe03f */
[----:B------:R-:W-:Y:S01]  /*404b0*/  STL.64 [R1+0xd0], R8 ;  /* 0x0000d00801007387 */ /* 0x000fe20000100a00 */
[----:B------:R0:W-:Y:S03]  /*404c0*/  STL.64 [R1+0xd8], R10 ;  /* 0x0000d80a01007387 */ /* 0x0001e60000100a00 */
[----:B0-----:R-:W4:Y:S04]  /*404d0*/  LDL.LU R11, [R1+0x2bbc] ;  /* 0x002bbc00010b7983 */ /* 0x001f280000300800 */
[----:B----4-:R-:W0:Y:S01]  /*404e0*/  LDSM.16.MT88.4 R8, [R11+0x13080] ;  /* 0x013080000b08783b */ /* 0x010e220000004200 */
[C---:B--2---:R-:W-:Y:S03]  /*404f0*/  HMMA.16816.F32 R16, R12.reuse, R18, R20 ;  /* 0x000000120c10723c */ /* 0x044fe60000001814 */
[----:B0-----:R-:W-:Y:S01]  /*40500*/  STL.64 [R1+0x2bb0], R10 ;  /* 0x002bb00a01007387 */ /* 0x001fe20000100a00 */
[----:B------:R0:W-:Y:S03]  /*40510*/  STL.64 [R1+0x2ba8], R8 ;  /* 0x002ba80801007387 */ /* 0x0001e60000100a00 */
[----:B0-----:R-:W2:Y:S01]  /*40520*/  LDL.LU R8, [R1+0x2b0] ;  /* 0x0002b00001087983 */ /* 0x001ea20000300800 */
[----:B------:R-:W2:Y:S02]  /*40530*/  LDL.LU R9, [R1+0x2b4] ;  /* 0x0002b40001097983 */ /* 0x000ea40000300800 */
[----:B------:R-:W2:Y:S02]  /*40540*/  LDL.LU R10, [R1+0x2b8] ;  /* 0x0002b800010a7983 */ /* 0x000ea40000300800 */
[----:B------:R-:W2:Y:S01]  /*40550*/  LDL.LU R11, [R1+0x2bc] ;  /* 0x0002bc00010b7983 */ /* 0x000ea20000300800 */
[----:B------:R-:W4:Y:S10]  /*40560*/  LDL.LU R23, [R1+0x2bb8] ;  /* 0x002bb80001177983 */ /* 0x000f340000300800 */
[----:B------:R-:W-:Y:S02]  /*40570*/  STL.64 [R1+0x200], R16 ;  /* 0x0002001001007387 */ /* 0x000fe40000100a00 */
[----:B------:R-:W-:Y:S02]  /*40580*/  STL.64 [R1+0x208], R18 ;  /* 0x0002081201007387 */ /* 0x000fe40000100a00 */
[----:B----4-:R-:W0:Y:S01]  /*40590*/  LDSM.16.MT88.4 R16, [R23+0x13000] ;  /* 0x013000001710783b */ /* 0x010e220000004200 */
[----:B--2---:R-:W-:Y:S01]  /*405a0*/  HMMA.16816.F32 R8, R12, R6, R8 ;  /* 0x000000060c08723c */ /* 0x004fe20000001808 */
[----:B------:R-:W1:Y:S02]  /*405b0*/  LDSM.16.MT88.4 R20, [R23+0x13080] ;  /* 0x013080001714783b */ /* 0x000e640000004200 */
[----:B0-----:R-:W-:Y:S02]  /*405c0*/  STL.64 [R1+0x2b20], R18 ;  /* 0x002b201201007387 */ /* 0x001fe40000100a00 */
[----:B------:R-:W-:Y:S02]  /*405d0*/  STL.64 [R1+0x2b18], R16 ;  /* 0x002b181001007387 */ /* 0x000fe40000100a00 */
[----:B------:R0:W-:Y:S02]  /*405e0*/  STL.64 [R1+0x2b48], R6 ;  /* 0x002b480601007387 */ /* 0x0001e40000100a00 */
[----:B---3--:R-:W-:Y:S11]  /*405f0*/  STL.64 [R1+0x2b40], R4 ;  /* 0x002b400401007387 */ /* 0x008ff60000100a00 */
[----:B------:R-:W-:Y:S03]  /*40600*/  @!UPT UIADD3 URZ, URZ, URZ, URZ ;  /* 0x0000003f3f3ff290 */ /* 0x000fe6000fffe03f */
[----:B------:R-:W-:Y:S01]  /*40610*/  STL.64 [R1+0x2b0], R8 ;  /* 0x0002b00801007387 */ /* 0x000fe20000100a00 */
[----:B------:R-:W-:Y:S03]  /*40620*/  STL.64 [R1+0x2b8], R10 ;  /* 0x0002b80a01007387 */ /* 0x000fe60000100a00 */
[----:B0-----:R-:W2:Y:S04]  /*40630*/  LDL.LU.64 R6, [R1+0x8] ;  /* 0x0000080001067983 */ /* 0x001ea80000300a00 */
[----:B--2---:R0:W-:Y:S02]  /*40640*/  STL.64 [R1+0x2b60], R6 ;  /* 0x002b600601007387 */ /* 0x0041e40000100a00 */
[----:B0-----:R-:W-:-:S02]  /*40650*/  IMAD.MOV.U32 R6, RZ, RZ, R26 ;  /* 0x000000ffff067224 */ /* 0x001fc400078e001a */
[----:B------:R-:W-:-:S05]  /*40660*/  IMAD.MOV.U32 R7, RZ, RZ, R25 ;  /* 0x000000ffff077224 */ /* 0x000fca00078e0019 */
[----:B------:R0:W-:Y:S01]  /*40670*/  STL.64 [R1+0x2b78], R6 ;  /* 0x002b780601007387 */ /* 0x0001e20000100a00 */
[----:B------:R-:W2:Y:S02]  /*40680*/  LDL.LU R16, [R1+0x420] ;  /* 0x0004200001107983 */ /* 0x000ea40000300800 */
[----:B------:R-:W2:Y:S02]  /*40690*/  LDL.LU R17, [R1+0x424] ;  /* 0x0004240001117983 */ /* 0x000ea40000300800 */
[----:B------:R-:W3:Y:S01]  /*406a0*/  LDL.LU R18, [R1+0x428] ;  /* 0x0004280001127983 */ /* 0x000ee20000300800 */
[----:B------:R-:W3:Y:S01]  /*406b0*/  LDL.LU R19, [R1+0x42c] ;  /* 0x00042c0001137983 */ /* 0x000ee20000300800 */
[----:B0-----:R-:W-:Y:S02]  /*406c0*/  IMAD.MOV.U32 R6, RZ, RZ, R24 ;  /* 0x000000ffff067224 */ /* 0x001fe400078e0018 */
[----:B------:R-:W-:Y:S01]  /*406d0*/  IMAD.MOV.U32 R7, RZ, RZ, R0 ;  /* 0x000000ffff077224 */ /* 0x000fe200078e0000 */
[----:B------:R-:W4:Y:S01]  /*406e0*/  LDL.LU R24, [R1+0x3f0] ;  /* 0x0003f00001187983 */ /* 0x000f220000300800 */
[----:B------:R-:W4:Y:S02]  /*406f0*/  LDL.LU R25, [R1+0x3f4] ;  /* 0x0003f40001197983 */ /* 0x000f240000300800 */
[----:B------:R-:W4:Y:S02]  /*40700*/  LDL.LU R26, [R1+0x3f8] ;  /* 0x0003f800011a7983 */ /* 0x000f240000300800 */
[----:B------:R-:W4:Y:S01]  /*40710*/  LDL.LU R27, [R1+0x3fc] ;  /* 0x0003fc00011b7983 */ /* 0x000f220000300800 */
[----:B------:R-:W4:Y:S01]  /*40720*/  LDL R0, [R1+0x139c] ;  /* 0x00139c0001007983 */ /* 0x000f220000100800 */
[----:B------:R-:W-:Y:S03]  /*40730*/  STL.64 [R1+0x2b90], R6 ;  /* 0x002b900601007387 */ /* 0x000fe60000100a00 */
[----:B---3--:R-:W-:Y:S01]  /*40740*/  STL.64 [R1+0x2b58], R18 ;  /* 0x002b581201007387 */ /* 0x008fe20000100a00 */
[----:B--2---:R0:W-:Y:S03]  /*40750*/  STL.64 [R1+0x2b50], R16 ;  /* 0x002b501001007387 */ /* 0x0041e60000100a00 */
        /* <DEDUP_REMOVED lines=8> */
[----:B---3--:R-:W-:Y:S01]  /*407e0*/  STL.64 [R1+0x2b70], R18 ;  /* 0x002b701201007387 */ /* 0x008fe20000100a00 */
[----:B--2---:R0:W-:Y:S03]  /*407f0*/  STL.64 [R1+0x2b68], R16 ;  /* 0x002b681001007387 */ /* 0x0041e60000100a00 */
[----:B0-----:R-:W2:Y:S01]  /*40800*/  LDL.LU R16, [R1+0x440] ;  /* 0x0004400001107983 */ /* 0x001ea20000300800 */
[----:B------:R-:W2:Y:S02]  /*40810*/  LDL.LU R17, [R1+0x444] ;  /* 0x0004440001117983 */ /* 0x000ea40000300800 */
[----:B------:R-:W3:Y:S02]  /*40820*/  LDL.LU R18, [R1+0x448] ;  /* 0x0004480001127983 */ /* 0x000ee40000300800 */
[----:B------:R-:W3:Y:S02]  /*40830*/  LDL.LU R19, [R1+0x44c] ;  /* 0x00044c0001137983 */ /* 0x000ee40000300800 */
        /* <DEDUP_REMOVED lines=10> */
[----:B------:R-:W2:Y:S02]  /*408e0*/  LDL.LU R18, [R1+0x468] ;  /* 0x0004680001127983 */ /* 0x000ea40000300800 */
[----:B------:R-:W2:Y:S01]  /*408f0*/  LDL.LU R19, [R1+0x46c] ;  /* 0x00046c0001137983 */ /* 0x000ea20000300800 */
[----:B-1----:R0:W-:Y:S01]  /*40900*/  STL.64 [R1+0x2ab0], R22 ;  /* 0x002ab01601007387 */ /* 0x0021e20000100a00 */
[----:B------:R1:W-:Y:S03]  /*40910*/  STL.64 [R1+0x2aa8], R20 ;  /* 0x002aa81401007387 */ /* 0x0003e60000100a00 */
[----:B0-----:R-:W4:Y:S02]  /*40920*/  LDL.LU.64 R22, [R1+0x58] ;  /* 0x0000580001167983 */ /* 0x001f240000300a00 */
[----:B----4-:R-:W-:Y:S02]  /*40930*/  HMMA.16816.F32 R24, R12, R22, R24 ;  /* 0x000000160c18723c */ /* 0x010fe40000001818 */
[----:B------:R0:W-:Y:S01]  /*40940*/  STL.64 [R1+0x2b38], R22 ;  /* 0x002b381601007387 */ /* 0x0001e20000100a00 */
[----:B-1----:R-:W3:Y:S11]  /*40950*/  LDL.LU R20, [R1+0x410] ;  /* 0x0004100001147983 */ /* 0x002ef60000300800 */
[----:B------:R-:W-:Y:S09]  /*40960*/  @!UPT UIADD3 URZ, URZ, URZ, URZ ;  /* 0x0000003f3f3ff290 */ /* 0x000ff2000fffe03f */
[----:B------:R-:W-:Y:S01]  /*40970*/  STL.64 [R1+0x570], R24 ;  /* 0x0005701801007387 */ /* 0x000fe20000100a00 */
[----:B------:R-:W-:Y:S02]  /*40980*/  STL.64 [R1+0x578], R26 ;  /* 0x0005781a01007387 */ /* 0x000fe40000100a00 */
[----:B------:R-:W1:Y:S04]  /*40990*/  LDSM.16.MT88.4 R24, [R0+0x13000] ;  /* 0x013000000018783b */ /* 0x000e680000004200 */
[----:B------:R-:W3:Y:S01]  /*409a0*/  LDL.LU R21, [R1+0x414] ;  /* 0x0004140001157983 */ /* 0x000ee20000300800 */
[----:B0-----:R-:W3:Y:S01]  /*409b0*/  LDL.LU R22, [R1+0x418] ;  /* 0x0004180001167983 */ /* 0x001ee20000300800 */
[----:B------:R-:W3:Y:S03]  /*409c0*/  LDL.LU R23, [R1+0x41c] ;  /* 0x00041c0001177983 */ /* 0x000ee60000300800 */
[----:B-1----:R0:W-:Y:S01]  /*409d0*/  STL.64 [R1+0x2a30], R26 ;  /* 0x002a301a01007387 */ /* 0x0021e20000100a00 */
[----:B------:R-:W-:Y:S03]  /*409e0*/  STL.64 [R1+0x2a28], R24 ;  /* 0x002a281801007387 */ /* 0x000fe60000100a00 */
[----:B0-----:R-:W4:Y:S01]  /*409f0*/  LDL.LU.64 R26, [R1+0x68] ;  /* 0x00006800011a7983 */ /* 0x001f220000300a00 */
[----:B------:R-:W-:-:S02]  /*40a00*/  IMAD.MOV.U32 R6, RZ, RZ, R29 ;  /* 0x000000ffff067224 */ /* 0x000fc400078e001d */
[----:B------:R-:W-:Y:S01]  /*40a10*/  IMAD.MOV.U32 R7, RZ, RZ, R28 ;  /* 0x000000ffff077224 */ /* 0x000fe200078e001c */
[----:B----4-:R-:W-:Y:S01]  /*40a20*/  HMMA.16816.F32 R12, R12, R26, R8 ;  /* 0x0000001a0c0c723c */ /* 0x010fe20000001808 */
[----:B------:R-:W2:Y:S01]  /*40a30*/  LDL.LU.64 R10, [R1+0x2bb0] ;  /* 0x002bb000010a7983 */ /* 0x000ea20000300a00 */
[----:B------:R-:W2:Y:S11]  /*40a40*/  LDL.LU.64 R8, [R1+0x2ba8] ;  /* 0x002ba80001087983 */ /* 0x000eb60000300a00 */
[----:B------:R-:W-:Y:S10]  /*40a50*/  @!UPT UIADD3 URZ, URZ, URZ, URZ ;  /* 0x0000003f3f3ff290 */ /* 0x000ff4000fffe03f */
[----:B------:R-:W-:Y:S01]  /*40a60*/  STL.64 [R1+0x560], R12 ;  /* 0x0005600c01007387 */ /* 0x000fe20000100a00 */
[----:B------:R-:W-:Y:S02]  /*40a70*/  STL.64 [R1+0x568], R14 ;  /* 0x0005680e01007387 */ /* 0x000fe40000100a00 */
[----:B------:R-:W0:Y:S02]  /*40a80*/  LDSM.16.MT88.4 R12, [R0+0x13080] ;  /* 0x01308000000c783b */ /* 0x000e240000004200 */
[----:B0-----:R0:W-:Y:S02]  /*40a90*/  STL.64 [R1+0x29c8], R14 ;  /* 0x0029c80e01007387 */ /* 0x0011e40000100a00 */
[----:B------:R-:W-:Y:S02]  /*40aa0*/  STL.64 [R1+0x29c0], R12 ;  /* 0x0029c00c01007387 */ /* 0x000fe40000100a00 */
[----:B0-----:R-:W4:Y:S01]  /*40ab0*/  LDL.LU.64 R14, [R1+0x38] ;  /* 0x00003800010e7983 */ /* 0x001f220000300a00 */
[C---:B--2---:R-:W-:Y:S03]  /*40ac0*/  HMMA.16816.F32 R4, R8.reuse, R6, R16 ;  /* 0x000000060804723c */ /* 0x044fe60000001810 */
[----:B------:R-:W2:Y:S01]  /*40ad0*/  LDL.LU.64 R18, [R1+0x2ba0] ;  /* 0x002ba00001127983 */ /* 0x000ea20000300a00 */
[----:B------:R-:W2:Y:S11]  /*40ae0*/  LDL.LU.64 R16, [R1+0x2b98] ;  /* 0x002b980001107983 */ /* 0x000eb60000300a00 */
[----:B------:R-:W-:Y:S08]  /*40af0*/  @!UPT UIADD3 URZ, URZ, URZ, URZ ;  /* 0x0000003f3f3ff290 */ /* 0x000ff0000fffe03f */
        /* <DEDUP_REMOVED lines=17> */
[C---:B--2---:R-:W-:Y:S01]  /*40c10*/  HMMA.16816.F32 R16, R8.reuse, R6, R16 ;  /* 0x000000060810723c */ /* 0x044fe20000001810 */
[----:B------:R-:W-:Y:S02]  /*40c20*/  IMAD.MOV.U32 R24, RZ, RZ, R6 ;  /* 0x000000ffff187224 */ /* 0x000fe400078e0006 */
[----:B------:R-:W-:Y:S11]  /*40c30*/  IMAD.MOV.U32 R0, RZ, RZ, R7 ;  /* 0x000000ffff007224 */ /* 0x000ff600078e0007 */
[----:B------:R-:W-:Y:S09]  /*40c40*/  @!UPT UIADD3 URZ, URZ, URZ, URZ ;  /* 0x0000003f3f3ff290 */ /* 0x000ff2000fffe03f */
[----:B------:R-:W-:Y:S01]  /*40c50*/  STL.64 [R1+0x520], R16 ;  /* 0x0005201001007387 */ /* 0x000fe20000100a00 */
[----:B------:R0:W-:Y:S03]  /*40c60*/  STL.64 [R1+0x528], R18 ;  /* 0x0005281201007387 */ /* 0x0001e60000100a00 */
[----:B0-----:R-:W4:Y:S01]  /*40c70*/  LDL.LU.64 R18, [R1+0x2b58] ;  /* 0x002b580001127983 */ /* 0x001f220000300a00 */
[----:B------:R-:W4:Y:S02]  /*40c80*/  LDL.LU.64 R16, [R1+0x2b50] ;  /* 0x002b500001107983 */ /* 0x000f240000300a00 */
[----:B------:R-:W3:Y:S02]  /*40c90*/  LDL.LU.64 R6, [R1+0x2b48] ;  /* 0x002b480001067983 */ /* 0x000ee40000300a00 */
[----:B------:R-:W2:Y:S01]  /*40ca0*/  LDL.LU.64 R4, [R1+0x2b40] ;  /* 0x002b400001047983 */ /* 0x000ea20000300a00 */
[----:B------:R-:W-:Y:S01]  /*40cb0*/  STL.64 [R1+0x2b30], R26 ;  /* 0x002b301a01007387 */ /* 0x000fe20000100a00 */
[----:B------:R0:W-:Y:S03]  /*40cc0*/  STL [R1+0x2b28], R24 ;  /* 0x002b281801007387 */ /* 0x0001e60000100800 */
[----:B0-----:R-:W2:Y:S01]  /*40cd0*/  LDL.LU R24, [R1+0x400] ;  /* 0x0004000001187983 */ /* 0x001ea20000300800 */
[----:B------:R-:W2:Y:S02]  /*40ce0*/  LDL.LU R25, [R1+0x404] ;  /* 0x0004040001197983 */ /* 0x000ea40000300800 */
[----:B------:R-:W2:Y:S02]  /*40cf0*/  LDL.LU R26, [R1+0x408] ;  /* 0x00040800011a7983 */ /* 0x000ea40000300800 */
[----:B------:R-:W2:Y:S01]  /*40d00*/  LDL.LU R27, [R1+0x40c] ;  /* 0x00040c00011b7983 */ /* 0x000ea20000300800 */
[C---:B----4-:R-:W-:Y:S08]  /*40d10*/  HMMA.16816.F32 R16, R8.reuse, R14, R16 ;  /* 0x0000000e0810723c */ /* 0x050ff00000001810 */
[C---:B---3--:R-:W-:Y:S11]  /*40d20*/  HMMA.16816.F32 R20, R8.reuse, R6, R20 ;  /* 0x000000060814723c */ /* 0x048ff60000001814 */
[----:B------:R-:W-:Y:S04]  /*40d30*/  @!UPT UIADD3 URZ, URZ, URZ, URZ ;  /* 0x0000003f3f3ff290 */ /* 0x000fe8000fffe03f */
[----:B------:R0:W-:Y:S01]  /*40d40*/  STL.64 [R1+0x510], R16 ;  /* 0x0005101001007387 */ /* 0x0001e20000100a00 */
[----:B------:R1:W-:Y:S03]  /*40d50*/  STL.64 [R1+0x518], R18 ;  /* 0x0005181201007387 */ /* 0x0003e60000100a00 */
[----:B0-----:R-:W3:Y:S01]  /*40d60*/  LDL.LU R16, [R1+0x360] ;  /* 0x0003600001107983 */ /* 0x001ee20000300800 */
[----:B------:R-:W3:Y:S02]  /*40d70*/  LDL.LU R17, [R1+0x364] ;  /* 0x0003640001117983 */ /* 0x000ee40000300800 */
[----:B-1----:R-:W3:Y:S02]  /*40d80*/  LDL.LU R18, [R1+0x368] ;  /* 0x0003680001127983 */ /* 0x002ee40000300800 */
[----:B------:R-:W3:Y:S01]  /*40d90*/  LDL.LU R19, [R1+0x36c] ;  /* 0x00036c0001137983 */ /* 0x000ee20000300800 */
[----:B------:R0:W-:Y:S01]  /*40da0*/  STL.64 [R1+0x2b10], R14 ;  /* 0x002b100e01007387 */ /* 0x0001e20000100a00 */
[----:B------:R-:W4:Y:S02]  /*40db0*/  LDL.LU R12, [R1+0x3d0] ;  /* 0x0003d000010c7983 */ /* 0x000f240000300800 */
[----:B------:R-:W4:Y:S01]  /*40dc0*/  LDL.LU R13, [R1+0x3d4] ;  /* 0x0003d400010d7983 */ /* 0x000f220000300800 */
[----:B0-----:R-:W4:Y:S01]  /*40dd0*/  LDL.LU R14, [R1+0x3d8] ;  /* 0x0003d800010e7983 */ /* 0x001f220000300800 */
[----:B------:R-:W4:Y:S02]  /*40de0*/  LDL.LU R15, [R1+0x3dc] ;  /* 0x0003dc00010f7983 */ /* 0x000f240000300800 */
[----:B------:R-:W-:Y:S02]  /*40df0*/  STL.64 [R1+0x500], R20 ;  /* 0x0005001401007387 */ /* 0x000fe40000100a00 */
[----:B------:R0:W-:Y:S02]  /*40e00*/  STL.64 [R1+0x508], R22 ;  /* 0x0005081601007387 */ /* 0x0001e40000100a00 */
[----:B0-----:R-:W3:Y:S01]  /*40e10*/  LDL.LU.64 R22, [R1+0x2b38] ;  /* 0x002b380001167983 */ /* 0x001ee20000300a00 */
[----:B------:R0:W-:Y:S02]  /*40e20*/  STL.64 [R1+0x2ad8], R6 ;  /* 0x002ad80601007387 */ /* 0x0001e40000100a00 */
[----:B--2---:R-:W-:Y:S01]  /*40e30*/  STL.64 [R1+0x2ad0], R4 ;  /* 0x002ad00401007387 */ /* 0x004fe20000100a00 */
[----:B0-----:R-:W2:Y:S04]  /*40e40*/  LDL.64 R6, [R1+0x18] ;  /* 0x0000180001067983 */ /* 0x001ea80000100a00 */
[----:B--2---:R0:W-:Y:S04]  /*40e50*/  STL.64 [R1+0x2af0], R6 ;  /* 0x002af00601007387 */ /* 0x0041e80000100a00 */
[----:B0-----:R-:W2:Y:S01]  /*40e60*/  LDL.64 R6, [R1+0x28] ;  /* 0x0000280001067983 */ /* 0x001ea20000100a00 */
[C---:B---3--:R-:W-:Y:S03]  /*40e70*/  HMMA.16816.F32 R24, R8.reuse, R22, R24 ;  /* 0x000000160818723c */ /* 0x048fe60000001818 */
[----:B--2---:R0:W-:Y:S04]  /*40e80*/  STL.64 [R1+0x2b08], R6 ;  /* 0x002b080601007387 */ /* 0x0041e80000100a00 */
[----:B0-----:R-:W2:Y:S11]  /*40e90*/  LDL.64 R6, [R1+0x48] ;  /* 0x0000480001067983 */ /* 0x001eb60000100a00 */
[----:B------:R-:W-:Y:S05]  /*40ea0*/  @!UPT UIADD3 URZ, URZ, URZ, URZ ;  /* 0x0000003f3f3ff290 */ /* 0x000fea000fffe03f */
[----:B------:R-:W-:Y:S02]  /*40eb0*/  STL.64 [R1+0x3f0], R24 ;  /* 0x0003f01801007387 */ /* 0x000fe40000100a00 */
[----:B------:R0:W-:Y:S02]  /*40ec0*/  STL.64 [R1+0x3f8], R26 ;  /* 0x0003f81a01007387 */ /* 0x0001e40000100a00 */
[----:B0-----:R-:W3:Y:S01]  /*40ed0*/  LDL.LU.64 R26, [R1+0x2b30] ;  /* 0x002b3000011a7983 */ /* 0x001ee20000300a00 */
[----:B------:R-:W2:Y:S02]  /*40ee0*/  LDL.LU R24, [R1+0x2b28] ;  /* 0x002b280001187983 */ /* 0x000ea40000300800 */
[----:B------:R0:W-:Y:S02]  /*40ef0*/  STL.64 [R1+0x2ac8], R22 ;  /* 0x002ac81601007387 */ /* 0x0001e40000100a00 */
[----:B------:R-:W2:Y:S01]  /*40f00*/  LDL.LU R20, [R1+0x3a0] ;  /* 0x0003a00001147983 */ /* 0x000ea20000300800 */
[----:B------:R-:W2:Y:S04]  /*40f10*/  LDL.LU R21, [R1+0x3a4] ;  /* 0x0003a40001157983 */ /* 0x000ea80000300800 */
[----:B0-----:R-:W2:Y:S01]  /*40f20*/  LDL.LU R22, [R1+0x3a8] ;  /* 0x0003a80001167983 */ /* 0x001ea20000300800 */
[----:B------:R-:W2:Y:S03]  /*40f30*/  LDL.LU R23, [R1+0x3ac] ;  /* 0x0003ac0001177983 */ /* 0x000ea60000300800 */
[----:B--2---:R-:W-:Y:S01]  /*40f40*/  STL.64 [R1+0x2ae8], R22 ;  /* 0x002ae81601007387 */ /* 0x004fe20000100a00 */
[----:B------:R0:W-:Y:S03]  /*40f50*/  STL.64 [R1+0x2ae0], R20 ;  /* 0x002ae01401007387 */ /* 0x0001e60000100a00 */
[----:B0-----:R-:W2:Y:S01]  /*40f60*/  LDL.LU R20, [R1+0x3b0] ;  /* 0x0003b00001147983 */ /* 0x001ea20000300800 */
[----:B------:R-:W2:Y:S02]  /*40f70*/  LDL.LU R21, [R1+0x3b4] ;  /* 0x0003b40001157983 */ /* 0x000ea40000300800 */
[----:B------:R-:W2:Y:S02]  /*40f80*/  LDL.LU R22, [R1+0x3b8] ;  /* 0x0003b80001167983 */ /* 0x000ea40000300800 */
[----:B------:R-:W2:Y:S01]  /*40f90*/  LDL.LU R23, [R1+0x3bc] ;  /* 0x0003bc0001177983 */ /* 0x000ea20000300800 */
[----:B---3--:R-:W-:Y:S01]  /*40fa0*/  HMMA.16816.F32 R8, R8, R26, R16 ;  /* 0x0000001a0808723c */ /* 0x008fe20000001810 */
[----:B--2---:R-:W-:Y:S01]  /*40fb0*/  STL.64 [R1+0x2b00], R22 ;  /* 0x002b001601007387 */ /* 0x004fe20000100a00 */
[----:B------:R0:W-:Y:S03]  /*40fc0*/  STL.64 [R1+0x2af8], R20 ;  /* 0x002af81401007387 */ /* 0x0001e60000100a00 */
[----:B0-----:R-:W2:Y:S01]  /*40fd0*/  LDL.LU R20, [R1+0x3c0] ;  /* 0x0003c00001147983 */ /* 0x001ea20000300800 */
[----:B------:R-:W2:Y:S02]  /*40fe0*/  LDL.LU R21, [R1+0x3c4] ;  /* 0x0003c40001157983 */ /* 0x000ea40000300800 */
[----:B------:R-:W2:Y:S02]  /*40ff0*/  LDL.LU R22, [R1+0x3c8] ;  /* 0x0003c80001167983 */ /* 0x000ea40000300800 */
[----:B------:R-:W2:Y:S01]  /*41000*/  LDL.LU R23, [R1+0x3cc] ;  /* 0x0003cc0001177983 */ /* 0x000ea20000300800 */
[----:B------:R-:W4:Y:S01]  /*41010*/  LDL.LU.64 R18, [R1+0x2b20] ;  /* 0x002b200001127983 */ /* 0x000f220000300a00 */
[----:B------:R-:W4:Y:S11]  /*41020*/  LDL.LU.64 R16, [R1+0x2b18] ;  /* 0x002b180001107983 */ /* 0x000f360000300a00 */
[----:B------:R-:W-:Y:S02]  /*41030*/  STL.64 [R1+0x360], R8 ;  /* 0x0003600801007387 */ /* 0x000fe40000100a00 */
[----:B------:R0:W-:Y:S02]  /*41040*/  STL.64 [R1+0x368], R10 ;  /* 0x0003680a01007387 */ /* 0x0001e40000100a00 */
[----:B0-----:R-:W-:-:S02]  /*41050*/  IMAD.MOV.U32 R11, RZ, RZ, R0 ;  /* 0x000000ffff0b7224 */ /* 0x001fc400078e0000 */
[----:B------:R-:W-:Y:S01]  /*41060*/  IMAD.MOV.U32 R0, RZ, RZ, R7 ;  /* 0x000000ffff007224 */ /* 0x000fe200078e0007 */
[C---:B----4-:R-:W-:Y:S11]  /*41070*/  HMMA.16816.F32 R12, R16.reuse, R6, R12 ;  /* 0x00000006100c723c */ /* 0x050ff6000000180c */
[----:B------:R-:W-:Y:S11]  /*41080*/  @!UPT UIADD3 URZ, URZ, URZ, URZ ;  /* 0x0000003f3f3ff290 */ /* 0x000ff6000fffe03f */
[----:B------:R-:W-:Y:S01]  /*41090*/  @!UPT UIADD3 URZ, URZ, URZ, URZ ;  /* 0x0000003f3f3ff290 */ /* 0x000fe2000fffe03f */
[----:B------:R0:W-:Y:S01]  /*410a0*/  STL.64 [R1+0x4f0], R12 ;  /* 0x0004f00c01007387 */ /* 0x0001e20000100a00 */
[----:B------:R1:W-:Y:S02]  /*410b0*/  STL.64 [R1+0x4f8], R14 ;  /* 0x0004f80e01007387 */ /* 0x0003e40000100a00 */
[----:B0-----:R-:W-:Y:S01]  /*410c0*/  IMAD.MOV.U32 R12, RZ, RZ, R6 ;  /* 0x000000ffff0c7224 */ /* 0x001fe200078e0006 */
[----:B-1----:R-:W3:Y:S01]  /*410d0*/  LDL.LU.64 R14, [R1+0x2b10] ;  /* 0x002b1000010e7983 */ /* 0x002ee20000300a00 */
[----:B------:R-:W2:Y:S02]  /*410e0*/  LDL.LU.64 R6, [R1+0x2b08] ;  /* 0x002b080001067983 */ /* 0x000ea40000300a00 */
[----:B------:R-:W-:Y:S01]  /*410f0*/  IMAD.MOV.U32 R10, RZ, RZ, R24 ;  /* 0x000000ffff0a7224 */ /* 0x000fe200078e0018 */
        /* <DEDUP_REMOVED lines=9> */
[----:B------:R-:W-:Y:S01]  /*41190*/  STL.64 [R1+0x2ac0], R26 ;  /* 0x002ac01a01007387 */ /* 0x000fe20000100a00 */
[----:B------:R0:W-:Y:S04]  /*411a0*/  STL.64 [R1+0x2ab8], R24 ;  /* 0x002ab81801007387 */ /* 0x0001e80000100a00 */
[----:B0-----:R-:W3:Y:S01]  /*411b0*/  LDL.LU R24, [R1+0x390] ;  /* 0x0003900001187983 */ /* 0x001ee20000300800 */
[----:B------:R-:W3:Y:S02]  /*411c0*/  LDL.LU R25, [R1+0x394] ;  /* 0x0003940001197983 */ /* 0x000ee40000300800 */
[----:B------:R-:W3:Y:S02]  /*411d0*/  LDL.LU R26, [R1+0x398] ;  /* 0x00039800011a7983 */ /* 0x000ee40000300800 */
[----:B------:R-:W3:Y:S01]  /*411e0*/  LDL.LU R27, [R1+0x39c] ;  /* 0x00039c00011b7983 */ /* 0x000ee20000300800 */
        /* <DEDUP_REMOVED lines=9> */
[----:B------:R-:W4:Y:S01]  /*41280*/  LDL.LU.64 R6, [R1+0x2ad8] ;  /* 0x002ad80001067983 */ /* 0x000f220000300a00 */
[----:B------:R-:W3:Y:S02]  /*41290*/  LDL.LU.64 R4, [R1+0x2ad0] ;  /* 0x002ad00001047983 */ /* 0x000ee40000300a00 */
[----:B------:R0:W-:Y:S01]  /*412a0*/  STL.64 [R1+0x2a68], R10 ;  /* 0x002a680a01007387 */ /* 0x0001e20000100a00 */
[----:B--2---:R-:W-:Y:S07]  /*412b0*/  HMMA.16816.F32 R20, R16, R10, R20 ;  /* 0x0000000a1014723c */ /* 0x004fee0000001814 */
[----:B0-----:R-:W-:-:S02]  /*412c0*/  IMAD.MOV.U32 R10, RZ, RZ, R9 ;  /* 0x000000ffff0a7224 */ /* 0x001fc400078e0009 */
[----:B------:R-:W-:Y:S11]  /*412d0*/  IMAD.MOV.U32 R11, RZ, RZ, R8 ;  /* 0x000000ffff0b7224 */ /* 0x000ff600078e0008 */
[----:B------:R-:W-:Y:S03]  /*412e0*/  @!UPT UIADD3 URZ, URZ, URZ, URZ ;  /* 0x0000003f3f3ff290 */ /* 0x000fe6000fffe03f */
[----:B------:R0:W-:Y:S01]  /*412f0*/  STL.64 [R1+0x4c0], R20 ;  /* 0x0004c01401007387 */ /* 0x0001e20000100a00 */
[----:B------:R1:W-:Y:S03]  /*41300*/  STL.64 [R1+0x4c8], R22 ;  /* 0x0004c81601007387 */ /* 0x0003e60000100a00 */
[----:B0-----:R-:W4:Y:S01]  /*41310*/  LDL.LU R20, [R1+0x380] ;  /* 0x0003800001147983 */ /* 0x001f220000300800 */
[----:B------:R-:W4:Y:S02]  /*41320*/  LDL.LU R21, [R1+0x384] ;  /* 0x0003840001157983 */ /* 0x000f240000300800 */
[----:B-1----:R-:W4:Y:S02]  /*41330*/  LDL.LU R22, [R1+0x388] ;  /* 0x0003880001167983 */ /* 0x002f240000300800 */
[----:B------:R-:W4:Y:S01]  /*41340*/  LDL.LU R23, [R1+0x38c] ;  /* 0x00038c0001177983 */ /* 0x000f220000300800 */
[----:B------:R3:W-:Y:S02]  /*41350*/  STL.64 [R1+0x2a80], R10 ;  /* 0x002a800a01007387 */ /* 0x0007e40000100a00 */
[----:B---3--:R-:W-:Y:S02]  /*41360*/  HMMA.16816.F32 R8, R16, R14, R24 ;  /* 0x0000000e1008723c */ /* 0x008fe40000001818 */
[----:B------:R-:W2:Y:S11]  /*41370*/  LDL.LU R24, [R1+0x370] ;  /* 0x0003700001187983 */ /* 0x000eb60000300800 */
[----:B------:R-:W-:Y:S10]  /*41380*/  @!UPT UIADD3 URZ, URZ, URZ, URZ ;  /* 0x0000003f3f3ff290 */ /* 0x000ff4000fffe03f */
[----:B------:R0:W-:Y:S01]  /*41390*/  STL.64 [R1+0x4b0], R8 ;  /* 0x0004b00801007387 */ /* 0x0001e20000100a00 */
[----:B------:R1:W-:Y:S02]  /*413a0*/  STL.64 [R1+0x4b8], R10 ;  /* 0x0004b80a01007387 */ /* 0x0003e40000100a00 */
[----:B------:R-:W2:Y:S02]  /*413b0*/  LDL.LU R25, [R1+0x374] ;  /* 0x0003740001197983 */ /* 0x000ea40000300800 */
[----:B------:R-:W2:Y:S01]  /*413c0*/  LDL.LU R26, [R1+0x378] ;  /* 0x00037800011a7983 */ /* 0x000ea20000300800 */
[----:B------:R-:W2:Y:S04]  /*413d0*/  LDL.LU R27, [R1+0x37c] ;  /* 0x00037c00011b7983 */ /* 0x000ea80000300800 */
[----:B0-----:R-:W3:Y:S01]  /*413e0*/  LDL.LU R8, [R1+0x280] ;  /* 0x0002800001087983 */ /* 0x001ee20000300800 */
[----:B------:R-:W3:Y:S02]  /*413f0*/  LDL.LU R9, [R1+0x284] ;  /* 0x0002840001097983 */ /* 0x000ee40000300800 */
[----:B-1----:R-:W2:Y:S02]  /*41400*/  LDL.LU R10, [R1+0x288] ;  /* 0x00028800010a7983 */ /* 0x002ea40000300800 */
[----:B------:R-:W2:Y:S02]  /*41410*/  LDL.LU R11, [R1+0x28c] ;  /* 0x00028c00010b7983 */ /* 0x000ea40000300800 */
[----:B--2---:R0:W-:Y:S01]  /*41420*/  STL.64 [R1+0x2a90], R10 ;  /* 0x002a900a01007387 */ /* 0x0041e20000100a00 */
[----:B---3--:R-:W-:Y:S02]  /*41430*/  STL.64 [R1+0x2a88], R8 ;  /* 0x002a880801007387 */ /* 0x008fe40000100a00 */
[----:B------:R1:W-:Y:S02]  /*41440*/  STL.64 [R1+0x2a60], R14 ;  /* 0x002a600e01007387 */ /* 0x0003e40000100a00 */
[----:B0-----:R-:W-:-:S02]  /*41450*/  IMAD.MOV.U32 R10, RZ, RZ, R12 ;  /* 0x000000ffff0a7224 */ /* 0x001fc400078e000c */
[----:B------:R-:W2:Y:S01]  /*41460*/  LDL.LU R12, [R1+0x260] ;  /* 0x00026000010c7983 */ /* 0x000ea20000300800 */
[----:B------:R-:W2:Y:S02]  /*41470*/  LDL.LU R13, [R1+0x264] ;  /* 0x00026400010d7983 */ /* 0x000ea40000300800 */
[----:B-1----:R-:W3:Y:S02]  /*41480*/  LDL.LU R14, [R1+0x268] ;  /* 0x00026800010e7983 */ /* 0x002ee40000300800 */
[----:B------:R-:W3:Y:S01]  /*41490*/  LDL.LU R15, [R1+0x26c] ;  /* 0x00026c00010f7983 */ /* 0x000ee20000300800 */
[C---:B----4-:R-:W-:Y:S01]  /*414a0*/  HMMA.16816.F32 R20, R16.reuse, R6, R20 ;  /* 0x000000061014723c */ /* 0x050fe20000001814 */
        /* <DEDUP_REMOVED lines=11> */
[----:B------:R-:W2:Y:S02]  /*41560*/  LDL.LU R15, [R1+0x29c] ;  /* 0x00029c00010f7983 */ /* 0x000ea40000300800 */
[----:B------:R-:W-:Y:S01]  /*41570*/  STL.64 [R1+0x4a0], R20 ;  /* 0x0004a01401007387 */ /* 0x000fe20000100a00 */
[----:B------:R0:W-:Y:S03]  /*41580*/  STL.64 [R1+0x4a8], R22 ;  /* 0x0004a81601007387 */ /* 0x0001e60000100a00 */
[----:B0-----:R-:W3:Y:S01]  /*41590*/  LDL.LU.64 R22, [R1+0x2ac8] ;  /* 0x002ac80001167983 */ /* 0x001ee20000300a00 */
[----:B------:R-:W-:Y:S02]  /*415a0*/  STL.64 [R1+0x2a58], R6 ;  /* 0x002a580601007387 */ /* 0x000fe40000100a00 */
[----:B------:R0:W-:Y:S02]  /*415b0*/  STL.64 [R1+0x2a50], R4 ;  /* 0x002a500401007387 */ /* 0x0001e40000100a00 */
[----:B0-----:R-:W4:Y:S01]  /*415c0*/  LDL.LU R4, [R1+0x2a0] ;  /* 0x0002a00001047983 */ /* 0x001f220000300800 */
[----:B------:R-:W4:Y:S02]  /*415d0*/  LDL.LU R5, [R1+0x2a4] ;  /* 0x0002a40001057983 */ /* 0x000f240000300800 */
[----:B------:R-:W4:Y:S02]  /*415e0*/  LDL.LU R6, [R1+0x2a8] ;  /* 0x0002a80001067983 */ /* 0x000f240000300800 */
[----:B------:R-:W4:Y:S02]  /*415f0*/  LDL.LU R7, [R1+0x2ac] ;  /* 0x0002ac0001077983 */ /* 0x000f240000300800 */
[----:B------:R-:W-:Y:S01]  /*41600*/  IMAD.MOV.U32 R11, RZ, RZ, R0 ;  /* 0x000000ffff0b7224 */ /* 0x000fe200078e0000 */
[C---:B---3--:R-:W-:Y:S11]  /*41610*/  HMMA.16816.F32 R24, R16.reuse, R22, R24 ;  /* 0x000000161018723c */ /* 0x048ff60000001818 */
[----:B------:R-:W-:Y:S11]  /*41620*/  @!UPT UIADD3 URZ, URZ, URZ, URZ ;  /* 0x0000003f3f3ff290 */ /* 0x000ff6000fffe03f */
[----:B------:R-:W-:Y:S01]  /*41630*/  @!UPT UIADD3 URZ, URZ, URZ, URZ ;  /* 0x0000003f3f3ff290 */ /* 0x000fe2000fffe03f */
[----:B------:R-:W-:Y:S01]  /*41640*/  STL.64 [R1+0x490], R24 ;  /* 0x0004901801007387 */ /* 0x000fe20000100a00 */
[----:B------:R0:W-:Y:S03]  /*41650*/  STL.64 [R1+0x498], R26 ;  /* 0x0004981a01007387 */ /* 0x0001e60000100a00 */
[----:B0-----:R-:W4:Y:S01]  /*41660*/  LDL.LU.64 R26, [R1+0x2ac0] ;  /* 0x002ac000011a7983 */ /* 0x001f220000300a00 */
[----:B------:R-:W3:Y:S02]  /*41670*/  LDL.LU.64 R24, [R1+0x2ab8] ;  /* 0x002ab80001187983 */ /* 0x000ee40000300a00 */
[----:B------:R-:W-:Y:S02]  /*41680*/  IMAD.MOV.U32 R8, RZ, RZ, R22 ;  /* 0x000000ffff087224 */ /* 0x000fe400078e0016 */
[----:B------:R-:W-:Y:S02]  /*41690*/  IMAD.MOV.U32 R0, RZ, RZ, R23 ;  /* 0x000000ffff007224 */ /* 0x000fe400078e0017 */
[----:B------:R-:W2:Y:S01]  /*416a0*/  LDL.LU.64 R22, [R1+0x2ab0] ;  /* 0x002ab00001167983 */ /* 0x000ea20000300a00 */
[----:B------:R-:W2:Y:S01]  /*416b0*/  LDL.LU.64 R20, [R1+0x2aa8] ;  /* 0x002aa80001147983 */ /* 0x000ea20000300a00 */
[----:B----4-:R-:W-:Y:S02]  /*416c0*/  HMMA.16816.F32 R16, R16, R26, R4 ;  /* 0x0000001a1010723c */ /* 0x010fe40000001804 */
[----:B------:R-:W4:Y:S11]  /*416d0*/  LDL.LU R4, [R1+0x250] ;  /* 0x0002500001047983 */ /* 0x000f360000300800 */
[----:B------:R-:W-:Y:S10]  /*416e0*/  @!UPT UIADD3 URZ, URZ, URZ, URZ ;  /* 0x0000003f3f3ff290 */ /* 0x000ff4000fffe03f */
[----:B------:R-:W-:Y:S01]  /*416f0*/  STL.64 [R1+0x2a0], R16 ;  /* 0x0002a01001007387 */ /* 0x000fe20000100a00 */
[----:B------:R0:W-:Y:S02]  /*41700*/  STL.64 [R1+0x2a8], R18 ;  /* 0x0002a81201007387 */ /* 0x0001e40000100a00 */
[----:B------:R-:W4:Y:S02]  /*41710*/  LDL.LU R5, [R1+0x254] ;  /* 0x0002540001057983 */ /* 0x000f240000300800 */
[----:B------:R-:W4:Y:S01]  /*41720*/  LDL.LU R6, [R1+0x258] ;  /* 0x0002580001067983 */ /* 0x000f220000300800 */
[----:B------:R-:W4:Y:S01]  /*41730*/  LDL.LU R7, [R1+0x25c] ;  /* 0x00025c0001077983 */ /* 0x000f220000300800 */
[----:B0-----:R-:W-:Y:S02]  /*41740*/  IMAD.MOV.U32 R18, RZ, RZ, R8 ;  /* 0x000000ffff127224 */ /* 0x001fe400078e0008 */
[----:B--2---:R-:W-:Y:S01]  /*41750*/  HMMA.16816.F32 R8, R20, R10, R12 ;  /* 0x0000000a1408723c */ /* 0x004fe2000000180c */
[----:B------:R-:W-:Y:S01]  /*41760*/  IMAD.MOV.U32 R19, RZ, RZ, R0 ;  /* 0x000000ffff137224 */ /* 0x000fe200078e0000 */
[----:B------:R-:W-:Y:S04]  /*41770*/  STL.64 [R1+0x2a40], R26 ;  /* 0x002a401a01007387 */ /* 0x000fe80000100a00 */
[----:B------:R0:W-:Y:S01]  /*41780*/  STL.64 [R1+0x2a48], R18 ;  /* 0x002a481201007387 */ /* 0x0001e20000100a00 */
[----:B------:R-:W2:Y:S02]  /*41790*/  LDL.LU R16, [R1+0x240] ;  /* 0x0002400001107983 */ /* 0x000ea40000300800 */
[----:B------:R-:W2:Y:S01]  /*417a0*/  LDL.LU R17, [R1+0x244] ;  /* 0x0002440001117983 */ /* 0x000ea20000300800 */
[----:B0-----:R-:W2:Y:S01]  /*417b0*/  LDL.LU R18, [R1+0x248] ;  /* 0x0002480001127983 */ /* 0x001ea20000300800 */
[----:B------:R-:W2:Y:S02]  /*417c0*/  LDL.LU R19, [R1+0x24c] ;  /* 0x00024c0001137983 */ /* 0x000ea40000300800 */
[----:B------:R-:W2:Y:S02]  /*417d0*/  LDL.LU.64 R14, [R1+0x2aa0] ;  /* 0x002aa000010e7983 */ /* 0x000ea40000300a00 */
[----:B------:R-:W2:Y:S08]  /*417e0*/  LDL.LU.64 R12, [R1+0x2a98] ;  /* 0x002a9800010c7983 */ /* 0x000eb00000300a00 */
[----:B------:R-:W-:Y:S01]  /*417f0*/  STL.64 [R1+0x290], R8 ;  /* 0x0002900801007387 */ /* 0x000fe20000100a00 */
[----:B------:R0:W-:Y:S03]  /*41800*/  STL.64 [R1+0x298], R10 ;  /* 0x0002980a01007387 */ /* 0x0001e60000100a00 */
[----:B0-----:R-:W2:Y:S01]  /*41810*/  LDL.LU.64 R10, [R1+0x2a90] ;  /* 0x002a9000010a7983 */ /* 0x001ea20000300a00 */
[----:B------:R-:W2:Y:S02]  /*41820*/  LDL.LU.64 R8, [R1+0x2a88] ;  /* 0x002a880001087983 */ /* 0x000ea40000300a00 */
[----:B---3--:R-:W-:-:S02]  /*41830*/  IMAD.MOV.U32 R26, RZ, RZ, R25 ;  /* 0x000000ffff1a7224 */ /* 0x008fc400078e0019 */
[----:B------:R-:W-:-:S07]  /*41840*/  IMAD.MOV.U32 R27, RZ, RZ, R24 ;  /* 0x000000ffff1b7224 */ /* 0x000fce00078e0018 */
[C---:B--2---:R-:W-:Y:S01]  /*41850*/  HMMA.16816.F32 R24, R20.reuse, R26, R8 ;  /* 0x0000001a1418723c */ /* 0x044fe20000001808 */
[----:B------:R-:W2:Y:S11]  /*41860*/  LDL.LU.64 R10, [R1+0x2a80] ;  /* 0x002a8000010a7983 */ /* 0x000eb60000300a00 */
[----:B------:R-:W-:Y:S11]  /*41870*/  @!UPT UIADD3 URZ, URZ, URZ, URZ ;  /* 0x0000003f3f3ff290 */ /* 0x000ff6000fffe03f */
[----:B------:R0:W-:Y:S01]  /*41880*/  STL.64 [R1+0x280], R24 ;  /* 0x0002801801007387 */ /* 0x0001e20000100a00 */
[----:B------:R1:W-:Y:S03]  /*41890*/  STL.64 [R1+0x288], R26 ;  /* 0x0002881a01007387 */ /* 0x0003e60000100a00 */
[----:B0-----:R-:W3:Y:S01]  /*418a0*/  LDL.LU R24, [R1+0x230] ;  /* 0x0002300001187983 */ /* 0x001ee20000300800 */
[----:B------:R-:W3:Y:S02]  /*418b0*/  LDL.LU R25, [R1+0x234] ;  /* 0x0002340001197983 */ /* 0x000ee40000300800 */
[----:B-1----:R-:W3:Y:S02]  /*418c0*/  LDL.LU R26, [R1+0x238] ;  /* 0x00023800011a7983 */ /* 0x002ee40000300800 */
[----:B------:R-:W3:Y:S01]  /*418d0*/  LDL.LU R27, [R1+0x23c] ;  /* 0x00023c00011b7983 */ /* 0x000ee20000300800 */
[C---:B--2---:R-:W-:Y:S01]  /*418e0*/  HMMA.16816.F32 R8, R20.reuse, R10, R12 ;  /* 0x0000000a1408723c */ /* 0x044fe2000000180c */
[----:B------:R-:W2:Y:S01]  /*418f0*/  LDL.LU.64 R14, [R1+0x2a78] ;  /* 0x002a7800010e7983 */ /* 0x000ea20000300a00 */
[----:B------:R-:W2:Y:S11]  /*41900*/  LDL.LU.64 R12, [R1+0x2a70] ;  /* 0x002a7000010c7983 */ /* 0x000eb60000300a00 */
[----:B------:R-:W-:Y:S10]  /*41910*/  @!UPT UIADD3 URZ, URZ, URZ, URZ ;  /* 0x0000003f3f3ff290 */ /* 0x000ff4000fffe03f */
        /* <DEDUP_REMOVED lines=8> */
[----:B0-----:R-:W4:Y:S01]  /*419a0*/  LDL.LU.64 R14, [R1+0x2a60] ;  /* 0x002a6000010e7983 */ /* 0x001f220000300a00 */
[----:B------:R0:W-:Y:S03]  /*419b0*/  STL.64 [R1+0x29f0], R10 ;  /* 0x0029f00a01007387 */ /* 0x0001e60000100a00 */
[----:B0-----:R-:W2:Y:S04]  /*419c0*/  LDL.LU.64 R10, [R1+0x18] ;  /* 0x00001800010a7983 */ /* 0x001ea80000300a00 */
[----:B--2---:R0:W-:Y:S01]  /*419d0*/  STL.64 [R1+0x2a08], R10 ;  /* 0x002a080a01007387 */ /* 0x0041e20000100a00 */
[----:B------:R-:W2:Y:S02]  /*419e0*/  LDL.LU R8, [R1+0x1e0] ;  /* 0x0001e00001087983 */ /* 0x000ea40000300800 */
[----:B------:R-:W2:Y:S01]  /*419f0*/  LDL.LU R9, [R1+0x1e4] ;  /* 0x0001e40001097983 */ /* 0x000ea20000300800 */
[----:B0-----:R-:W2:Y:S01]  /*41a00*/  LDL.LU R10, [R1+0x1e8] ;  /* 0x0001e800010a7983 */ /* 0x001ea20000300800 */
[----:B------:R-:W2:Y:S01]  /*41a10*/  LDL.LU R11, [R1+0x1ec] ;  /* 0x0001ec00010b7983 */ /* 0x000ea20000300800 */
[C---:B----4-:R-:W-:Y:S02]  /*41a20*/  HMMA.16816.F32 R4, R20.reuse, R14, R4 ;  /* 0x0000000e1404723c */ /* 0x050fe40000001804 */
[----:B--2---:R0:W-:Y:S01]  /*41a30*/  STL.64 [R1+0x2a18], R10 ;  /* 0x002a180a01007387 */ /* 0x0041e20000100a00 */
[----:B------:R1:W-:Y:S03]  /*41a40*/  STL.64 [R1+0x2a10], R8 ;  /* 0x002a100801007387 */ /* 0x0003e60000100a00 */
[----:B0-----:R-:W2:Y:S04]  /*41a50*/  LDL.LU.64 R10, [R1+0x48] ;  /* 0x00004800010a7983 */ /* 0x001ea80000300a00 */
[----:B--2---:R0:W-:Y:S01]  /*41a60*/  STL.64 [R1+0x2a38], R10 ;  /* 0x002a380a01007387 */ /* 0x0041e20000100a00 */
[----:B-1----:R-:W2:Y:S02]  /*41a70*/  LDL.LU R8, [R1+0x110] ;  /* 0x0001100001087983 */ /* 0x002ea40000300800 */
[----:B------:R-:W2:Y:S01]  /*41a80*/  LDL.LU R9, [R1+0x114] ;  /* 0x0001140001097983 */ /* 0x000ea20000300800 */
[----:B0-----:R-:W2:Y:S01]  /*41a90*/  LDL.LU R10, [R1+0x118] ;  /* 0x00011800010a7983 */ /* 0x001ea20000300800 */
[----:B------:R-:W2:Y:S08]  /*41aa0*/  LDL.LU R11, [R1+0x11c] ;  /* 0x00011c00010b7983 */ /* 0x000eb00000300800 */
[----:B------:R-:W-:Y:S02]  /*41ab0*/  STL.64 [R1+0x250], R4 ;  /* 0x0002500401007387 */ /* 0x000fe40000100a00 */
[----:B------:R0:W-:Y:S02]  /*41ac0*/  STL.64 [R1+0x258], R6 ;  /* 0x0002580601007387 */ /* 0x0001e40000100a00 */
[----:B0-----:R-:W4:Y:S01]  /*41ad0*/  LDL.LU.64 R6, [R1+0x2a58] ;  /* 0x002a580001067983 */ /* 0x001f220000300a00 */
[----:B------:R-:W2:Y:S02]  /*41ae0*/  LDL.LU.64 R4, [R1+0x2a50] ;  /* 0x002a500001047983 */ /* 0x000ea40000300a00 */
[----:B------:R0:W-:Y:S02]  /*41af0*/  STL.64 [R1+0x2a20], R14 ;  /* 0x002a200e01007387 */ /* 0x0001e40000100a00 */
[----:B------:R-:W2:Y:S01]  /*41b00*/  LDL.LU R12, [R1+0x1f0] ;  /* 0x0001f000010c7983 */ /* 0x000ea20000300800 */
[----:B------:R-:W2:Y:S04]  /*41b10*/  LDL.LU R13, [R1+0x1f4] ;  /* 0x0001f400010d7983 */ /* 0x000ea80000300800 */
[----:B0-----:R-:W2:Y:S01]  /*41b20*/  LDL.LU R14, [R1+0x1f8] ;  /* 0x0001f800010e7983 */ /* 0x001ea20000300800 */
[----:B------:R-:W2:Y:S01]  /*41b30*/  LDL.LU R15, [R1+0x1fc] ;  /* 0x0001fc00010f7983 */ /* 0x000ea20000300800 */
[C---:B----4-:R-:W-:Y:S11]  /*41b40*/  HMMA.16816.F32 R16, R20.reuse, R6, R16 ;  /* 0x000000061410723c */ /* 0x050ff60000001810 */
[----:B------:R-:W-:Y:S11]  /*41b50*/  @!UPT UIADD3 URZ, URZ, URZ, URZ ;  /* 0x0000003f3f3ff290 */ /* 0x000ff6000fffe03f */
[----:B------:R-:W-:Y:S01]  /*41b60*/  @!UPT UIADD3 URZ, URZ, URZ, URZ ;  /* 0x0000003f3f3ff290 */ /* 0x000fe2000fffe03f */
[----:B------:R-:W-:Y:S01]  /*41b70*/  STL.64 [R1+0x240], R16 ;  /* 0x0002401001007387 */ /* 0x000fe20000100a00 */
[----:B------:R0:W-:Y:S03]  /*41b80*/  STL.64 [R1+0x248], R18 ;  /* 0x0002481201007387 */ /* 0x0001e60000100a00 */
[----:B0-----:R-:W3:Y:S01]  /*41b90*/  LDL.LU.64 R18, [R1+0x2a48] ;  /* 0x002a480001127983 */ /* 0x001ee20000300a00 */
[----:B------:R-:W-:Y:S02]  /*41ba0*/  STL.64 [R1+0x2a00], R6 ;  /* 0x002a000601007387 */ /* 0x000fe40000100a00 */
[----:B--2---:R0:W-:Y:S02]  /*41bb0*/  STL.64 [R1+0x29f8], R4 ;  /* 0x0029f80401007387 */ /* 0x0041e40000100a00 */
[----:B0-----:R-:W2:Y:S01]  /*41bc0*/  LDL.LU R4, [R1+0x1d0] ;  /* 0x0001d00001047983 */ /* 0x001ea20000300800 */
[----:B------:R-:W2:Y:S02]  /*41bd0*/  LDL.LU R5, [R1+0x1d4] ;  /* 0x0001d40001057983 */ /* 0x000ea40000300800 */
[----:B------:R-:W2:Y:S02]  /*41be0*/  LDL.LU R6, [R1+0x1d8] ;  /* 0x0001d80001067983 */ /* 0x000ea40000300800 */
[----:B------:R-:W2:Y:S01]  /*41bf0*/  LDL.LU R7, [R1+0x1dc] ;  /* 0x0001dc0001077983 */ /* 0x000ea20000300800 */
[C---:B---3--:R-:W-:Y:S11]  /*41c00*/  HMMA.16816.F32 R24, R20.reuse, R18, R24 ;  /* 0x000000121418723c */ /* 0x048ff60000001818 */
[----:B------:R-:W-:Y:S11]  /*41c10*/  @!UPT UIADD3 URZ, URZ, URZ, URZ ;  /* 0x0000003f3f3ff290 */ /* 0x000ff6000fffe03f */
[----:B------:R-:W-:Y:S01]  /*41c20*/  @!UPT UIADD3 URZ, URZ, URZ, URZ ;  /* 0x0000003f3f3ff290 */ /* 0x000fe2000fffe03f */
[----:B------:R-:W-:Y:S01]  /*41c30*/  STL.64 [R1+0x230], R24 ;  /* 0x0002301801007387 */ /* 0x000fe20000100a00 */
[----:B------:R0:W-:Y:S03]  /*41c40*/  STL.64 [R1+0x238], R26 ;  /* 0x0002381a01007387 */ /* 0x0001e60000100a00 */
[----:B0-----:R-:W3:Y:S01]  /*41c50*/  LDL.LU.64 R26, [R1+0x2a40] ;  /* 0x002a4000011a7983 */ /* 0x001ee20000300a00 */
[----:B------:R0:W-:Y:S03]  /*41c60*/  STL.64 [R1+0x29e0], R18 ;  /* 0x0029e01201007387 */ /* 0x0001e60000100a00 */
[----:B0-----:R-:W4:Y:S01]  /*41c70*/  LDL.LU.64 R18, [R1+0x28] ;  /* 0x0000280001127983 */ /* 0x001f220000300a00 */
[----:B---3--:R-:W-:Y:S03]  /*41c80*/  HMMA.16816.F32 R20, R20, R26, R8 ;  /* 0x0000001a1414723c */ /* 0x008fe60000001808 */
[----:B------:R-:W3:Y:S01]  /*41c90*/  LDL.LU.64 R10, [R1+0x2a38] ;  /* 0x002a3800010a7983 */ /* 0x000ee20000300a00 */
[----:B------:R-:W-:-:S03]  /*41ca0*/  IMAD.MOV.U32 R0, RZ, RZ, R27 ;  /* 0x000000ffff007224 */ /* 0x000fc600078e001b */
[----:B------:R-:W-:Y:S11]  /*41cb0*/  IMAD.MOV.U32 R8, RZ, RZ, R26 ;  /* 0x000000ffff087224 */ /* 0x000ff600078e001a */
[----:B------:R-:W-:Y:S05]  /*41cc0*/  @!UPT UIADD3 URZ, URZ, URZ, URZ ;  /* 0x0000003f3f3ff290 */ /* 0x000fea000fffe03f */
[----:B------:R-:W-:Y:S01]  /*41cd0*/  STL.64 [R1+0x110], R20 ;  /* 0x0001101401007387 */ /* 0x000fe20000100a00 */
[----:B------:R0:W-:Y:S02]  /*41ce0*/  STL.64 [R1+0x118], R22 ;  /* 0x0001181601007387 */ /* 0x0001e40000100a00 */
[----:B------:R-:W2:Y:S02]  /*41cf0*/  LDL.LU.64 R26, [R1+0x2a30] ;  /* 0x002a3000011a7983 */ /* 0x000ea40000300a00 */
[----:B------:R-:W2:Y:S02]  /*41d00*/  LDL.LU.64 R24, [R1+0x2a28] ;  /* 0x002a280001187983 */ /* 0x000ea40000300a00 */
[----:B0-----:R-:W-:Y:S02]  /*41d10*/  IMAD.MOV.U32 R23, RZ, RZ, R0 ;  /* 0x000000ffff177224 */ /* 0x001fe400078e0000 */
[----:B------:R-:W-:Y:S02]  /*41d20*/  IMAD.MOV.U32 R22, RZ, RZ, R8 ;  /* 0x000000ffff167224 */ /* 0x000fe400078e0008 */
[----:B---3--:R-:W-:Y:S01]  /*41d30*/  IMAD.MOV.U32 R0, RZ, RZ, R10 ;  /* 0x000000ffff007224 */ /* 0x008fe200078e000a */
[C---:B--2---:R-:W-:Y:S01]  /*41d40*/  HMMA.16816.F32 R12, R24.reuse, R10, R12 ;  /* 0x0000000a180c723c */ /* 0x044fe2000000180c */
[----:B------:R-:W-:Y:S11]  /*41d50*/  IMAD.MOV.U32 R29, RZ, RZ, R11 ;  /* 0x000000ffff1d7224 */ /* 0x000ff600078e000b */
[----:B------:R-:W-:Y:S11]  /*41d60*/  @!UPT UIADD3 URZ, URZ, URZ, URZ ;  /* 0x0000003f3f3ff290 */ /* 0x000ff6000fffe03f */
[----:B------:R-:W-:Y:S01]  /*41d70*/  STL.64 [R1+0x1f0], R12 ;  /* 0x0001f00c01007387 */ /* 0x000fe20000100a00 */
[----:B------:R0:W-:Y:S03]  /*41d80*/  STL.64 [R1+0x1f8], R14 ;  /* 0x0001f80e01007387 */ /* 0x0001e60000100a00 */
[----:B0-----:R-:W2:Y:S01]  /*41d90*/  LDL.LU.64 R14, [R1+0x2a20] ;  /* 0x002a2000010e7983 */ /* 0x001ea20000300a00 */
[----:B------:R-:W4:Y:S02]  /*41da0*/  LDL.LU.64 R10, [R1+0x2a18] ;  /* 0x002a1800010a7983 */ /* 0x000f240000300a00 */
[----:B------:R-:W4:Y:S02]  /*41db0*/  LDL.LU.64 R8, [R1+0x2a10] ;  /* 0x002a100001087983 */ /* 0x000f240000300a00 */
[C---:B----4-:R-:W-:Y:S11]  /*41dc0*/  HMMA.16816.F32 R8, R24.reuse, R18, R8 ;  /* 0x000000121808723c */ /* 0x050ff60000001808 */
[----:B------:R-:W-:Y:S11]  /*41dd0*/  @!UPT UIADD3 URZ, URZ, URZ, URZ ;  /* 0x0000003f3f3ff290 */ /* 0x000ff6000fffe03f */
[----:B------:R-:W-:Y:S01]  /*41de0*/  @!UPT UIADD3 URZ, URZ, URZ, URZ ;  /* 0x0000003f3f3ff290 */ /* 0x000fe2000fffe03f */
[----:B------:R-:W-:Y:S01]  /*41df0*/  STL.64 [R1+0x1e0], R8 ;  /* 0x0001e00801007387 */ /* 0x000fe20000100a00 */
[----:B------:R0:W-:Y:S03]  /*41e00*/  STL.64 [R1+0x1e8], R10 ;  /* 0x0001e80a01007387 */ /* 0x0001e60000100a00 */
[----:B0-----:R-:W3:Y:S01]  /*41e10*/  LDL.LU.64 R10, [R1+0x2a08] ;  /* 0x002a0800010a7983 */ /* 0x001ee20000300a00 */
[----:B------:R-:W4:Y:S02]  /*41e20*/  LDL.LU R16, [R1+0x1a0] ;  /* 0x0001a00001107983 */ /* 0x000f240000300800 */
[----:B------:R-:W-:Y:S02]  /*41e30*/  IMAD.MOV.U32 R13, RZ, RZ, R18 ;  /* 0x000000ffff0d7224 */ /* 0x000fe400078e0012 */
[----:B------:R-:W4:Y:S02]  /*41e40*/  LDL.LU R17, [R1+0x1a4] ;  /* 0x0001a40001117983 */ /* 0x000f240000300800 */
[----:B------:R-:W-:Y:S01]  /*41e50*/  IMAD.MOV.U32 R12, RZ, RZ, R19 ;  /* 0x000000ffff0c7224 */ /* 0x000fe200078e0013 */
[----:B------:R-:W4:Y:S01]  /*41e60*/  LDL.LU R18, [R1+0x1a8] ;  /* 0x0001a80001127983 */ /* 0x000f220000300800 */
[----:B------:R-:W4:Y:S02]  /*41e70*/  LDL.LU R19, [R1+0x1ac] ;  /* 0x0001ac0001137983 */ /* 0x000f240000300800 */
[----:B------:R-:W2:Y:S01]  /*41e80*/  LDL R28, [R1+0x5c4] ;  /* 0x0005c400011c7983 */ /* 0x000ea20000100800 */
[----:B---3--:R-:W-:Y:S01]  /*41e90*/  HMMA.16816.F32 R4, R24, R10, R4 ;  /* 0x0000000a1804723c */ /* 0x008fe20000001804 */
[----:B------:R-:W-:-:S02]  /*41ea0*/  IMAD.MOV.U32 R21, RZ, RZ, R10 ;  /* 0x000000ffff157224 */ /* 0x000fc400078e000a */
[----:B------:R-:W-:Y:S11]  /*41eb0*/  IMAD.MOV.U32 R20, RZ, RZ, R11 ;  /* 0x000000ffff147224 */ /* 0x000ff600078e000b */
[----:B------:R-:W-:Y:S09]  /*41ec0*/  @!UPT UIADD3 URZ, URZ, URZ, URZ ;  /* 0x0000003f3f3ff290 */ /* 0x000ff2000fffe03f */
[----:B------:R-:W-:Y:S01]  /*41ed0*/  STL.64 [R1+0x1d0], R4 ;  /* 0x0001d00401007387 */ /* 0x000fe20000100a00 */
[----:B------:R0:W-:Y:S03]  /*41ee0*/  STL.64 [R1+0x1d8], R6 ;  /* 0x0001d80601007387 */ /* 0x0001e60000100a00 */
[----:B0-----:R-:W4:Y:S01]  /*41ef0*/  LDL.LU.64 R6, [R1+0x2a00] ;  /* 0x002a000001067983 */ /* 0x001f220000300a00 */
[----:B------:R-:W3:Y:S02]  /*41f00*/  LDL.LU.64 R4, [R1+0x29f8] ;  /* 0x0029f80001047983 */ /* 0x000ee40000300a00 */
[----:B------:R-:W2:Y:S02]  /*41f10*/  LDL.LU.64 R10, [R1+0x29f0] ;  /* 0x0029f000010a7983 */ /* 0x000ea40000300a00 */
[----:B------:R-:W-:Y:S01]  /*41f20*/  STL.64 [R1+0x29d8], R22 ;  /* 0x0029d81601007387 */ /* 0x000fe20000100a00 */
[----:B------:R0:W-:Y:S04]  /*41f30*/  STL.64 [R1+0x29d0], R20 ;  /* 0x0029d01401007387 */ /* 0x0001e80000100a00 */
[----:B0-----:R-:W2:Y:S01]  /*41f40*/  LDL.LU R20, [R1+0x1c0] ;  /* 0x0001c00001147983 */ /* 0x001ea20000300800 */
[----:B------:R-:W2:Y:S02]  /*41f50*/  LDL.LU R21, [R1+0x1c4] ;  /* 0x0001c40001157983 */ /* 0x000ea40000300800 */
[----:B------:R-:W2:Y:S02]  /*41f60*/  LDL.LU R22, [R1+0x1c8] ;  /* 0x0001c80001167983 */ /* 0x000ea40000300800 */
[----:B------:R-:W2:Y:S02]  /*41f70*/  LDL.LU R23, [R1+0x1cc] ;  /* 0x0001cc0001177983 */ /* 0x000ea40000300800 */
[----:B--2---:R-:W-:Y:S11]  /*41f80*/  HMMA.16816.F32 R20, R24, R10, R20 ;  /* 0x0000000a1814723c */ /* 0x004ff60000001814 */
[----:B------:R-:W-:Y:S11]  /*41f90*/  @!UPT UIADD3 URZ, URZ, URZ, URZ ;  /* 0x0000003f3f3ff290 */ /* 0x000ff6000fffe03f */
[----:B------:R-:W-:Y:S01]  /*41fa0*/  @!UPT UIADD3 URZ, URZ, URZ, URZ ;  /* 0x0000003f3f3ff290 */ /* 0x000fe2000fffe03f */
[----:B------:R0:W-:Y:S01]  /*41fb0*/  STL.64 [R1+0x1c0], R20 ;  /* 0x0001c01401007387 */ /* 0x0001e20000100a00 */
[----:B------:R1:W-:Y:S03]  /*41fc0*/  STL.64 [R1+0x1c8], R22 ;  /* 0x0001c81601007387 */ /* 0x0003e60000100a00 */
[----:B0-----:R-:W2:Y:S01]  /*41fd0*/  LDL.LU R20, [R1+0x190] ;  /* 0x0001900001147983 */ /* 0x001ea20000300800 */
[----:B------:R-:W2:Y:S02]  /*41fe0*/  LDL.LU R21, [R1+0x194] ;  /* 0x0001940001157983 */ /* 0x000ea40000300800 */
[----:B-1----:R-:W2:Y:S02]  /*41ff0*/  LDL.LU R22, [R1+0x198] ;  /* 0x0001980001167983 */ /* 0x002ea40000300800 */
[----:B------:R-:W2:Y:S01]  /*42000*/  LDL.LU R23, [R1+0x19c] ;  /* 0x00019c0001177983 */ /* 0x000ea20000300800 */
[----:B------:R0:W-:Y:S01]  /*42010*/  STL.64 [R1+0x2988], R10 ;  /* 0x0029880a01007387 */ /* 0x0001e20000100a00 */
[----:B------:R-:W2:Y:S02]  /*42020*/  LDL.LU R8, [R1+0x80] ;  /* 0x0000800001087983 */ /* 0x000ea40000300800 */
[----:B------:R-:W2:Y:S01]  /*42030*/  LDL.LU R9, [R1+0x84] ;  /* 0x0000840001097983 */ /* 0x000ea20000300800 */
[----:B0-----:R-:W2:Y:S01]  /*42040*/  LDL.LU R10, [R1+0x88] ;  /* 0x00008800010a7983 */ /* 0x001ea20000300800 */
[----:B------:R-:W2:Y:S03]  /*42050*/  LDL.LU R11, [R1+0x8c] ;  /* 0x00008c00010b7983 */ /* 0x000ea60000300800 */
[----:B--2---:R0:W-:Y:S01]  /*42060*/  STL.64 [R1+0x2998], R10 ;  /* 0x0029980a01007387 */ /* 0x0041e20000100a00 */
[----:B------:R1:W-:Y:S02]  /*42070*/  STL.64 [R1+0x2990], R8 ;  /* 0x0029900801007387 */ /* 0x0003e40000100a00 */
[----:B0-----:R-:W-:-:S02]  /*42080*/  IMAD.MOV.U32 R10, RZ, RZ, R13 ;  /* 0x000000ffff0a7224 */ /* 0x001fc400078e000d */
[----:B------:R-:W-:-:S05]  /*42090*/  IMAD.MOV.U32 R11, RZ, RZ, R12 ;  /* 0x000000ffff0b7224 */ /* 0x000fca00078e000c */
[----:B------:R0:W-:Y:S01]  /*420a0*/  STL.64 [R1+0x29a8], R10 ;  /* 0x0029a80a01007387 */ /* 0x0001e20000100a00 */
[----:B-1----:R-:W2:Y:S02]  /*420b0*/  LDL.LU R8, [R1+0x1b0] ;  /* 0x0001b00001087983 */ /* 0x002ea40000300800 */
[----:B------:R-:W2:Y:S01]  /*420c0*/  LDL.LU R9, [R1+0x1b4] ;  /* 0x0001b40001097983 */ /* 0x000ea20000300800 */
[----:B0-----:R-:W2:Y:S01]  /*420d0*/  LDL.LU R10, [R1+0x1b8] ;  /* 0x0001b800010a7983 */ /* 0x001ea20000300800 */
[----:B------:R-:W2:Y:S01]  /*420e0*/  LDL.LU R11, [R1+0x1bc] ;  /* 0x0001bc00010b7983 */ /* 0x000ea20000300800 */
[C---:B----4-:R-:W-:Y:S08]  /*420f0*/  HMMA.16816.F32 R16, R24.reuse, R6, R16 ;  /* 0x000000061810723c */ /* 0x050ff00000001810 */
[----:B--2---:R-:W-:Y:S11]  /*42100*/  HMMA.16816.F32 R8, R24, R14, R8 ;  /* 0x0000000e1808723c */ /* 0x004ff60000001808 */
[----:B------:R-:W-:Y:S11]  /*42110*/  @!UPT UIADD3 URZ, URZ, URZ, URZ ;  /* 0x0000003f3f3ff290 */ /* 0x000ff6000fffe03f */
[----:B------:R-:W-:Y:S01]  /*42120*/  @!UPT UIADD3 URZ, URZ, URZ, URZ ;  /* 0x0000003f3f3ff290 */ /* 0x000fe2000fffe03f */
[----:B------:R0:W-:Y:S01]  /*42130*/  STL.64 [R1+0x1b0], R8 ;  /* 0x0001b00801007387 */ /* 0x0001e20000100a00 */
[----:B------:R1:W-:Y:S02]  /*42140*/  STL.64 [R1+0x1b8], R10 ;  /* 0x0001b80a01007387 */ /* 0x0003e40000100a00 */
[----:B------:R-:W2:Y:S02]  /*42150*/  LDL.LU R12, [R1+0xc0] ;  /* 0x0000c000010c7983 */ /* 0x000ea40000300800 */
[----:B------:R-:W2:Y:S02]  /*42160*/  LDL.LU R13, [R1+0xc4] ;  /* 0x0000c400010d7983 */ /* 0x000ea40000300800 */
[----:B0-----:R-:W-:Y:S02]  /*42170*/  IMAD.MOV.U32 R9, RZ, RZ, R14 ;  /* 0x000000ffff097224 */ /* 0x001fe400078e000e */
[----:B------:R-:W-:Y:S01]  /*42180*/  IMAD.MOV.U32 R8, RZ, RZ, R15 ;  /* 0x000000ffff087224 */ /* 0x000fe200078e000f */
[----:B------:R-:W2:Y:S01]  /*42190*/  LDL.LU R14, [R1+0xc8] ;  /* 0x0000c800010e7983 */ /* 0x000ea20000300800 */
[----:B------:R-:W2:Y:S02]  /*421a0*/  LDL.LU R15, [R1+0xcc] ;  /* 0x0000cc00010f7983 */ /* 0x000ea40000300800 */
[----:B-1----:R-:W-:-:S02]  /*421b0*/  IMAD.MOV.U32 R10, RZ, RZ, R0 ;  /* 0x000000ffff0a7224 */ /* 0x002fc400078e0000 */
[----:B------:R-:W4:Y:S01]  /*421c0*/  LDL.LU R0, [R1+0x29e8] ;  /* 0x0029e80001007983 */ /* 0x000f220000300800 */
[----:B------:R-:W-:Y:S02]  /*421d0*/  STL.64 [R1+0x1a0], R16 ;  /* 0x0001a01001007387 */ /* 0x000fe40000100a00 */
[----:B------:R0:W-:Y:S02]  /*421e0*/  STL.64 [R1+0x1a8], R18 ;  /* 0x0001a81201007387 */ /* 0x0001e40000100a00 */
[----:B0-----:R-:W2:Y:S01]  /*421f0*/  LDL.LU.64 R18, [R1+0x29e0] ;  /* 0x0029e00001127983 */ /* 0x001ea20000300a00 */
[----:B------:R0:W-:Y:S02]  /*42200*/  STL.64 [R1+0x2968], R6 ;  /* 0x0029680601007387 */ /* 0x0001e40000100a00 */
[----:B---3--:R1:W-:Y:S02]  /*42210*/  STL.64 [R1+0x2960], R4 ;  /* 0x0029600401007387 */ /* 0x0083e40000100a00 */
[----:B0-----:R-:W-:-:S02]  /*42220*/  IMAD.MOV.U32 R6, RZ, RZ, R9 ;  /* 0x000000ffff067224 */ /* 0x001fc400078e0009 */
[----:B------:R-:W-:-:S05]  /*42230*/  IMAD.MOV.U32 R7, RZ, RZ, R8 ;  /* 0x000000ffff077224 */ /* 0x000fca00078e0008 */
[----:B------:R0:W-:Y:S01]  /*42240*/  STL.64 [R1+0x29a0], R6 ;  /* 0x0029a00601007387 */ /* 0x0001e20000100a00 */
[----:B-1----:R-:W3:Y:S02]  /*42250*/  LDL.LU R4, [R1+0x90] ;  /* 0x0000900001047983 */ /* 0x002ee40000300800 */
[----:B------:R-:W3:Y:S01]  /*42260*/  LDL.LU R5, [R1+0x94] ;  /* 0x0000940001057983 */ /* 0x000ee20000300800 */
[----:B0-----:R-:W3:Y:S01]  /*42270*/  LDL.LU R6, [R1+0x98] ;  /* 0x0000980001067983 */ /* 0x001ee20000300800 */
[----:B------:R-:W3:Y:S01]  /*42280*/  LDL.LU R7, [R1+0x9c] ;  /* 0x00009c0001077983 */ /* 0x000ee20000300800 */
[C---:B--2---:R-:W-:Y:S02]  /*42290*/  HMMA.16816.F32 R20, R24.reuse, R18, R20 ;  /* 0x000000121814723c */ /* 0x044fe40000001814 */
[----:B---3--:R-:W-:Y:S01]  /*422a0*/  STL.64 [R1+0x29b8], R6 ;  /* 0x0029b80601007387 */ /* 0x008fe20000100a00 */
        /* <DEDUP_REMOVED lines=8> */
[----:B0-----:R-:W3:Y:S01]  /*42330*/  LDL.LU.64 R22, [R1+0x29d8] ;  /* 0x0029d80001167983 */ /* 0x001ee20000300a00 */
[----:B------:R-:W2:Y:S02]  /*42340*/  LDL.LU.64 R20, [R1+0x29d0] ;  /* 0x0029d00001147983 */ /* 0x000ea40000300a00 */
[----:B------:R0:W-:Y:S02]  /*42350*/  STL.64 [R1+0x2958], R18 ;  /* 0x0029581201007387 */ /* 0x0001e40000100a00 */
[----:B------:R-:W2:Y:S01]  /*42360*/  LDL.LU R16, [R1+0x340] ;  /* 0x0003400001107983 */ /* 0x000ea20000300800 */
[----:B------:R-:W2:Y:S04]  /*42370*/  LDL.LU R17, [R1+0x344] ;  /* 0x0003440001117983 */ /* 0x000ea80000300800 */
        /* <DEDUP_REMOVED lines=9> */
[----:B------:R-:W3:Y:S01]  /*42410*/  LDL.LU.64 R14, [R1+0x29c8] ;  /* 0x0029c800010e7983 */ /* 0x000ee20000300a00 */
[----:B------:R-:W3:Y:S02]  /*42420*/  LDL.LU.64 R12, [R1+0x29c0] ;  /* 0x0029c000010c7983 */ /* 0x000ee40000300a00 */
[----:B------:R-:W-:-:S08]  /*42430*/  IMAD.MOV.U32 R11, RZ, RZ, R29 ;  /* 0x000000ffff0b7224 */ /* 0x000fd000078e001d */
[----:B------:R0:W-:Y:S01]  /*42440*/  STL.64 [R1+0xc0], R24 ;  /* 0x0000c01801007387 */ /* 0x0001e20000100a00 */
[----:B------:R1:W-:Y:S04]  /*42450*/  STL.64 [R1+0xc8], R26 ;  /* 0x0000c81a01007387 */ /* 0x0003e80000100a00 */
[----:B0-----:R-:W2:Y:S01]  /*42460*/  LDL.LU R24, [R1+0x70] ;  /* 0x0000700001187983 */ /* 0x001ea20000300800 */
[----:B------:R-:W2:Y:S02]  /*42470*/  LDL.LU R25, [R1+0x74] ;  /* 0x0000740001197983 */ /* 0x000ea40000300800 */
[----:B-1----:R-:W2:Y:S02]  /*42480*/  LDL.LU R26, [R1+0x78] ;  /* 0x00007800011a7983 */ /* 0x002ea40000300800 */
[----:B------:R-:W2:Y:S01]  /*42490*/  LDL.LU R27, [R1+0x7c] ;  /* 0x00007c00011b7983 */ /* 0x000ea20000300800 */
[----:B------:R-:W-:Y:S01]  /*424a0*/  STL.64 [R1+0x2950], R22 ;  /* 0x0029501601007387 */ /* 0x000fe20000100a00 */
[C---:B---3--:R-:W-:Y:S03]  /*424b0*/  HMMA.16816.F32 R8, R12.reuse, R10, R4 ;  /* 0x0000000a0c08723c */ /* 0x048fe60000001804 */
[----:B------:R-:W3:Y:S01]  /*424c0*/  LDL.LU.64 R6, [R1+0x29b8] ;  /* 0x0029b80001067983 */ /* 0x000ee20000300a00 */
[----:B------:R-:W3:Y:S11]  /*424d0*/  LDL.LU.64 R4, [R1+0x29b0] ;  /* 0x0029b00001047983 */ /* 0x000ef60000300a00 */
[----:B------:R-:W-:Y:S08]  /*424e0*/  @!UPT UIADD3 URZ, URZ, URZ, URZ ;  /* 0x0000003f3f3ff290 */ /* 0x000ff0000fffe03f */
[----:B------:R-:W-:Y:S01]  /*424f0*/  STL.64 [R1+0xa0], R8 ;  /* 0x0000a00801007387 */ /* 0x000fe20000100a00 */
[----:B------:R0:W-:Y:S03]  /*42500*/  STL.64 [R1+0xa8], R10 ;  /* 0x0000a80a01007387 */ /* 0x0001e60000100a00 */
[----:B0-----:R-:W3:Y:S02]  /*42510*/  LDL.LU.64 R10, [R1+0x29a8] ;  /* 0x0029a800010a7983 */ /* 0x001ee40000300a00 */
[----:B---3--:R-:W-:Y:S02]  /*42520*/  HMMA.16816.F32 R8, R12, R10, R4 ;  /* 0x0000000a0c08723c */ /* 0x008fe40000001804 */
[----:B------:R-:W3:Y:S11]  /*42530*/  LDL.LU.64 R6, [R1+0x29a0] ;  /* 0x0029a00001067983 */ /* 0x000ef60000300a00 */
[----:B------:R-:W-:Y:S10]  /*42540*/  @!UPT UIADD3 URZ, URZ, URZ, URZ ;  /* 0x0000003f3f3ff290 */ /* 0x000ff4000fffe03f */
[----:B------:R-:W-:Y:S01]  /*42550*/  STL.64 [R1+0x90], R8 ;  /* 0x0000900801007387 */ /* 0x000fe20000100a00 */
[----:B------:R0:W-:Y:S03]  /*42560*/  STL.64 [R1+0x98], R10 ;  /* 0x0000980a01007387 */ /* 0x0001e60000100a00 */
[----:B0-----:R-:W2:Y:S01]  /*42570*/  LDL.LU.64 R10, [R1+0x2998] ;  /* 0x00299800010a7983 */ /* 0x001ea20000300a00 */
[----:B------:R-:W2:Y:S02]  /*42580*/  LDL.LU.64 R8, [R1+0x2990] ;  /* 0x0029900001087983 */ /* 0x000ea40000300a00 */
[----:B------:R-:W-:Y:S02]  /*42590*/  IMAD.MOV.U32 R22, RZ, RZ, R21 ;  /* 0x000000ffff167224 */ /* 0x000fe400078e0015 */
[----:B------:R-:W-:-:S07]  /*425a0*/  IMAD.MOV.U32 R23, RZ, RZ, R20 ;  /* 0x000000ffff177224 */ /* 0x000fce00078e0014 */
[C---:B--2---:R-:W-:Y:S01]  /*425b0*/  HMMA.16816.F32 R20, R12.reuse, R22, R8 ;  /* 0x000000160c14723c */ /* 0x044fe20000001808 */
[----:B------:R-:W2:Y:S11]  /*425c0*/  LDL.LU.64 R10, [R1+0x2988] ;  /* 0x00298800010a7983 */ /* 0x000eb60000300a00 */
[----:B------:R-:W-:Y:S11]  /*425d0*/  @!UPT UIADD3 URZ, URZ, URZ, URZ ;  /* 0x0000003f3f3ff290 */ /* 0x000ff6000fffe03f */
[----:B------:R0:W-:Y:S01]  /*425e0*/  STL.64 [R1+0x480], R20 ;  /* 0x0004801401007387 */ /* 0x0001e20000100a00 */
[----:B------:R4:W-:Y:S03]  /*425f0*/  STL.64 [R1+0x488], R22 ;  /* 0x0004881601007387 */ /* 0x0009e60000100a00 */
[----:B0-----:R-:W3:Y:S01]  /*42600*/  LDL.LU R20, [R1+0x350] ;  /* 0x0003500001147983 */ /* 0x001ee20000300800 */
[----:B----4-:R-:W-:Y:S01]  /*42610*/  IMAD.MOV.U32 R22, RZ, RZ, R0 ;  /* 0x000000ffff167224 */ /* 0x010fe200078e0000 */
[C---:B--2---:R-:W-:Y:S11]  /*42620*/  HMMA.16816.F32 R8, R12.reuse, R10, R24 ;  /* 0x0000000a0c08723c */ /* 0x044ff60000001818 */
[----:B------:R-:W-:Y:S11]  /*42630*/  @!UPT UIADD3 URZ, URZ, URZ, URZ ;  /* 0x0000003f3f3ff290 */ /* 0x000ff6000fffe03f */
[----:B------:R-:W-:Y:S01]  /*42640*/  @!UPT UIADD3 URZ, URZ, URZ, URZ ;  /* 0x0000003f3f3ff290 */ /* 0x000fe2000fffe03f */
[----:B------:R-:W-:Y:S01]  /*42650*/  STL.64 [R1+0x470], R8 ;  /* 0x0004700801007387 */ /* 0x000fe20000100a00 */
[----:B------:R-:W-:Y:S02]  /*42660*/  STL.64 [R1+0x478], R10 ;  /* 0x0004780a01007387 */ /* 0x000fe40000100a00 */
[----:B------:R-:W2:Y:S02]  /*42670*/  LDL.LU R21, [R1+0x354] ;  /* 0x0003540001157983 */ /* 0x000ea40000300800 */
[----:B------:R-:W4:Y:S01]  /*42680*/  LDL.LU R0, [R1+0x2980] ;  /* 0x0029800001007983 */ /* 0x000f220000300800 */
[----:B------:R-:W0:Y:S01]  /*42690*/  LDSM.16.MT88.4 R8, [R28+0x14000] ;  /* 0x014000001c08783b */ /* 0x000e220000004200 */
[----:B---3--:R-:W-:Y:S03]  /*426a0*/  HMMA.16816.F32 R4, R12, R6, R16 ;  /* 0x000000060c04723c */ /* 0x008fe60000001810 */
[----:B------:R-:W2:Y:S04]  /*426b0*/  LDL.LU R23, [R1+0x35c] ;  /* 0x00035c0001177983 */ /* 0x000ea80000300800 */
[----:B0-----:R-:W-:Y:S01]  /*426c0*/  STL.64 [R1+0x2948], R10 ;  /* 0x0029480a01007387 */ /* 0x001fe20000100a00 */
[----:B------:R0:W-:Y:S03]  /*426d0*/  STL.64 [R1+0x2940], R8 ;  /* 0x0029400801007387 */ /* 0x0001e60000100a00 */
[----:B0-----:R-:W3:Y:S01]  /*426e0*/  LDL.LU R8, [R1+0x330] ;  /* 0x0003300001087983 */ /* 0x001ee20000300800 */
[----:B------:R-:W3:Y:S02]  /*426f0*/  LDL.LU R9, [R1+0x334] ;  /* 0x0003340001097983 */ /* 0x000ee40000300800 */
[----:B------:R-:W2:Y:S02]  /*42700*/  LDL.LU.64 R18, [R1+0x2978] ;  /* 0x0029780001127983 */ /* 0x000ea40000300a00 */
[----:B------:R-:W2:Y:S07]  /*42710*/  LDL.LU.64 R16, [R1+0x2970] ;  /* 0x0029700001107983 */ /* 0x000eae0000300a00 */
[----:B------:R-:W-:Y:S01]  /*42720*/  STL.64 [R1+0x220], R4 ;  /* 0x0002200401007387 */ /* 0x000fe20000100a00 */
[----:B------:R-:W-:Y:S03]  /*42730*/  STL.64 [R1+0x228], R6 ;  /* 0x0002280601007387 */ /* 0x000fe60000100a00 */
[----:B----4-:R-:W0:Y:S04]  /*42740*/  LDSM.16.M88.4 R4, [R0+0x2080] ;  /* 0x002080000004783b */ /* 0x010e280000000200 */
[----:B------:R-:W1:Y:S04]  /*42750*/  LDSM.16.M88.4 R24, [R0+0x80] ;  /* 0x000080000018783b */ /* 0x000e680000000200 */
[----:B0-----:R-:W-:Y:S01]  /*42760*/  STL.64 [R1+0x30], R4 ;  /* 0x0000300401007387 */ /* 0x001fe20000100a00 */
[----:B------:R0:W-:Y:S03]  /*42770*/  STL.64 [R1+0x38], R6 ;  /* 0x0000380601007387 */ /* 0x0001e60000100a00 */
[----:B0-----:R-:W2:Y:S01]  /*42780*/  LDL.LU.64 R6, [R1+0x2968] ;  /* 0x0029680001067983 */ /* 0x001ea20000300a00 */
[----:B------:R-:W-:-:S02]  /*42790*/  IMAD.MOV.U32 R11, RZ, RZ, R2 ;  /* 0x000000ffff0b7224 */ /* 0x000fc400078e0002 */
[----:B------:R-:W-:Y:S02]  /*427a0*/  IMAD.MOV.U32 R28, RZ, RZ, R4 ;  /* 0x000000ffff1c7224 */ /* 0x000fe400078e0004 */
[----:B------:R-:W-:Y:S02]  /*427b0*/  IMAD.MOV.U32 R29, RZ, RZ, R5 ;  /* 0x000000ffff1d7224 */ /* 0x000fe400078e0005 */
[----:B------:R-:W4:Y:S01]  /*427c0*/  LDL.LU.64 R4, [R1+0x2960] ;  /* 0x0029600001047983 */ /* 0x000f220000300a00 */
[----:B--2---:R-:W-:Y:S11]  /*427d0*/  HMMA.16816.F32 R16, R12, R6, R16 ;  /* 0x000000060c10723c */ /* 0x004ff60000001810 */
[----:B------:R-:W-:Y:S11]  /*427e0*/  @!UPT UIADD3 URZ, URZ, URZ, URZ ;  /* 0x0000003f3f3ff290 */ /* 0x000ff6000fffe03f */
[----:B------:R-:W-:Y:S02]  /*427f0*/  @!UPT UIADD3 URZ, URZ, URZ, URZ ;  /* 0x0000003f3f3ff290 */ /* 0x000fe4000fffe03f */
[----:B------:R-:W-:Y:S02]  /*42800*/  IMAD.MOV.U32 R0, RZ, RZ, R19 ;  /* 0x000000ffff007224 */ /* 0x000fe400078e0013 */
[----:B------:R-:W-:Y:S01]  /*42810*/  IMAD.MOV.U32 R2, RZ, RZ, R18 ;  /* 0x000000ffff027224 */ /* 0x000fe200078e0012 */
[----:B------:R-:W-:Y:S01]  /*42820*/  STL [R1+0x340], R16 ;  /* 0x0003401001007387 */ /* 0x000fe20000100800 */
[----:B-1----:R-:W-:Y:S02]  /*42830*/  STL.64 [R1+0x40], R24 ;  /* 0x0000401801007387 */ /* 0x002fe40000100a00 */
[----:B------:R-:W-:Y:S02]  /*42840*/  STL.64 [R1+0x48], R26 ;  /* 0x0000481a01007387 */ /* 0x000fe40000100a00 */
[----:B------:R-:W-:Y:S01]  /*42850*/  STL [R1+0x2630], R0 ;  /* 0x0026300001007387 */ /* 0x000fe20000100800 */
[----:B------:R0:W-:Y:S04]  /*42860*/  STL [R1+0x25c4], R2 ;  /* 0x0025c40201007387 */ /* 0x0001e80000100800 */
[----:B0-----:R-:W2:Y:S01]  /*42870*/  LDL R2, [R1+0x13a4] ;  /* 0x0013a40001027983 */ /* 0x001ea20000100800 */
[----:B------:R-:W-:-:S03]  /*42880*/  IMAD.MOV.U32 R10, RZ, RZ, R3 ;  /* 0x000000ffff0a7224 */ /* 0x000fc600078e0003 */
[----:B--2---:R0:W-:Y:S04]  /*42890*/  STL [R1+0x2918], R2 ;  /* 0x0029180201007387 */ /* 0x0041e80000100800 */
[----:B0-----:R-:W2:Y:S01]  /*428a0*/  LDL R2, [R1+0x5cc] ;  /* 0x0005cc0001027983 */ /* 0x001ea20000100800 */
[----:B------:R-:W-:-:S05]  /*428b0*/  IMAD.MOV.U32 R3, RZ, RZ, R17 ;  /* 0x000000ffff037224 */ /* 0x000fca00078e0011 */
[----:B------:R-:W-:Y:S04]  /*428c0*/  STL [R1+0x25c0], R3 ;  /* 0x0025c00301007387 */ /* 0x000fe80000100800 */
[----:B--2---:R-:W0:Y:S04]  /*428d0*/  LDSM.16.M88.4 R16, [R2+0x4080] ;  /* 0x004080000210783b */ /* 0x004e280000000200 */
[----:B0-----:R-:W-:Y:S01]  /*428e0*/  STL.64 [R1+0x10], R16 ;  /* 0x0000101001007387 */ /* 0x001fe20000100a00 */
[----:B------:R-:W-:Y:S02]  /*428f0*/  IMAD.MOV.U32 R3, RZ, RZ, R16 ;  /* 0x000000ffff037224 */ /* 0x000fe400078e0010 */
[----:B------:R-:W-:Y:S02]  /*42900*/  STL.64 [R1+0x18], R18 ;  /* 0x0000181201007387 */ /* 0x000fe40000100a00 */
[----:B------:R-:W-:-:S02]  /*42910*/  IMAD.MOV.U32 R0, RZ, RZ, R17 ;  /* 0x000000ffff007224 */ /* 0x000fc400078e0011 */
[----:B------:R-:W0:Y:S04]  /*42920*/  LDSM.16.M88.4 R16, [R2+0x6080] ;  /* 0x006080000210783b */ /* 0x000e280000000200 */
[----:B0-----:R-:W-:Y:S01]  /*42930*/  STL.64 [R1], R16 ;  /* 0x0000001001007387 */ /* 0x001fe20000100a00 */
[----:B------:R0:W-:Y:S03]  /*42940*/  STL.64 [R1+0x8], R18 ;  /* 0x0000081201007387 */ /* 0x0001e60000100a00 */
[----:B0-----:R-:W2:Y:S01]  /*42950*/  LDL.LU.64 R18, [R1+0x2958] ;  /* 0x0029580001127983 */ /* 0x001ea20000300a00 */
[----:B------:R-:W-:Y:S02]  /*42960*/  IMAD.MOV.U32 R7, RZ, RZ, R16 ;  /* 0x000000ffff077224 */ /* 0x000fe400078e0010 */
[----:B------:R-:W-:-:S02]  /*42970*/  IMAD.MOV.U32 R6, RZ, RZ, R17 ;  /* 0x000000ffff067224 */ /* 0x000fc400078e0011 */
[C---:B--2---:R-:W-:Y:S01]  /*42980*/  HMMA.16816.F32 R16, R12.reuse, R18, R20 ;  /* 0x000000120c10723c */ /* 0x044fe20000001814 */
[----:B------:R-:W3:Y:S11]  /*42990*/  LDL.LU.64 R22, [R1+0x2950] ;  /* 0x0029500001167983 */ /* 0x000ef60000300a00 */
[----:B------:R-:W-:Y:S11]  /*429a0*/  @!UPT UIADD3 URZ, URZ, URZ, URZ ;  /* 0x0000003f3f3ff290 */ /* 0x000ff6000fffe03f */
[----:B------:R-:W-:Y:S01]  /*429b0*/  STL.64 [R1+0x460], R16 ;  /* 0x0004601001007387 */ /* 0x000fe20000100a00 */
[----:B------:R-:W-:Y:S02]  /*429c0*/  STL.64 [R1+0x468], R18 ;  /* 0x0004681201007387 */ /* 0x000fe40000100a00 */
[----:B------:R-:W0:Y:S01]  /*429d0*/  LDSM.16.M88.4 R16, [R2+0x8080] ;  /* 0x008080000210783b */ /* 0x000e220000000200 */
[----:B---3--:R-:W-:Y:S01]  /*429e0*/  HMMA.16816.F32 R12, R12, R22, R8 ;  /* 0x000000160c0c723c */ /* 0x008fe20000001808 */
[----:B------:R-:W2:Y:S02]  /*429f0*/  LDL.LU.64 R10, [R1+0x2948] ;  /* 0x00294800010a7983 */ /* 0x000ea40000300a00 */
[----:B------:R-:W2:Y:S02]  /*42a00*/  LDL.LU.64 R8, [R1+0x2940] ;  /* 0x0029400001087983 */ /* 0x000ea40000300a00 */
[----:B------:R-:W3:Y:S11]  /*42a10*/  LDL.LU R20, [R1+0x2d0] ;  /* 0x0002d00001147983 */ /* 0x000ef60000300800 */
[----:B------:R-:W-:Y:S07]  /*42a20*/  @!UPT UIADD3 URZ, URZ, URZ, URZ ;  /* 0x0000003f3f3ff290 */ /* 0x000fee000fffe03f */
[----:B------:R-:W-:Y:S01]  /*42a30*/  STL.64 [R1+0x330], R12 ;  /* 0x0003300c01007387 */ /* 0x000fe20000100a00 */
[----:B------:R-:W-:Y:S02]  /*42a40*/  STL.64 [R1+0x338], R14 ;  /* 0x0003380e01007387 */ /* 0x000fe40000100a00 */
[----:B------:R-:W3:Y:S02]  /*42a50*/  LDL.LU R21, [R1+0x2d4] ;  /* 0x0002d40001157983 */ /* 0x000ee40000300800 */
[----:B0-----:R-:W-:Y:S01]  /*42a60*/  STL.64 [R1+0x20], R16 ;  /* 0x0000201001007387 */ /* 0x001fe20000100a00 */
[----:B------:R-:W-:Y:S01]  /*42a70*/  STL.64 [R1+0x28], R18 ;  /* 0x0000281201007387 */ /* 0x000fe20000100a00 */
[----:B------:R0:W-:Y:S02]  /*42a80*/  STL.64 [R1+0x28e8], R16 ;  /* 0x0028e81001007387 */ /* 0x0001e40000100a00 */
[----:B------:R-:W2:Y:S02]  /*42a90*/  LDL.LU R22, [R1+0x2d8] ;  /* 0x0002d80001167983 */ /* 0x000ea40000300800 */
[----:B------:R-:W2:Y:S02]  /*42aa0*/  LDL.LU R23, [R1+0x2dc] ;  /* 0x0002dc0001177983 */ /* 0x000ea40000300800 */
[----:B0-----:R-:W-:-:S02]  /*42ab0*/  IMAD.MOV.U32 R16, RZ, RZ, R7 ;  /* 0x000000ffff107224 */ /* 0x001fc400078e0007 */
[----:B------:R-:W-:-:S05]  /*42ac0*/  IMAD.MOV.U32 R17, RZ, RZ, R6 ;  /* 0x000000ffff117224 */ /* 0x000fca00078e0006 */
[----:B------:R0:W-:Y:S02]  /*42ad0*/  STL.64 [R1+0x28f8], R16 ;  /* 0x0028f81001007387 */ /* 0x0001e40000100a00 */
[----:B0-----:R-:W-:Y:S02]  /*42ae0*/  IMAD.MOV.U32 R16, RZ, RZ, R3 ;  /* 0x000000ffff107224 */ /* 0x001fe400078e0003 */
[----:B------:R-:W-:-:S05]  /*42af0*/  IMAD.MOV.U32 R17, RZ, RZ, R0 ;  /* 0x000000ffff117224 */ /* 0x000fca00078e0000 */
[----:B------:R0:W-:Y:S02]  /*42b00*/  STL.64 [R1+0x2910], R16 ;  /* 0x0029101001007387 */ /* 0x0001e40000100a00 */
[----:B0-----:R-:W-:Y:S02]  /*42b10*/  IMAD.MOV.U32 R16, RZ, RZ, R28 ;  /* 0x000000ffff107224 */ /* 0x001fe400078e001c */
[----:B------:R-:W-:Y:S01]  /*42b20*/  IMAD.MOV.U32 R17, RZ, RZ, R29 ;  /* 0x000000ffff117224 */ /* 0x000fe200078e001d */
[----:B------:R-:W2:Y:S01]  /*42b30*/  LDL.LU R28, [R1+0x293c] ;  /* 0x00293c00011c7983 */ /* 0x000ea20000300800 */
[----:B------:R-:W2:Y:S03]  /*42b40*/  LDL.LU R29, [R1+0x2938] ;  /* 0x00293800011d7983 */ /* 0x000ea60000300800 */
[----:B------:R0:W-:Y:S04]  /*42b50*/  STL.64 [R1+0x2930], R16 ;  /* 0x0029301001007387 */ /* 0x0001e80000100a00 */
[----:B0-----:R-:W2:Y:S01]  /*42b60*/  LDL.LU R16, [R1+0x320] ;  /* 0x0003200001107983 */ /* 0x001ea20000300800 */
[----:B------:R-:W2:Y:S02]  /*42b70*/  LDL.LU R17, [R1+0x324] ;  /* 0x0003240001117983 */ /* 0x000ea40000300800 */
[----:B------:R-:W2:Y:S02]  /*42b80*/  LDL.LU R18, [R1+0x328] ;  /* 0x0003280001127983 */ /* 0x000ea40000300800 */
[----:B------:R-:W2:Y:S01]  /*42b90*/  LDL.LU R19, [R1+0x32c] ;  /* 0x00032c0001137983 */ /* 0x000ea20000300800 */
[----:B------:R-:W2:Y:S04]  /*42ba0*/  LDL R15, [R1+0x5c4] ;  /* 0x0005c400010f7983 */ /* 0x000ea80000100800 */
[----:B--2---:R0:W-:Y:S01]  /*42bb0*/  STL [R1+0x28f0], R15 ;  /* 0x0028f00f01007387 */ /* 0x0041e20000100800 */
[----:B------:R-:W2:Y:S02]  /*42bc0*/  LDL.LU R12, [R1+0x2f0] ;  /* 0x0002f000010c7983 */ /* 0x000ea40000300800 */
[----:B------:R-:W2:Y:S02]  /*42bd0*/  LDL.LU R13, [R1+0x2f4] ;  /* 0x0002f400010d7983 */ /* 0x000ea40000300800 */
[----:B------:R-:W2:Y:S01]  /*42be0*/  LDL.LU R14, [R1+0x2f8] ;  /* 0x0002f800010e7983 */ /* 0x000ea20000300800 */
[----:B0-----:R-:W2:Y:S04]  /*42bf0*/  LDL.LU R15, [R1+0x2fc] ;  /* 0x0002fc00010f7983 */ /* 0x001ea80000300800 */
[----:B--2---:R-:W-:Y:S01]  /*42c00*/  STL.64 [R1+0x2908], R14 ;  /* 0x0029080e01007387 */ /* 0x004fe20000100a00 */
[----:B------:R0:W-:Y:S03]  /*42c10*/  STL.64 [R1+0x2900], R12 ;  /* 0x0029000c01007387 */ /* 0x0001e60000100a00 */
[----:B0-----:R-:W2:Y:S01]  /*42c20*/  LDL.LU R12, [R1+0x300] ;  /* 0x00030000010c7983 */ /* 0x001ea20000300800 */
[----:B------:R-:W2:Y:S02]  /*42c30*/  LDL.LU R13, [R1+0x304] ;  /* 0x00030400010d7983 */ /* 0x000ea40000300800 */
[----:B------:R-:W2:Y:S02]  /*42c40*/  LDL.LU R14, [R1+0x308] ;  /* 0x00030800010e7983 */ /* 0x000ea40000300800 */
[----:B------:R-:W2:Y:S01]  /*42c50*/  LDL.LU R15, [R1+0x30c] ;  /* 0x00030c00010f7983 */ /* 0x000ea20000300800 */
[----:B------:R-:W-:Y:S01]  /*42c60*/  HMMA.16816.F32 R16, R8, R24, R16 ;  /* 0x000000180810723c */ /* 0x000fe20000001810 */
[----:B------:R-:W-:Y:S01]  /*42c70*/  IMAD.MOV.U32 R3, RZ, RZ, R25 ;  /* 0x000000ffff037224 */ /* 0x000fe200078e0019 */
[----:B--2---:R-:W-:Y:S01]  /*42c80*/  STL.64 [R1+0x2928], R14 ;  /* 0x0029280e01007387 */ /* 0x004fe20000100a00 */
[----:B------:R0:W-:Y:S03]  /*42c90*/  STL.64 [R1+0x2920], R12 ;  /* 0x0029200c01007387 */ /* 0x0001e60000100a00 */
[----:B0-----:R-:W2:Y:S01]  /*42ca0*/  LDL.LU R12, [R1+0x310] ;  /* 0x00031000010c7983 */ /* 0x001ea20000300800 */
[----:B------:R-:W2:Y:S02]  /*42cb0*/  LDL.LU R13, [R1+0x314] ;  /* 0x00031400010d7983 */ /* 0x000ea40000300800 */
[----:B------:R-:W2:Y:S02]  /*42cc0*/  LDL.LU R14, [R1+0x318] ;  /* 0x00031800010e7983 */ /* 0x000ea40000300800 */
[----:B------:R-:W2:Y:S01]  /*42cd0*/  LDL.LU R15, [R1+0x31c] ;  /* 0x00031c00010f7983 */ /* 0x000ea20000300800 */
[----:B------:R4:W-:Y:S02]  /*42ce0*/  STL.64 [R1+0x28e0], R22 ;  /* 0x0028e01601007387 */ /* 0x0009e40000100a00 */
[----:B----4-:R-:W-:-:S02]  /*42cf0*/  IMAD.MOV.U32 R22, RZ, RZ, R5 ;  /* 0x000000ffff167224 */ /* 0x010fc400078e0005 */
[----:B------:R-:W-:Y:S02]  /*42d00*/  IMAD.MOV.U32 R23, RZ, RZ, R4 ;  /* 0x000000ffff177224 */ /* 0x000fe400078e0004 */
[----:B------:R-:W0:Y:S04]  /*42d10*/  LDSM.16.M88.4 R4, [R2+0xa080] ;  /* 0x00a080000204783b */ /* 0x000e280000000200 */
[----:B---3--:R1:W-:Y:S02]  /*42d20*/  STL.64 [R1+0x28d8], R20 ;  /* 0x0028d81401007387 */ /* 0x0083e40000100a00 */
[----:B-1----:R-:W-:Y:S02]  /*42d30*/  IMAD.MOV.U32 R20, RZ, RZ, R29 ;  /* 0x000000ffff147224 */ /* 0x002fe400078e001d */
[----:B------:R-:W-:-:S02]  /*42d40*/  IMAD.MOV.U32 R21, RZ, RZ, R28 ;  /* 0x000000ffff157224 */ /* 0x000fc400078e001c */
[----:B------:R-:W-:Y:S02]  /*42d50*/  IMAD.MOV.U32 R29, RZ, RZ, R18 ;  /* 0x000000ffff1d7224 */ /* 0x000fe400078e0012 */
[----:B------:R-:W-:Y:S01]  /*42d60*/  IMAD.MOV.U32 R28, RZ, RZ, R19 ;  /* 0x000000ffff1c7224 */ /* 0x000fe200078e0013 */
[----:B0-----:R-:W-:Y:S01]  /*42d70*/  STL [R1+0x249c], R6 ;  /* 0x00249c0601007387 */ /* 0x001fe20000100800 */
[----:B------:R-:W-:Y:S02]  /*42d80*/  STL [R1+0x2498], R7 ;  /* 0x0024980701007387 */ /* 0x000fe40000100800 */
[----:B------:R-:W-:Y:S02]  /*42d90*/  STL.64 [R1+0x320], R16 ;  /* 0x0003201001007387 */ /* 0x000fe40000100a00 */
[----:B------:R-:W0:Y:S04]  /*42da0*/  LDSM.16.M88.4 R16, [R2+0xc080] ;  /* 0x00c080000210783b */ /* 0x000e280000000200 */
[----:B------:R-:W3:Y:S01]  /*42db0*/  LDL.LU R24, [R1+0x2c0] ;  /* 0x0002c00001187983 */ /* 0x000ee20000300800 */
[----:B------:R-:W3:Y:S02]  /*42dc0*/  LDL.LU R25, [R1+0x2c4] ;  /* 0x0002c40001197983 */ /* 0x000ee40000300800 */
[----:B------:R-:W3:Y:S02]  /*42dd0*/  LDL.LU R26, [R1+0x2c8] ;  /* 0x0002c800011a7983 */ /* 0x000ee40000300800 */
[----:B------:R-:W3:Y:S01]  /*42de0*/  LDL.LU R27, [R1+0x2cc] ;  /* 0x0002cc00011b7983 */ /* 0x000ee20000300800 */
[----:B------:R-:W4:Y:S01]  /*42df0*/  LDL R0, [R1+0x13a0] ;  /* 0x0013a00001007983 */ /* 0x000f220000100800 */
[----:B------:R-:W-:Y:S02]  /*42e00*/  STL [R1+0x2504], R28 ;  /* 0x0025041c01007387 */ /* 0x000fe40000100800 */
[----:B------:R-:W-:Y:S01]  /*42e10*/  STL [R1+0x2500], R29 ;  /* 0x0025001d01007387 */ /* 0x000fe20000100800 */
[----:B0-----:R0:W-:Y:S01]  /*42e20*/  STL.64 [R1+0x70], R16 ;  /* 0x0000701001007387 */ /* 0x0011e20000100a00 */
[----:B------:R2:W-:Y:S03]  /*42e30*/  STL.64 [R1+0x78], R18 ;  /* 0x0000781201007387 */ /* 0x0005e60000100a00 */
[----:B0-----:R-:W2:Y:S02]  /*42e40*/  LDL.LU.64 R16, [R1+0x2930] ;  /* 0x0029300001107983 */ /* 0x001ea40000300a00 */
[----:B--2---:R-:W-:Y:S02]  /*42e50*/  HMMA.16816.F32 R16, R8, R16, R12 ;  /* 0x000000100810723c */ /* 0x004fe4000000180c */
[----:B------:R-:W2:Y:S01]  /*42e60*/  LDL.LU.64 R14, [R1+0x2928] ;  /* 0x00292800010e7983 */ /* 0x000ea20000300a00 */
[----:B------:R-:W2:Y:S11]  /*42e70*/  LDL.LU.64 R12, [R1+0x2920] ;  /* 0x00292000010c7983 */ /* 0x000eb60000300a00 */
[----:B------:R-:W-:Y:S09]  /*42e80*/  @!UPT UIADD3 URZ, URZ, URZ, URZ ;  /* 0x0000003f3f3ff290 */ /* 0x000ff2000fffe03f */
[----:B------:R-:W-:Y:S01]  /*42e90*/  STL.64 [R1+0x318], R18 ;  /* 0x0003181201007387 */ /* 0x000fe20000100a00 */
[----:B------:R-:W-:Y:S02]  /*42ea0*/  IMAD.MOV.U32 R28, RZ, RZ, R16 ;  /* 0x000000ffff1c7224 */ /* 0x000fe400078e0010 */
[----:B------:R-:W-:Y:S02]  /*42eb0*/  IMAD.MOV.U32 R29, RZ, RZ, R17 ;  /* 0x000000ffff1d7224 */ /* 0x000fe400078e0011 */
[----:B------:R0:W1:Y:S04]  /*42ec0*/  LDSM.16.M88.4 R16, [R2+0xe080] ;  /* 0x00e080000210783b */ /* 0x0000680000000200 */
[----:B------:R-:W-:Y:S01]  /*42ed0*/  STL [R1+0x250c], R28 ;  /* 0x00250c1c01007387 */ /* 0x000fe20000100800 */
[----:B------:R-:W-:Y:S03]  /*42ee0*/  STL [R1+0x2508], R29 ;  /* 0x0025081d01007387 */ /* 0x000fe60000100800 */
[----:B0-----:R-:W2:Y:S04]  /*42ef0*/  LDL.LU R2, [R1+0x2918] ;  /* 0x0029180001027983 */ /* 0x001ea80000300800 */
[----:B-1----:R0:W-:Y:S01]  /*42f00*/  STL.64 [R1+0x80], R16 ;  /* 0x0000801001007387 */ /* 0x0021e20000100a00 */
[----:B------:R-:W-:-:S02]  /*42f10*/  IMAD.MOV.U32 R7, RZ, RZ, R16 ;  /* 0x000000ffff077224 */ /* 0x000fc400078e0010 */
[----:B------:R2:W-:Y:S02]  /*42f20*/  STL.64 [R1+0x88], R18 ;  /* 0x0000881201007387 */ /* 0x0005e40000100a00 */
[----:B------:R-:W-:Y:S02]  /*42f30*/  IMAD.MOV.U32 R6, RZ, RZ, R17 ;  /* 0x000000ffff067224 */ /* 0x000fe400078e0011 */
[----:B0-----:R-:W2:Y:S02]  /*42f40*/  LDL.LU.64 R16, [R1+0x2910] ;  /* 0x0029100001107983 */ /* 0x001ea40000300a00 */
[C---:B--2---:R-:W-:Y:S02]  /*42f50*/  HMMA.16816.F32 R16, R8.reuse, R16, R12 ;  /* 0x000000100810723c */ /* 0x044fe4000000180c */
[----:B------:R-:W2:Y:S01]  /*42f60*/  LDL.LU.64 R14, [R1+0x2908] ;  /* 0x00290800010e7983 */ /* 0x000ea20000300a00 */
[----:B------:R-:W2:Y:S11]  /*42f70*/  LDL.LU.64 R12, [R1+0x2900] ;  /* 0x00290000010c7983 */ /* 0x000eb60000300a00 */
[----:B------:R-:W-:Y:S09]  /*42f80*/  @!UPT UIADD3 URZ, URZ, URZ, URZ ;  /* 0x0000003f3f3ff290 */ /* 0x000ff2000fffe03f */
[----:B------:R0:W-:Y:S01]  /*42f90*/  STL.64 [R1+0x300], R16 ;  /* 0x0003001001007387 */ /* 0x0001e20000100a00 */
[----:B------:R2:W-:Y:S03]  /*42fa0*/  STL.64 [R1+0x308], R18 ;  /* 0x0003081201007387 */ /* 0x0005e60000100a00 */
[----:B0-----:R-:W2:Y:S02]  /*42fb0*/  LDL.LU.64 R16, [R1+0x28f8] ;  /* 0x0028f80001107983 */ /* 0x001ea40000300a00 */
[C---:B--2---:R-:W-:Y:S02]  /*42fc0*/  HMMA.16816.F32 R16, R8.reuse, R16, R12 ;  /* 0x000000100810723c */ /* 0x044fe4000000180c */
[----:B------:R-:W2:Y:S11]  /*42fd0*/  LDL.LU R15, [R1+0x28f0] ;  /* 0x0028f000010f7983 */ /* 0x000eb60000300800 */
[----:B------:R-:W-:Y:S10]  /*42fe0*/  @!UPT UIADD3 URZ, URZ, URZ, URZ ;  /* 0x0000003f3f3ff290 */ /* 0x000ff4000fffe03f */
[----:B------:R0:W-:Y:S01]  /*42ff0*/  STL.64 [R1+0x2f8], R18 ;  /* 0x0002f81201007387 */ /* 0x0001e20000100a00 */
[----:B------:R-:W-:Y:S02]  /*43000*/  IMAD.MOV.U32 R28, RZ, RZ, R16 ;  /* 0x000000ffff1c7224 */ /* 0x000fe400078e0010 */
[----:B------:R-:W-:Y:S02]  /*43010*/  IMAD.MOV.U32 R29, RZ, RZ, R17 ;  /* 0x000000ffff1d7224 */ /* 0x000fe400078e0011 */
[----:B------:R-:W0:Y:S03]  /*43020*/  LDL.LU.64 R16, [R1+0x28e8] ;  /* 0x0028e80001107983 */ /* 0x000e260000300a00 */
[----:B------:R-:W-:Y:S02]  /*43030*/  STL [R1+0x2514], R29 ;  /* 0x0025141d01007387 */ /* 0x000fe40000100800 */
[----:B------:R-:W-:Y:S01]  /*43040*/  STL [R1+0x2510], R28 ;  /* 0x0025101c01007387 */ /* 0x000fe20000100800 */
[----:B--2---:R-:W-:Y:S01]  /*43050*/  LDSM.16.MT88.4 R12, [R15+0x14080] ;  /* 0x014080000f0c783b */ /* 0x004fe20000004200 */
[C---:B0-----:R-:W-:Y:S03]  /*43060*/  HMMA.16816.F32 R16, R8.reuse, R16, R20 ;  /* 0x000000100810723c */ /* 0x041fe60000001814 */
[----:B------:R-:W2:Y:S01]  /*43070*/  LDL.LU.64 R22, [R1+0x28e0] ;  /* 0x0028e00001167983 */ /* 0x000ea20000300a00 */
[----:B------:R-:W2:Y:S11]  /*43080*/  LDL.LU.64 R20, [R1+0x28d8] ;  /* 0x0028d80001147983 */ /* 0x000eb60000300a00 */
[----:B------:R-:W-:Y:S08]  /*43090*/  @!UPT UIADD3 URZ, URZ, URZ, URZ ;  /* 0x0000003f3f3ff290 */ /* 0x000ff0000fffe03f */
[----:B------:R-:W-:Y:S01]  /*430a0*/  STL.64 [R1+0x2e0], R16 ;  /* 0x0002e01001007387 */ /* 0x000fe20000100a00 */
[----:B------:R-:W-:Y:S02]  /*430b0*/  STL.64 [R1+0x2e8], R18 ;  /* 0x0002e81201007387 */ /* 0x000fe40000100a00 */
[----:B------:R-:W0:Y:S02]  /*430c0*/  LDSM.16.MT88.4 R16, [R2+0x14000] ;  /* 0x014000000210783b */ /* 0x000e240000004200 */
[----:B0-----:R-:W-:Y:S02]  /*430d0*/  STL.64 [R1+0x2868], R18 ;  /* 0x0028681201007387 */ /* 0x001fe40000100a00 */
[----:B------:R-:W-:Y:S01]  /*430e0*/  STL.64 [R1+0x2860], R16 ;  /* 0x0028601001007387 */ /* 0x000fe20000100a00 */
[C---:B--2---:R-:W-:Y:S11]  /*430f0*/  HMMA.16816.F32 R20, R8.reuse, R4, R20 ;  /* 0x000000040814723c */ /* 0x044ff60000001814 */
[----:B------:R-:W-:Y:S11]  /*43100*/  @!UPT UIADD3 URZ, URZ, URZ, URZ ;  /* 0x0000003f3f3ff290 */ /* 0x000ff6000fffe03f */
[----:B------:R-:W-:Y:S01]  /*43110*/  @!UPT UIADD3 URZ, URZ, URZ, URZ ;  /* 0x0000003f3f3ff290 */ /* 0x000fe2000fffe03f */
[----:B------:R-:W-:Y:S01]  /*43120*/  STL.64 [R1+0x2d0], R20 ;  /* 0x0002d01401007387 */ /* 0x000fe20000100a00 */
[----:B------:R-:W-:Y:S02]  /*43130*/  IMAD.MOV.U32 R29, RZ, RZ, R22 ;  /* 0x000000ffff1d7224 */ /* 0x000fe400078e0016 */
[----:B------:R-:W-:Y:S02]  /*43140*/  IMAD.MOV.U32 R28, RZ, RZ, R23 ;  /* 0x000000ffff1c7224 */ /* 0x000fe400078e0017 */
[----:B------:R-:W0:Y:S04]  /*43150*/  LDSM.16.MT88.4 R20, [R2+0x14080] ;  /* 0x014080000214783b */ /* 0x000e280000004200 */
[----:B------:R-:W-:Y:S01]  /*43160*/  STL [R1+0x2638], R28 ;  /* 0x0026381c01007387 */ /* 0x000fe20000100800 */
[----:B------:R-:W-:Y:S03]  /*43170*/  STL [R1+0x2634], R29 ;  /* 0x0026341d01007387 */ /* 0x000fe60000100800 */
[----:B0-----:R-:W-:Y:S01]  /*43180*/  STL.64 [R1+0x27d0], R22 ;  /* 0x0027d01601007387 */ /* 0x001fe20000100a00 */
[----:B------:R0:W-:Y:S03]  /*43190*/  STL.64 [R1+0x27c8], R20 ;  /* 0x0027c81401007387 */ /* 0x0001e60000100a00 */
[----:B0-----:R-:W3:Y:S01]  /*431a0*/  LDL.64 R20, [R1+0x70] ;  /* 0x0000700001147983 */ /* 0x001ee20000100a00 */
[----:B------:R-:W-:Y:S01]  /*431b0*/  STL [R1+0x263c], R2 ;  /* 0x00263c0201007387 */ /* 0x000fe20000100800 */
[----:B---3--:R-:W-:Y:S02]  /*431c0*/  HMMA.16816.F32 R24, R8, R20, R24 ;  /* 0x000000140818723c */ /* 0x008fe40000001818 */
[----:B------:R0:W-:Y:S04]  /*431d0*/  STL.64 [R1+0x2878], R20 ;  /* 0x0028781401007387 */ /* 0x0001e80000100a00 */
[----:B0-----:R-:W2:Y:S11]  /*431e0*/  LDL.LU R20, [R1+0x210] ;  /* 0x0002100001147983 */ /* 0x001eb60000300800 */
[----:B------:R-:W-:Y:S06]  /*431f0*/  @!UPT UIADD3 URZ, URZ, URZ, URZ ;  /* 0x0000003f3f3ff290 */ /* 0x000fec000fffe03f */
[----:B------:R-:W-:Y:S01]  /*43200*/  STL.64 [R1+0x2c0], R24 ;  /* 0x0002c01801007387 */ /* 0x000fe20000100a00 */
[----:B------:R-:W-:Y:S02]  /*43210*/  STL.64 [R1+0x2c8], R26 ;  /* 0x0002c81a01007387 */ /* 0x000fe40000100a00 */
[----:B------:R-:W2:Y:S02]  /*43220*/  LDL.LU R21, [R1+0x214] ;  /* 0x0002140001157983 */ /* 0x000ea40000300800 */
[----:B------:R-:W2:Y:S01]  /*43230*/  LDL.LU R22, [R1+0x218] ;  /* 0x0002180001167983 */ /* 0x000ea20000300800 */
[----:B------:R-:W2:Y:S04]  /*43240*/  LDL.LU R23, [R1+0x21c] ;  /* 0x00021c0001177983 */ /* 0x000ea80000300800 */
[----:B----4-:R-:W0:Y:S01]  /*43250*/  LDSM.16.MT88.4 R24, [R0+0x14000] ;  /* 0x014000000018783b */ /* 0x010e220000004200 */
[----:B------:R-:W-:-:S02]  /*43260*/  IMAD.MOV.U32 R16, RZ, RZ, R7 ;  /* 0x000000ffff107224 */ /* 0x000fc400078e0007 */
[----:B------:R-:W-:Y:S01]  /*43270*/  IMAD.MOV.U32 R17, RZ, RZ, R6 ;  /* 0x000000ffff117224 */ /* 0x000fe200078e0006 */
[----:B0-----:R-:W-:Y:S01]  /*43280*/  STL.64 [R1+0x2738], R26 ;  /* 0x0027381a01007387 */ /* 0x001fe20000100a00 */
[----:B------:R-:W-:Y:S05]  /*43290*/  STL.64 [R1+0x2730], R24 ;  /* 0x0027301801007387 */ /* 0x000fea0000100a00 */
[----:B--2---:R-:W-:Y:S01]  /*432a0*/  HMMA.16816.F32 R16, R8, R16, R20 ;  /* 0x000000100810723c */ /* 0x004fe20000001814 */
[----:B------:R-:W0:Y:S11]  /*432b0*/  LDSM.16.MT88.4 R8, [R0+0x14080] ;  /* 0x014080000008783b */ /* 0x000e360000004200 */
[----:B------:R-:W-:Y:S11]  /*432c0*/  @!UPT UIADD3 URZ, URZ, URZ, URZ ;  /* 0x0000003f3f3ff290 */ /* 0x000ff6000fffe03f */
[----:B------:R-:W-:Y:S01]  /*432d0*/  @!UPT UIADD3 URZ, URZ, URZ, URZ ;  /* 0x0000003f3f3ff290 */ /* 0x000fe2000fffe03f */
[----:B------:R-:W-:Y:S02]  /*432e0*/  IMAD.MOV.U32 R6, RZ, RZ, R16 ;  /* 0x000000ffff067224 */ /* 0x000fe400078e0010 */
[----:B------:R-:W-:Y:S01]  /*432f0*/  IMAD.MOV.U32 R7, RZ, RZ, R17 ;  /* 0x000000ffff077224 */ /* 0x000fe200078e0011 */
[----:B------:R-:W-:Y:S04]  /*43300*/  STL.64 [R1+0x218], R18 ;  /* 0x0002181201007387 */ /* 0x000fe80000100a00 */
[----:B------:R-:W-:Y:S01]  /*43310*/  STL.64 [R1+0x2888], R6 ;  /* 0x0028880601007387 */ /* 0x000fe20000100a00 */
[----:B------:R1:W-:Y:S03]  /*43320*/  STL.64 [R1+0x2880], R4 ;  /* 0x0028800401007387 */ /* 0x0003e60000100a00 */
[----:B-1----:R-:W2:Y:S04]  /*43330*/  LDL.64 R4, [R1] ;  /* 0x0000000001047983 */ /* 0x002ea80000100a00 */
[----:B--2---:R1:W-:Y:S01]  /*43340*/  STL.64 [R1+0x28a0], R4 ;  /* 0x0028a00401007387 */ /* 0x0043e20000100a00 */
[----:B------:R-:W2:Y:S02]  /*43350*/  LDL.LU R16, [R1+0x140] ;  /* 0x0001400001107983 */ /* 0x000ea40000300800 */
[----:B------:R-:W2:Y:S02]  /*43360*/  LDL.LU R17, [R1+0x144] ;  /* 0x0001440001117983 */ /* 0x000ea40000300800 */
[----:B------:R-:W3:Y:S01]  /*43370*/  LDL.LU R18, [R1+0x148] ;  /* 0x0001480001127983 */ /* 0x000ee20000300800 */
[----:B------:R-:W3:Y:S04]  /*43380*/  LDL.LU R19, [R1+0x14c] ;  /* 0x00014c0001137983 */ /* 0x000ee80000300800 */
[----:B-1----:R-:W4:Y:S04]  /*43390*/  LDL.64 R4, [R1+0x10] ;  /* 0x0000100001047983 */ /* 0x002f280000100a00 */
[----:B----4-:R1:W-:Y:S04]  /*433a0*/  STL.64 [R1+0x28a8], R4 ;  /* 0x0028a80401007387 */ /* 0x0103e80000100a00 */
[----:B-1----:R-:W4:Y:S04]  /*433b0*/  LDL.64 R4, [R1+0x30] ;  /* 0x0000300001047983 */ /* 0x002f280000100a00 */
[----:B----4-:R-:W-:Y:S01]  /*433c0*/  STL.64 [R1+0x28c0], R4 ;  /* 0x0028c00401007387 */ /* 0x010fe20000100a00 */
[----:B---3--:R-:W-:Y:S02]  /*433d0*/  STL.64 [R1+0x2898], R18 ;  /* 0x0028981201007387 */ /* 0x008fe40000100a00 */
[----:B--2---:R1:W-:Y:S02]  /*433e0*/  STL.64 [R1+0x2890], R16 ;  /* 0x0028901001007387 */ /* 0x0043e40000100a00 */
[----:B-1----:R-:W2:Y:S01]  /*433f0*/  LDL.LU R16, [R1+0x150] ;  /* 0x0001500001107983 */ /* 0x002ea20000300800 */
[----:B------:R-:W2:Y:S02]  /*43400*/  LDL.LU R17, [R1+0x154] ;  /* 0x0001540001117983 */ /* 0x000ea40000300800 */
[----:B------:R-:W3:Y:S02]  /*43410*/  LDL.LU R18, [R1+0x158] ;  /* 0x0001580001127983 */ /* 0x000ee40000300800 */
[----:B------:R-:W3:Y:S01]  /*43420*/  LDL.LU R19, [R1+0x15c] ;  /* 0x00015c0001137983 */ /* 0x000ee20000300800 */
[----:B------:R-:W4:Y:S04]  /*43430*/  LDL R4, [R1+0x40] ;  /* 0x0000400001047983 */ /* 0x000f280000100800 */
[----:B---3--:R-:W-:Y:S01]  /*43440*/  STL.64 [R1+0x28b8], R18 ;  /* 0x0028b81201007387 */ /* 0x008fe20000100a00 */
[----:B--2---:R1:W-:Y:S03]  /*43450*/  STL.64 [R1+0x28b0], R16 ;  /* 0x0028b01001007387 */ /* 0x0043e60000100a00 */
[----:B-1----:R-:W2:Y:S01]  /*43460*/  LDL.LU R16, [R1+0x170] ;  /* 0x0001700001107983 */ /* 0x002ea20000300800 */
[----:B------:R-:W2:Y:S02]  /*43470*/  LDL.LU R17, [R1+0x174] ;  /* 0x0001740001117983 */ /* 0x000ea40000300800 */
[----:B------:R-:W3:Y:S02]  /*43480*/  LDL.LU R18, [R1+0x178] ;  /* 0x0001780001127983 */ /* 0x000ee40000300800 */
[----:B------:R-:W3:Y:S02]  /*43490*/  LDL.LU R19, [R1+0x17c] ;  /* 0x00017c0001137983 */ /* 0x000ee40000300800 */
[----:B---3--:R-:W-:Y:S01]  /*434a0*/  STL.64 [R1+0x28d0], R18 ;  /* 0x0028d01201007387 */ /* 0x008fe20000100a00 */
[----:B--2---:R1:W-:Y:S03]  /*434b0*/  STL.64 [R1+0x28c8], R16 ;  /* 0x0028c81001007387 */ /* 0x0043e60000100a00 */
[----:B-1----:R-:W4:Y:S01]  /*434c0*/  LDL.LU R16, [R1+0x180] ;  /* 0x0001800001107983 */ /* 0x002f220000300800 */
[----:B------:R-:W4:Y:S02]  /*434d0*/  LDL.LU R17, [R1+0x184] ;  /* 0x0001840001117983 */ /* 0x000f240000300800 */
[----:B------:R-:W4:Y:S02]  /*434e0*/  LDL.LU R18, [R1+0x188] ;  /* 0x0001880001127983 */ /* 0x000f240000300800 */
[----:B------:R-:W4:Y:S01]  /*434f0*/  LDL.LU R19, [R1+0x18c] ;  /* 0x00018c0001137983 */ /* 0x000f220000300800 */
[----:B------:R-:W2:Y:S01]  /*43500*/  LDL.LU R24, [R1+0x560] ;  /* 0x0005600001187983 */ /* 0x000ea20000300800 */
[----:B------:R-:W2:Y:S02]  /*43510*/  LDL.LU R25, [R1+0x564] ;  /* 0x0005640001197983 */ /* 0x000ea40000300800 */
[----:B------:R-:W3:Y:S02]  /*43520*/  LDL.LU R26, [R1+0x568] ;  /* 0x00056800011a7983 */ /* 0x000ee40000300800 */
[----:B------:R-:W3:Y:S02]  /*43530*/  LDL.LU R27, [R1+0x56c] ;  /* 0x00056c00011b7983 */ /* 0x000ee40000300800 */
[----:B---3--:R-:W-:Y:S01]  /*43540*/  STL.64 [R1+0x27e0], R26 ;  /* 0x0027e01a01007387 */ /* 0x008fe20000100a00 */
[----:B--2---:R1:W-:Y:S03]  /*43550*/  STL.64 [R1+0x27d8], R24 ;  /* 0x0027d81801007387 */ /* 0x0043e60000100a00 */
[----:B-1----:R-:W2:Y:S01]  /*43560*/  LDL.LU R24, [R1+0x2b0] ;  /* 0x0002b00001187983 */ /* 0x002ea20000300800 */
[----:B------:R-:W2:Y:S02]  /*43570*/  LDL.LU R25, [R1+0x2b4] ;  /* 0x0002b40001197983 */ /* 0x000ea40000300800 */
[----:B------:R-:W3:Y:S02]  /*43580*/  LDL.LU R26, [R1+0x2b8] ;  /* 0x0002b800011a7983 */ /* 0x000ee40000300800 */
[----:B------:R-:W3:Y:S02]  /*43590*/  LDL.LU R27, [R1+0x2bc] ;  /* 0x0002bc00011b7983 */ /* 0x000ee40000300800 */
[----:B------:R-:W-:Y:S01]  /*435a0*/  IMAD.MOV.U32 R5, RZ, RZ, R3 ;  /* 0x000000ffff057224 */ /* 0x000fe200078e0003 */
[----:B---3--:R-:W-:Y:S01]  /*435b0*/  STL.64 [R1+0x27f0], R26 ;  /* 0x0027f01a01007387 */ /* 0x008fe20000100a00 */
[----:B--2---:R1:W-:Y:S03]  /*435c0*/  STL.64 [R1+0x27e8], R24 ;  /* 0x0027e81801007387 */ /* 0x0043e60000100a00 */
[----:B-1----:R-:W2:Y:S01]  /*435d0*/  LDL.64 R24, [R1+0x20] ;  /* 0x0000200001187983 */ /* 0x002ea20000100a00 */
[----:B------:R-:W3:Y:S02]  /*435e0*/  LDL.LU R20, [R1+0x130] ;  /* 0x0001300001147983 */ /* 0x000ee40000300800 */
[----:B------:R-:W3:Y:S02]  /*435f0*/  LDL.LU R21, [R1+0x134] ;  /* 0x0001340001157983 */ /* 0x000ee40000300800 */
[----:B------:R-:W3:Y:S01]  /*43600*/  LDL.LU R22, [R1+0x138] ;  /* 0x0001380001167983 */ /* 0x000ee20000300800 */
[----:B------:R-:W3:Y:S01]  /*43610*/  LDL.LU R23, [R1+0x13c] ;  /* 0x00013c0001177983 */ /* 0x000ee20000300800 */
[----:B0-----:R-:W-:Y:S02]  /*43620*/  STL.64 [R1+0x26c0], R10 ;  /* 0x0026c00a01007387 */ /* 0x001fe40000100a00 */
[----:B------:R0:W-:Y:S02]  /*43630*/  STL.64 [R1+0x26b8], R8 ;  /* 0x0026b80801007387 */ /* 0x0001e40000100a00 */
[----:B0-----:R-:W2:Y:S01]  /*43640*/  LDL.64 R8, [R1+0x80] ;  /* 0x0000800001087983 */ /* 0x001ea20000100a00 */
[C---:B----4-:R-:W-:Y:S03]  /*43650*/  HMMA.16816.F32 R4, R12.reuse, R4, R16 ;  /* 0x000000040c04723c */ /* 0x050fe60000001810 */
[----:B--2---:R0:W-:Y:S04]  /*43660*/  STL.64 [R1+0x2870], R8 ;  /* 0x0028700801007387 */ /* 0x0041e80000100a00 */
[----:B0-----:R-:W2:Y:S01]  /*43670*/  LDL.LU R8, [R1+0x160] ;  /* 0x0001600001087983 */ /* 0x001ea20000300800 */
[----:B------:R-:W2:Y:S02]  /*43680*/  LDL.LU R9, [R1+0x164] ;  /* 0x0001640001097983 */ /* 0x000ea40000300800 */
[----:B------:R-:W2:Y:S02]  /*43690*/  LDL.LU R10, [R1+0x168] ;  /* 0x00016800010a7983 */ /* 0x000ea40000300800 */
[----:B------:R-:W2:Y:S01]  /*436a0*/  LDL.LU R11, [R1+0x16c] ;  /* 0x00016c00010b7983 */ /* 0x000ea20000300800 */
[----:B------:R-:W4:Y:S01]  /*436b0*/  LDL.LU.64 R18, [R1+0x28d0] ;  /* 0x0028d00001127983 */ /* 0x000f220000300a00 */
[----:B------:R-:W4:Y:S09]  /*436c0*/  LDL.LU.64 R16, [R1+0x28c8] ;  /* 0x0028c80001107983 */ /* 0x000f320000300a00 */
[----:B------:R0:W-:Y:S02]  /*436d0*/  STL.64 [R1+0x180], R4 ;  /* 0x0001800401007387 */ /* 0x0001e40000100a00 */
[----:B------:R-:W-:Y:S01]  /*436e0*/  STL.64 [R1+0x188], R6 ;  /* 0x0001880601007387 */ /* 0x000fe20000100a00 */
[----:B0-----:R-:W4:Y:S02]  /*436f0*/  LDL.LU.64 R4, [R1+0x28c0] ;  /* 0x0028c00001047983 */ /* 0x001f240000300a00 */
        /* <DEDUP_REMOVED lines=16> */
[----:B------:R-:W4:Y:S02]  /*43800*/  LDL.LU.64 R4, [R1+0x28a0] ;  /* 0x0028a00001047983 */ /* 0x000f240000300a00 */
[C---:B----4-:R-:W-:Y:S11]  /*43810*/  HMMA.16816.F32 R16, R12.reuse, R4, R16 ;  /* 0x000000040c10723c */ /* 0x050ff60000001810 */
[----:B------:R-:W-:Y:S11]  /*43820*/  @!UPT UIADD3 URZ, URZ, URZ, URZ ;  /* 0x0000003f3f3ff290 */ /* 0x000ff6000fffe03f */
[----:B------:R-:W-:Y:S01]  /*43830*/  @!UPT UIADD3 URZ, URZ, URZ, URZ ;  /* 0x0000003f3f3ff290 */ /* 0x000fe2000fffe03f */
[----:B------:R-:W-:Y:S01]  /*43840*/  STL.64 [R1+0x150], R16 ;  /* 0x0001501001007387 */ /* 0x000fe20000100a00 */
[----:B------:R0:W-:Y:S03]  /*43850*/  STL.64 [R1+0x158], R18 ;  /* 0x0001581201007387 */ /* 0x0001e60000100a00 */
[----:B0-----:R-:W2:Y:S01]  /*43860*/  LDL.LU.64 R18, [R1+0x2898] ;  /* 0x0028980001127983 */ /* 0x001ea20000300a00 */
[----:B------:R-:W2:Y:S02]  /*43870*/  LDL.LU.64 R16, [R1+0x2890] ;  /* 0x0028900001107983 */ /* 0x000ea40000300a00 */
[----:B------:R-:W-:Y:S02]  /*43880*/  IMAD.MOV.U32 R2, RZ, RZ, R4 ;  /* 0x000000ffff027224 */ /* 0x000fe400078e0004 */
[----:B------:R-:W-:Y:S01]  /*43890*/  IMAD.MOV.U32 R0, RZ, RZ, R5 ;  /* 0x000000ffff007224 */ /* 0x000fe200078e0005 */
[----:B------:R-:W4:Y:S01]  /*438a0*/  LDL.LU.64 R6, [R1+0x2888] ;  /* 0x0028880001067983 */ /* 0x000f220000300a00 */
[----:B------:R-:W3:Y:S02]  /*438b0*/  LDL.LU.64 R4, [R1+0x2880] ;  /* 0x0028800001047983 */ /* 0x000ee40000300a00 */
[----:B------:R0:W-:Y:S01]  /*438c0*/  STL.64 [R1+0x2808], R24 ;  /* 0x0028081801007387 */ /* 0x0001e20000100a00 */
[C---:B--2---:R-:W-:Y:S01]  /*438d0*/  HMMA.16816.F32 R16, R12.reuse, R24, R16 ;  /* 0x000000180c10723c */ /* 0x044fe20000001810 */
[----:B0-----:R-:W2:Y:S11]  /*438e0*/  LDL.LU R24, [R1+0xd0] ;  /* 0x0000d00001187983 */ /* 0x001eb60000300800 */
[----:B------:R-:W-:Y:S11]  /*438f0*/  @!UPT UIADD3 URZ, URZ, URZ, URZ ;  /* 0x0000003f3f3ff290 */ /* 0x000ff6000fffe03f */
[----:B------:R0:W-:Y:S01]  /*43900*/  STL.64 [R1+0x140], R16 ;  /* 0x0001401001007387 */ /* 0x0001e20000100a00 */
[----:B------:R1:W-:Y:S02]  /*43910*/  STL.64 [R1+0x148], R18 ;  /* 0x0001481201007387 */ /* 0x0003e40000100a00 */
[----:B------:R-:W2:Y:S02]  /*43920*/  LDL.LU R25, [R1+0xd4] ;  /* 0x0000d40001197983 */ /* 0x000ea40000300800 */
[----:B------:R-:W2:Y:S01]  /*43930*/  LDL.LU R26, [R1+0xd8] ;  /* 0x0000d800011a7983 */ /* 0x000ea20000300800 */
[----:B------:R-:W2:Y:S01]  /*43940*/  LDL.LU R27, [R1+0xdc] ;  /* 0x0000dc00011b7983 */ /* 0x000ea20000300800 */
[----:B---3--:R-:W-:Y:S03]  /*43950*/  HMMA.16816.F32 R20, R12, R4, R20 ;  /* 0x000000040c14723c */ /* 0x008fe60000001814 */
[----:B--2---:R-:W-:Y:S01]  /*43960*/  STL.64 [R1+0x2818], R26 ;  /* 0x0028181a01007387 */ /* 0x004fe20000100a00 */
[----:B------:R2:W-:Y:S02]  /*43970*/  STL.64 [R1+0x2810], R24 ;  /* 0x0028101801007387 */ /* 0x0005e40000100a00 */
[----:B0-----:R-:W3:Y:S02]  /*43980*/  LDL.LU R16, [R1+0xb0] ;  /* 0x0000b00001107983 */ /* 0x001ee40000300800 */
[----:B------:R-:W3:Y:S01]  /*43990*/  LDL.LU R17, [R1+0xb4] ;  /* 0x0000b40001117983 */ /* 0x000ee20000300800 */
[----:B-1----:R-:W3:Y:S01]  /*439a0*/  LDL.LU R18, [R1+0xb8] ;  /* 0x0000b80001127983 */ /* 0x002ee20000300800 */
[----:B------:R-:W3:Y:S02]  /*439b0*/  LDL.LU R19, [R1+0xbc] ;  /* 0x0000bc0001137983 */ /* 0x000ee40000300800 */
[----:B--2---:R-:W-:-:S02]  /*439c0*/  IMAD.MOV.U32 R24, RZ, RZ, R9 ;  /* 0x000000ffff187224 */ /* 0x004fc400078e0009 */
[----:B------:R-:W-:Y:S02]  /*439d0*/  IMAD.MOV.U32 R25, RZ, RZ, R8 ;  /* 0x000000ffff197224 */ /* 0x000fe400078e0008 */
[----:B------:R-:W2:Y:S01]  /*439e0*/  LDL.LU R8, [R1+0x120] ;  /* 0x0001200001087983 */ /* 0x000ea20000300800 */
[----:B------:R-:W2:Y:S02]  /*439f0*/  LDL.LU R9, [R1+0x124] ;  /* 0x0001240001097983 */ /* 0x000ea40000300800 */
[----:B------:R-:W2:Y:S02]  /*43a00*/  LDL.LU R10, [R1+0x128] ;  /* 0x00012800010a7983 */ /* 0x000ea40000300800 */
[----:B------:R-:W2:Y:S01]  /*43a10*/  LDL.LU R11, [R1+0x12c] ;  /* 0x00012c00010b7983 */ /* 0x000ea20000300800 */
[----:B------:R0:W-:Y:S02]  /*43a20*/  STL.64 [R1+0x2830], R24 ;  /* 0x0028301801007387 */ /* 0x0001e40000100a00 */
[----:B0-----:R-:W-:-:S02]  /*43a30*/  IMAD.MOV.U32 R24, RZ, RZ, R28 ;  /* 0x000000ffff187224 */ /* 0x001fc400078e001c */
[----:B------:R-:W-:-:S05]  /*43a40*/  IMAD.MOV.U32 R25, RZ, RZ, R3 ;  /* 0x000000ffff197224 */ /* 0x000fca00078e0003 */
[----:B------:R0:W-:Y:S04]  /*43a50*/  STL.64 [R1+0x2848], R24 ;  /* 0x0028481801007387 */ /* 0x0001e80000100a00 */
[----:B0-----:R-:W2:Y:S01]  /*43a60*/  LDL.64 R24, [R1+0x40] ;  /* 0x0000400001187983 */ /* 0x001ea20000100a00 */
[----:B------:R0:W-:Y:S02]  /*43a70*/  STL.64 [R1+0x130], R20 ;  /* 0x0001301401007387 */ /* 0x0001e40000100a00 */
[----:B------:R-:W-:Y:S01]  /*43a80*/  STL.64 [R1+0x138], R22 ;  /* 0x0001381601007387 */ /* 0x000fe20000100a00 */
[----:B0-----:R-:W2:Y:S01]  /*43a90*/  LDL.LU.64 R20, [R1+0x2878] ;  /* 0x0028780001147983 */ /* 0x001ea20000300a00 */
[----:B----4-:R-:W-:Y:S02]  /*43aa0*/  STL.64 [R1+0x2800], R6 ;  /* 0x0028000601007387 */ /* 0x010fe40000100a00 */
[----:B------:R0:W-:Y:S02]  /*43ab0*/  STL.64 [R1+0x27f8], R4 ;  /* 0x0027f80401007387 */ /* 0x0001e40000100a00 */
        /* <DEDUP_REMOVED lines=10> */
[C---:B------:R-:W-:Y:S01]  /*43b60*/  HMMA.16816.F32 R8, R12.reuse, R20, R8 ;  /* 0x000000140c08723c */ /* 0x040fe20000001808 */
[----:B----4-:R-:W-:Y:S01]  /*43b70*/  STL.64 [R1+0x2840], R6 ;  /* 0x0028400601007387 */ /* 0x010fe20000100a00 */
[----:B--2---:R0:W-:Y:S03]  /*43b80*/  STL.64 [R1+0x2838], R4 ;  /* 0x0028380401007387 */ /* 0x0041e60000100a00 */
        /* <DEDUP_REMOVED lines=9> */
[----:B------:R-:W2:Y:S02]  /*43c20*/  LDL.LU R7, [R1+0x10c] ;  /* 0x00010c0001077983 */ /* 0x000ea40000300800 */
[----:B------:R0:W-:Y:S01]  /*43c30*/  STL.64 [R1+0x120], R8 ;  /* 0x0001200801007387 */ /* 0x0001e20000100a00 */
[----:B------:R-:W-:Y:S03]  /*43c40*/  STL.64 [R1+0x128], R10 ;  /* 0x0001280a01007387 */ /* 0x000fe60000100a00 */
[----:B0-----:R-:W3:Y:S02]  /*43c50*/  LDL.LU.64 R8, [R1+0x2870] ;  /* 0x0028700001087983 */ /* 0x001ee40000300a00 */
[----:B---3--:R-:W-:Y:S02]  /*43c60*/  HMMA.16816.F32 R12, R12, R8, R16 ;  /* 0x000000080c0c723c */ /* 0x008fe40000001810 */
[----:B------:R-:W2:Y:S01]  /*43c70*/  LDL.LU.64 R18, [R1+0x2868] ;  /* 0x0028680001127983 */ /* 0x000ea20000300a00 */
[----:B------:R-:W2:Y:S02]  /*43c80*/  LDL.LU.64 R16, [R1+0x2860] ;  /* 0x0028600001107983 */ /* 0x000ea40000300a00 */
[----:B------:R-:W-:-:S02]  /*43c90*/  IMAD.MOV.U32 R28, RZ, RZ, R24 ;  /* 0x000000ffff1c7224 */ /* 0x000fc400078e0018 */
[----:B------:R-:W-:Y:S11]  /*43ca0*/  IMAD.MOV.U32 R3, RZ, RZ, R25 ;  /* 0x000000ffff037224 */ /* 0x000ff600078e0019 */
[----:B------:R-:W-:Y:S05]  /*43cb0*/  @!UPT UIADD3 URZ, URZ, URZ, URZ ;  /* 0x0000003f3f3ff290 */ /* 0x000fea000fffe03f */
[----:B------:R-:W-:Y:S01]  /*43cc0*/  STL.64 [R1+0xb0], R12 ;  /* 0x0000b00c01007387 */ /* 0x000fe20000100a00 */
[----:B------:R-:W-:Y:S01]  /*43cd0*/  STL.64 [R1+0xb8], R14 ;  /* 0x0000b80e01007387 */ /* 0x000fe20000100a00 */
        /* <DEDUP_REMOVED lines=12> */
[----:B------:R0:W-:Y:S01]  /*43da0*/  STL.64 [R1+0xf0], R24 ;  /* 0x0000f01801007387 */ /* 0x0001e20000100a00 */
[----:B------:R2:W-:Y:S03]  /*43db0*/  STL.64 [R1+0xf8], R26 ;  /* 0x0000f81a01007387 */ /* 0x0005e60000100a00 */
[----:B0-----:R-:W2:Y:S02]  /*43dc0*/  LDL.LU.64 R24, [R1+0x2830] ;  /* 0x0028300001187983 */ /* 0x001ea40000300a00 */
[----:B--2---:R-:W-:Y:S02]  /*43dd0*/  HMMA.16816.F32 R24, R16, R24, R4 ;  /* 0x000000181018723c */ /* 0x004fe40000001804 */
[----:B------:R-:W2:Y:S01]  /*43de0*/  LDL.LU.64 R6, [R1+0x2828] ;  /* 0x0028280001067983 */ /* 0x000ea20000300a00 */
[----:B------:R-:W2:Y:S11]  /*43df0*/  LDL.LU.64 R4, [R1+0x2820] ;  /* 0x0028200001047983 */ /* 0x000eb60000300a00 */
[----:B------:R-:W-:Y:S09]  /*43e00*/  @!UPT UIADD3 URZ, URZ, URZ, URZ ;  /* 0x0000003f3f3ff290 */ /* 0x000ff2000fffe03f */
[----:B------:R-:W-:Y:S01]  /*43e10*/  STL.64 [R1+0xe0], R24 ;  /* 0x0000e01801007387 */ /* 0x000fe20000100a00 */
[----:B------:R0:W-:Y:S03]  /*43e20*/  STL.64 [R1+0xe8], R26 ;  /* 0x0000e81a01007387 */ /* 0x0001e60000100a00 */
[----:B0-----:R-:W3:Y:S01]  /*43e30*/  LDL.LU.64 R26, [R1+0x2818] ;  /* 0x00281800011a7983 */ /* 0x001ee20000300a00 */
[----:B------:R-:W3:Y:S02]  /*43e40*/  LDL.LU.64 R24, [R1+0x2810] ;  /* 0x0028100001187983 */ /* 0x000ee40000300a00 */
[----:B------:R-:W-:Y:S02]  /*43e50*/  IMAD.MOV.U32 R12, RZ, RZ, R2 ;  /* 0x000000ffff0c7224 */ /* 0x000fe400078e0002 */
[----:B------:R-:W-:-:S07]  /*43e60*/  IMAD.MOV.U32 R13, RZ, RZ, R0 ;  /* 0x000000ffff0d7224 */ /* 0x000fce00078e0000 */
        /* <DEDUP_REMOVED lines=19> */
[----:B------:R-:W4:Y:S02]  /*43fa0*/  LDL.LU.64 R26, [R1+0x27f0] ;  /* 0x0027f000011a7983 */ /* 0x000f240000300a00 */
[----:B------:R-:W4:Y:S01]  /*43fb0*/  LDL.LU.64 R24, [R1+0x27e8] ;  /* 0x0027e80001187983 */ /* 0x000f220000300a00 */
[C---:B---3--:R-:W-:Y:S08]  /*43fc0*/  HMMA.16816.F32 R12, R16.reuse, R20, R12 ;  /* 0x00000014100c723c */ /* 0x048ff0000000180c */
[----:B----4-:R-:W-:Y:S11]  /*43fd0*/  HMMA.16816.F32 R24, R16, R4, R24 ;  /* 0x000000041018723c */ /* 0x010ff60000001818 */
[----:B------:R-:W-:Y:S11]  /*43fe0*/  @!UPT UIADD3 URZ, URZ, URZ, URZ ;  /* 0x0000003f3f3ff290 */ /* 0x000ff6000fffe03f */
[----:B------:R-:W-:Y:S01]  /*43ff0*/  @!UPT UIADD3 URZ, URZ, URZ, URZ ;  /* 0x0000003f3f3ff290 */ /* 0x000fe2000fffe03f */
[----:B------:R-:W-:Y:S01]  /*44000*/  STL.64 [R1+0x2b0], R24 ;  /* 0x0002b01801007387 */ /* 0x000fe20000100a00 */
[----:B------:R0:W-:Y:S03]  /*44010*/  STL.64 [R1+0x2b8], R26 ;  /* 0x0002b81a01007387 */ /* 0x0001e60000100a00 */
[----:B0-----:R-:W3:Y:S01]  /*44020*/  LDL.LU.64 R26, [R1+0x27e0] ;  /* 0x0027e000011a7983 */ /* 0x001ee20000300a00 */
[----:B------:R-:W3:Y:S02]  /*44030*/  LDL.LU.64 R24, [R1+0x27d8] ;  /* 0x0027d80001187983 */ /* 0x000ee40000300a00 */
[----:B--2---:R-:W-:Y:S02]  /*44040*/  STL.64 [R1+0x2768], R6 ;  /* 0x0027680601007387 */ /* 0x004fe40000100a00 */
[----:B------:R0:W-:Y:S01]  /*44050*/  STL.64 [R1+0x2760], R4 ;  /* 0x0027600401007387 */ /* 0x0001e20000100a00 */
[----:B------:R-:W-:Y:S01]  /*44060*/  STL.64 [R1+0x3e0], R12 ;  /* 0x0003e00c01007387 */ /* 0x000fe20000100a00 */
[----:B------:R3:W-:Y:S02]  /*44070*/  STL.64 [R1+0x3e8], R14 ;  /* 0x0003e80e01007387 */ /* 0x0007e40000100a00 */
[----:B------:R-:W2:Y:S02]  /*44080*/  LDL.LU.64 R22, [R1+0x27d0] ;  /* 0x0027d00001167983 */ /* 0x000ea40000300a00 */
[----:B0-----:R-:W-:-:S02]  /*44090*/  IMAD.MOV.U32 R5, RZ, RZ, R20 ;  /* 0x000000ffff057224 */ /* 0x001fc400078e0014 */
[----:B------:R-:W-:Y:S02]  /*440a0*/  IMAD.MOV.U32 R4, RZ, RZ, R21 ;  /* 0x000000ffff047224 */ /* 0x000fe400078e0015 */
[----:B------:R-:W2:Y:S01]  /*440b0*/  LDL.LU.64 R20, [R1+0x27c8] ;  /* 0x0027c80001147983 */ /* 0x000ea20000300a00 */
[----:B------:R-:W-:Y:S01]  /*440c0*/  STL.64 [R1+0x2740], R8 ;  /* 0x0027400801007387 */ /* 0x000fe20000100a00 */
[----:B---3--:R-:W-:Y:S02]  /*440d0*/  HMMA.16816.F32 R12, R16, R8, R24 ;  /* 0x00000008100c723c */ /* 0x008fe40000001818 */
[----:B------:R-:W3:Y:S11]  /*440e0*/  LDL R19, [R1+0x139c] ;  /* 0x00139c0001137983 */ /* 0x000ef60000100800 */
[----:B------:R-:W-:Y:S10]  /*440f0*/  @!UPT UIADD3 URZ, URZ, URZ, URZ ;  /* 0x0000003f3f3ff290 */ /* 0x000ff4000fffe03f */
[----:B------:R-:W-:Y:S01]  /*44100*/  STL.64 [R1+0x3d0], R12 ;  /* 0x0003d00c01007387 */ /* 0x000fe20000100a00 */
[----:B------:R-:W-:Y:S03]  /*44110*/  STL.64 [R1+0x3d8], R14 ;  /* 0x0003d80e01007387 */ /* 0x000fe60000100a00 */
        /* <DEDUP_REMOVED lines=10> */
[----:B------:R-:W-:Y:S01]  /*441c0*/  IMAD.MOV.U32 R9, RZ, RZ, R4 ;  /* 0x000000ffff097224 */ /* 0x000fe200078e0004 */
[----:B--2---:R-:W-:Y:S01]  /*441d0*/  STL.64 [R1+0x2750], R26 ;  /* 0x0027501a01007387 */ /* 0x004fe20000100a00 */
[----:B------:R-:W-:Y:S03]  /*441e0*/  STL.64 [R1+0x2748], R24 ;  /* 0x0027481801007387 */ /* 0x000fe60000100a00 */
[----:B------:R0:W-:Y:S02]  /*441f0*/  STL.64 [R1+0x2758], R8 ;  /* 0x0027580801007387 */ /* 0x0001e40000100a00 */
[----:B0-----:R-:W2:Y:S01]  /*44200*/  LDL.LU R8, [R1+0x500] ;  /* 0x0005000001087983 */ /* 0x001ea20000300800 */
[----:B------:R-:W2:Y:S02]  /*44210*/  LDL.LU R9, [R1+0x504] ;  /* 0x0005040001097983 */ /* 0x000ea40000300800 */
[----:B------:R-:W2:Y:S02]  /*44220*/  LDL.LU R10, [R1+0x508] ;  /* 0x00050800010a7983 */ /* 0x000ea40000300800 */
[----:B------:R-:W2:Y:S01]  /*44230*/  LDL.LU R11, [R1+0x50c] ;  /* 0x00050c00010b7983 */ /* 0x000ea20000300800 */
[----:B------:R-:W2:Y:S01]  /*44240*/  LDL.LU R12, [R1+0x530] ;  /* 0x00053000010c7983 */ /* 0x000ea20000300800 */
[----:B------:R-:W2:Y:S02]  /*44250*/  LDL.LU R13, [R1+0x534] ;  /* 0x00053400010d7983 */ /* 0x000ea40000300800 */
[----:B------:R-:W2:Y:S02]  /*44260*/  LDL.LU R14, [R1+0x538] ;  /* 0x00053800010e7983 */ /* 0x000ea40000300800 */
[----:B------:R-:W2:Y:S02]  /*44270*/  LDL.LU R15, [R1+0x53c] ;  /* 0x00053c00010f7983 */ /* 0x000ea40000300800 */
[----:B--2---:R-:W-:Y:S01]  /*44280*/  STL.64 [R1+0x2798], R14 ;  /* 0x0027980e01007387 */ /* 0x004fe20000100a00 */
[----:B------:R0:W-:Y:S03]  /*44290*/  STL.64 [R1+0x2790], R12 ;  /* 0x0027900c01007387 */ /* 0x0001e60000100a00 */
[----:B0-----:R-:W2:Y:S01]  /*442a0*/  LDL.64 R12, [R1+0x30] ;  /* 0x00003000010c7983 */ /* 0x001ea20000100a00 */
[----:B------:R-:W-:-:S02]  /*442b0*/  IMAD.MOV.U32 R4, RZ, RZ, R2 ;  /* 0x000000ffff047224 */ /* 0x000fc400078e0002 */
[----:B------:R-:W-:Y:S01]  /*442c0*/  IMAD.MOV.U32 R5, RZ, RZ, R0 ;  /* 0x000000ffff057224 */ /* 0x000fe200078e0000 */
[----:B--2---:R-:W-:Y:S01]  /*442d0*/  STL.64 [R1+0x27b0], R12 ;  /* 0x0027b00c01007387 */ /* 0x004fe20000100a00 */
[----:B------:R-:W-:Y:S02]  /*442e0*/  STL.64 [R1+0x2778], R10 ;  /* 0x0027780a01007387 */ /* 0x000fe40000100a00 */
        /* <DEDUP_REMOVED lines=11> */
[----:B------:R-:W2:Y:S02]  /*443a0*/  LDL.LU R7, [R1+0x54c] ;  /* 0x00054c0001077983 */ /* 0x000ea40000300800 */
[----:B------:R-:W-:-:S02]  /*443b0*/  IMAD.MOV.U32 R12, RZ, RZ, R28 ;  /* 0x000000ffff0c7224 */ /* 0x000fc400078e001c */
[----:B------:R-:W-:Y:S01]  /*443c0*/  IMAD.MOV.U32 R13, RZ, RZ, R3 ;  /* 0x000000ffff0d7224 */ /* 0x000fe200078e0003 */
[----:B--2---:R-:W-:Y:S01]  /*443d0*/  STL.64 [R1+0x27c0], R6 ;  /* 0x0027c00601007387 */ /* 0x004fe20000100a00 */
[----:B------:R0:W-:Y:S03]  /*443e0*/  STL.64 [R1+0x27b8], R4 ;  /* 0x0027b80401007387 */ /* 0x0001e60000100a00 */
        /* <DEDUP_REMOVED lines=18> */
[C---:B--2---:R-:W-:Y:S01]  /*44510*/  HMMA.16816.F32 R12, R20.reuse, R12, R4 ;  /* 0x0000000c140c723c */ /* 0x044fe20000001804 */
[----:B----4-:R-:W-:Y:S01]  /*44520*/  STL.64 [R1+0x2708], R18 ;  /* 0x0027081201007387 */ /* 0x010fe20000100a00 */
[----:B---3--:R0:W-:Y:S03]  /*44530*/  STL.64 [R1+0x2700], R16 ;  /* 0x0027001001007387 */ /* 0x0081e60000100a00 */
[----:B0-----:R-:W2:Y:S01]  /*44540*/  LDL.64 R16, [R1+0x10] ;  /* 0x0000100001107983 */ /* 0x001ea20000100a00 */
[----:B------:R-:W3:Y:S02]  /*44550*/  LDL.LU.64 R6, [R1+0x27c0] ;  /* 0x0027c00001067983 */ /* 0x000ee40000300a00 */
[----:B------:R-:W3:Y:S11]  /*44560*/  LDL.LU.64 R4, [R1+0x27b8] ;  /* 0x0027b80001047983 */ /* 0x000ef60000300a00 */
[----:B------:R-:W-:Y:S04]  /*44570*/  @!UPT UIADD3 URZ, URZ, URZ, URZ ;  /* 0x0000003f3f3ff290 */ /* 0x000fe8000fffe03f */
[----:B------:R0:W-:Y:S01]  /*44580*/  STL.64 [R1+0x450], R12 ;  /* 0x0004500c01007387 */ /* 0x0001e20000100a00 */
[----:B------:R-:W-:Y:S04]  /*44590*/  STL.64 [R1+0x458], R14 ;  /* 0x0004580e01007387 */ /* 0x000fe80000100a00 */
[----:B0-----:R-:W3:Y:S02]  /*445a0*/  LDL.LU.64 R12, [R1+0x27b0] ;  /* 0x0027b000010c7983 */ /* 0x001ee40000300a00 */
[C---:B---3--:R-:W-:Y:S01]  /*445b0*/  HMMA.16816.F32 R4, R20.reuse, R12, R4 ;  /* 0x0000000c1404723c */ /* 0x048fe20000001804 */
[----:B------:R-:W-:Y:S02]  /*445c0*/  IMAD.MOV.U32 R2, RZ, RZ, R12 ;  /* 0x000000ffff027224 */ /* 0x000fe400078e000c */
[----:B------:R-:W-:Y:S11]  /*445d0*/  IMAD.MOV.U32 R0, RZ, RZ, R13 ;  /* 0x000000ffff007224 */ /* 0x000ff600078e000d */
[----:B------:R-:W-:Y:S09]  /*445e0*/  @!UPT UIADD3 URZ, URZ, URZ, URZ ;  /* 0x0000003f3f3ff290 */ /* 0x000ff2000fffe03f */
[----:B------:R-:W-:Y:S01]  /*445f0*/  STL.64 [R1+0x440], R4 ;  /* 0x0004400401007387 */ /* 0x000fe20000100a00 */
[----:B------:R0:W-:Y:S03]  /*44600*/  STL.64 [R1+0x448], R6 ;  /* 0x0004480601007387 */ /* 0x0001e60000100a00 */
[----:B0-----:R-:W3:Y:S01]  /*44610*/  LDL.LU.64 R6, [R1+0x27a8] ;  /* 0x0027a80001067983 */ /* 0x001ee20000300a00 */
[----:B------:R-:W3:Y:S02]  /*44620*/  LDL.LU.64 R4, [R1+0x27a0] ;  /* 0x0027a00001047983 */ /* 0x000ee40000300a00 */
[----:B------:R-:W2:Y:S02]  /*44630*/  LDL.LU.64 R14, [R1+0x2798] ;  /* 0x00279800010e7983 */ /* 0x000ea40000300a00 */
[----:B------:R-:W2:Y:S02]  /*44640*/  LDL.LU.64 R12, [R1+0x2790] ;  /* 0x00279000010c7983 */ /* 0x000ea40000300a00 */
        /* <DEDUP_REMOVED lines=9> */
[----:B------:R-:W4:Y:S02]  /*446e0*/  LDL.LU R18, [R1+0x4e8] ;  /* 0x0004e80001127983 */ /* 0x000f240000300800 */
[----:B------:R-:W4:Y:S01]  /*446f0*/  LDL.LU R19, [R1+0x4ec] ;  /* 0x0004ec0001137983 */ /* 0x000f220000300800 */
[C---:B---3--:R-:W-:Y:S01]  /*44700*/  HMMA.16816.F32 R4, R20.reuse, R12, R4 ;  /* 0x0000000c1404723c */ /* 0x048fe20000001804 */
[----:B----4-:R-:W-:Y:S01]  /*44710*/  STL.64 [R1+0x2720], R18 ;  /* 0x0027201201007387 */ /* 0x010fe20000100a00 */
[----:B--2---:R0:W-:Y:S03]  /*44720*/  STL.64 [R1+0x2718], R16 ;  /* 0x0027181001007387 */ /* 0x0041e60000100a00 */
[----:B0-----:R-:W2:Y:S11]  /*44730*/  LDL.64 R16, [R1+0x40] ;  /* 0x0000400001107983 */ /* 0x001eb60000100a00 */
[----:B------:R-:W-:Y:S07]  /*44740*/  @!UPT UIADD3 URZ, URZ, URZ, URZ ;  /* 0x0000003f3f3ff290 */ /* 0x000fee000fffe03f */
[----:B------:R0:W-:Y:S02]  /*44750*/  STL.64 [R1+0x420], R4 ;  /* 0x0004200401007387 */ /* 0x0001e40000100a00 */
[----:B------:R-:W-:Y:S01]  /*44760*/  STL.64 [R1+0x428], R6 ;  /* 0x0004280601007387 */ /* 0x000fe20000100a00 */
[----:B0-----:R-:W3:Y:S01]  /*44770*/  LDL.LU.64 R4, [R1+0x2780] ;  /* 0x0027800001047983 */ /* 0x001ee20000300a00 */
[----:B------:R0:W-:Y:S03]  /*44780*/  STL.64 [R1+0x2728], R12 ;  /* 0x0027280c01007387 */ /* 0x0001e60000100a00 */
[----:B0-----:R-:W4:Y:S01]  /*44790*/  LDL.LU R12, [R1+0x4f0] ;  /* 0x0004f000010c7983 */ /* 0x001f220000300800 */
[----:B------:R-:W4:Y:S02]  /*447a0*/  LDL.LU R13, [R1+0x4f4] ;  /* 0x0004f400010d7983 */ /* 0x000f240000300800 */
[----:B------:R-:W4:Y:S02]  /*447b0*/  LDL.LU R14, [R1+0x4f8] ;  /* 0x0004f800010e7983 */ /* 0x000f240000300800 */
[----:B------:R-:W4:Y:S01]  /*447c0*/  LDL.LU R15, [R1+0x4fc] ;  /* 0x0004fc00010f7983 */ /* 0x000f220000300800 */
[C---:B---3--:R-:W-:Y:S01]  /*447d0*/  HMMA.16816.F32 R4, R20.reuse, R4, R8 ;  /* 0x000000041404723c */ /* 0x048fe20000001808 */
[----:B------:R-:W3:Y:S01]  /*447e0*/  LDL.LU.64 R10, [R1+0x2778] ;  /* 0x00277800010a7983 */ /* 0x000ee20000300a00 */
[----:B------:R-:W3:Y:S11]  /*447f0*/  LDL.LU.64 R8, [R1+0x2770] ;  /* 0x0027700001087983 */ /* 0x000ef60000300a00 */
[----:B------:R-:W-:Y:S10]  /*44800*/  @!UPT UIADD3 URZ, URZ, URZ, URZ ;  /* 0x0000003f3f3ff290 */ /* 0x000ff4000fffe03f */
        /* <DEDUP_REMOVED lines=9> */
[----:B0-----:R-:W1:Y:S02]  /*448a0*/  LDL.LU.64 R8, [R1+0x2758] ;  /* 0x0027580001087983 */ /* 0x001e640000300a00 */
[C---:B-1----:R-:W-:Y:S02]  /*448b0*/  HMMA.16816.F32 R8, R20.reuse, R8, R24 ;  /* 0x000000081408723c */ /* 0x042fe40000001818 */
[----:B------:R-:W3:Y:S01]  /*448c0*/  LDL.LU.64 R26, [R1+0x2750] ;  /* 0x00275000011a7983 */ /* 0x000ee20000300a00 */
[----:B------:R-:W3:Y:S11]  /*448d0*/  LDL.LU.64 R24, [R1+0x2748] ;  /* 0x0027480001187983 */ /* 0x000ef60000300a00 */
[----:B------:R-:W-:Y:S09]  /*448e0*/  @!UPT UIADD3 URZ, URZ, URZ, URZ ;  /* 0x0000003f3f3ff290 */ /* 0x000ff2000fffe03f */
[----:B------:R0:W-:Y:S01]  /*448f0*/  STL.64 [R1+0x3f0], R8 ;  /* 0x0003f00801007387 */ /* 0x0001e20000100a00 */
[----:B------:R-:W-:Y:S03]  /*44900*/  STL.64 [R1+0x3f8], R10 ;  /* 0x0003f80a01007387 */ /* 0x000fe60000100a00 */
[----:B0-----:R-:W3:Y:S02]  /*44910*/  LDL.LU.64 R8, [R1+0x2740] ;  /* 0x0027400001087983 */ /* 0x001ee40000300a00 */
[----:B---3--:R-:W-:Y:S02]  /*44920*/  HMMA.16816.F32 R20, R20, R8, R24 ;  /* 0x000000081414723c */ /* 0x008fe40000001818 */
[----:B------:R-:W4:Y:S01]  /*44930*/  LDL.LU.64 R26, [R1+0x2738] ;  /* 0x00273800011a7983 */ /* 0x000f220000300a00 */
[----:B------:R-:W4:Y:S11]  /*44940*/  LDL.LU.64 R24, [R1+0x2730] ;  /* 0x0027300001187983 */ /* 0x000f360000300a00 */
[----:B------:R-:W-:Y:S09]  /*44950*/  @!UPT UIADD3 URZ, URZ, URZ, URZ ;  /* 0x0000003f3f3ff290 */ /* 0x000ff2000fffe03f */
[----:B------:R0:W-:Y:S01]  /*44960*/  STL.64 [R1+0x350], R20 ;  /* 0x0003501401007387 */ /* 0x0001e20000100a00 */
[----:B------:R1:W-:Y:S03]  /*44970*/  STL.64 [R1+0x358], R22 ;  /* 0x0003581601007387 */ /* 0x0003e60000100a00 */
[----:B0-----:R-:W3:Y:S01]  /*44980*/  LDL.LU R20, [R1+0x4d0] ;  /* 0x0004d00001147983 */ /* 0x001ee20000300800 */
[----:B------:R-:W3:Y:S02]  /*44990*/  LDL.LU R21, [R1+0x4d4] ;  /* 0x0004d40001157983 */ /* 0x000ee40000300800 */
[----:B-1----:R-:W3:Y:S02]  /*449a0*/  LDL.LU R22, [R1+0x4d8] ;  /* 0x0004d80001167983 */ /* 0x002ee40000300800 */
[----:B------:R-:W3:Y:S01]  /*449b0*/  LDL.LU R23, [R1+0x4dc] ;  /* 0x0004dc0001177983 */ /* 0x000ee20000300800 */
[----:B------:R0:W-:Y:S02]  /*449c0*/  STL.64 [R1+0x26d0], R8 ;  /* 0x0026d00801007387 */ /* 0x0001e40000100a00 */
[----:B0-----:R-:W-:-:S02]  /*449d0*/  IMAD.MOV.U32 R8, RZ, RZ, R2 ;  /* 0x000000ffff087224 */ /* 0x001fc400078e0002 */
[----:B------:R-:W-:Y:S02]  /*449e0*/  IMAD.MOV.U32 R9, RZ, RZ, R0 ;  /* 0x000000ffff097224 */ /* 0x000fe400078e0000 */
[----:B--2---:R-:W-:Y:S02]  /*449f0*/  IMAD.MOV.U32 R2, RZ, RZ, R16 ;  /* 0x000000ffff027224 */ /* 0x004fe400078e0010 */
[----:B------:R-:W-:Y:S01]  /*44a00*/  IMAD.MOV.U32 R0, RZ, RZ, R17 ;  /* 0x000000ffff007224 */ /* 0x000fe200078e0011 */
[C---:B----4-:R-:W-:Y:S11]  /*44a10*/  HMMA.16816.F32 R12, R24.reuse, R16, R12 ;  /* 0x00000010180c723c */ /* 0x050ff6000000180c */
[----:B------:R-:W-:Y:S11]  /*44a20*/  @!UPT UIADD3 URZ, URZ, URZ, URZ ;  /* 0x0000003f3f3ff290 */ /* 0x000ff6000fffe03f */
[----:B------:R-:W-:Y:S01]  /*44a30*/  @!UPT UIADD3 URZ, URZ, URZ, URZ ;  /* 0x0000003f3f3ff290 */ /* 0x000fe2000fffe03f */
[----:B------:R0:W-:Y:S01]  /*44a40*/  STL.64 [R1+0x3c0], R12 ;  /* 0x0003c00c01007387 */ /* 0x0001e20000100a00 */
[----:B------:R-:W-:Y:S03]  /*44a50*/  STL.64 [R1+0x3c8], R14 ;  /* 0x0003c80e01007387 */ /* 0x000fe60000100a00 */
[----:B0-----:R-:W2:Y:S01]  /*44a60*/  LDL.LU.64 R12, [R1+0x2728] ;  /* 0x00272800010c7983 */ /* 0x001ea20000300a00 */
[----:B------:R-:W4:Y:S02]  /*44a70*/  LDL.LU.64 R18, [R1+0x2720] ;  /* 0x0027200001127983 */ /* 0x000f240000300a00 */
[----:B------:R-:W4:Y:S02]  /*44a80*/  LDL.LU.64 R16, [R1+0x2718] ;  /* 0x0027180001107983 */ /* 0x000f240000300a00 */
[C---:B----4-:R-:W-:Y:S01]  /*44a90*/  HMMA.16816.F32 R8, R24.reuse, R8, R16 ;  /* 0x000000081808723c */ /* 0x050fe20000001810 */
[----:B------:R-:W3:Y:S11]  /*44aa0*/  LDL.LU.64 R16, [R1+0x2710] ;  /* 0x0027100001107983 */ /* 0x000ef60000300a00 */
[----:B------:R-:W-:Y:S11]  /*44ab0*/  @!UPT UIADD3 URZ, URZ, URZ, URZ ;  /* 0x0000003f3f3ff290 */ /* 0x000ff6000fffe03f */
[----:B------:R0:W-:Y:S01]  /*44ac0*/  STL.64 [R1+0x3b0], R8 ;  /* 0x0003b00801007387 */ /* 0x0001e20000100a00 */
[----:B------:R-:W-:Y:S01]  /*44ad0*/  STL.64 [R1+0x3b8], R10 ;  /* 0x0003b80a01007387 */ /* 0x000fe20000100a00 */
[C---:B---3--:R-:W-:Y:S01]  /*44ae0*/  HMMA.16816.F32 R20, R24.reuse, R16, R20 ;  /* 0x000000101814723c */ /* 0x048fe20000001814 */
[----:B0-----:R-:W-:Y:S02]  /*44af0*/  IMAD.MOV.U32 R8, RZ, RZ, R16 ;  /* 0x000000ffff087224 */ /* 0x001fe400078e0010 */
[----:B------:R-:W-:Y:S11]  /*44b00*/  IMAD.MOV.U32 R3, RZ, RZ, R17 ;  /* 0x000000ffff037224 */ /* 0x000ff600078e0011 */
[----:B------:R-:W-:Y:S09]  /*44b10*/  @!UPT UIADD3 URZ, URZ, URZ, URZ ;  /* 0x0000003f3f3ff290 */ /* 0x000ff2000fffe03f */
[----:B------:R0:W-:Y:S01]  /*44b20*/  STL.64 [R1+0x3a0], R20 ;  /* 0x0003a01401007387 */ /* 0x0001e20000100a00 */
[----:B------:R1:W-:Y:S02]  /*44b30*/  STL.64 [R1+0x3a8], R22 ;  /* 0x0003a81601007387 */ /* 0x0003e40000100a00 */
[----:B------:R-:W2:Y:S02]  /*44b40*/  LDL.LU.64 R18, [R1+0x2708] ;  /* 0x0027080001127983 */ /* 0x000ea40000300a00 */
[----:B------:R-:W2:Y:S01]  /*44b50*/  LDL.LU.64 R16, [R1+0x2700] ;  /* 0x0027000001107983 */ /* 0x000ea20000300a00 */
[----:B0-----:R-:W3:Y:S01]  /*44b60*/  LDL.LU R20, [R1+0x240] ;  /* 0x0002400001147983 */ /* 0x001ee20000300800 */
[----:B------:R-:W3:Y:S02]  /*44b70*/  LDL.LU R21, [R1+0x244] ;  /* 0x0002440001157983 */ /* 0x000ee40000300800 */
[----:B-1----:R-:W4:Y:S02]  /*44b80*/  LDL.LU R22, [R1+0x248] ;  /* 0x0002480001167983 */ /* 0x002f240000300800 */
[----:B------:R-:W4:Y:S01]  /*44b90*/  LDL.LU R23, [R1+0x24c] ;  /* 0x00024c0001177983 */ /* 0x000f220000300800 */
[----:B--2---:R-:W-:Y:S01]  /*44ba0*/  HMMA.16816.F32 R16, R24, R12, R16 ;  /* 0x0000000c1810723c */ /* 0x004fe20000001810 */
[----:B----4-:R-:W-:Y:S01]  /*44bb0*/  STL.64 [R1+0x2650], R22 ;  /* 0x0026501601007387 */ /* 0x010fe20000100a00 */
[----:B---3--:R0:W-:Y:S03]  /*44bc0*/  STL.64 [R1+0x2648], R20 ;  /* 0x0026481401007387 */ /* 0x0081e60000100a00 */
[----:B0-----:R-:W2:Y:S11]  /*44bd0*/  LDL.LU.64 R20, [R1+0x20] ;  /* 0x0000200001147983 */ /* 0x001eb60000300a00 */
[----:B------:R-:W-:Y:S07]  /*44be0*/  @!UPT UIADD3 URZ, URZ, URZ, URZ ;  /* 0x0000003f3f3ff290 */ /* 0x000fee000fffe03f */
[----:B------:R-:W-:Y:S02]  /*44bf0*/  STL.64 [R1+0x390], R16 ;  /* 0x0003901001007387 */ /* 0x000fe40000100a00 */
[----:B------:R0:W-:Y:S02]  /*44c00*/  STL.64 [R1+0x398], R18 ;  /* 0x0003981201007387 */ /* 0x0001e40000100a00 */
[----:B0-----:R-:W2:Y:S01]  /*44c10*/  LDL.LU.64 R18, [R1+0x26f8] ;  /* 0x0026f80001127983 */ /* 0x001ea20000300a00 */
[----:B------:R-:W2:Y:S02]  /*44c20*/  LDL.LU.64 R16, [R1+0x26f0] ;  /* 0x0026f00001107983 */ /* 0x000ea40000300a00 */
[----:B------:R0:W-:Y:S02]  /*44c30*/  STL.64 [R1+0x2670], R12 ;  /* 0x0026700c01007387 */ /* 0x0001e40000100a00 */
[----:B0-----:R-:W-:Y:S02]  /*44c40*/  IMAD.MOV.U32 R12, RZ, RZ, R8 ;  /* 0x000000ffff0c7224 */ /* 0x001fe400078e0008 */
[----:B------:R-:W-:-:S05]  /*44c50*/  IMAD.MOV.U32 R13, RZ, RZ, R3 ;  /* 0x000000ffff0d7224 */ /* 0x000fca00078e0003 */
[----:B------:R0:W-:Y:S04]  /*44c60*/  STL.64 [R1+0x2688], R12 ;  /* 0x0026880c01007387 */ /* 0x0001e80000100a00 */
[----:B0-----:R-:W3:Y:S01]  /*44c70*/  LDL.64 R12, [R1+0x30] ;  /* 0x00003000010c7983 */ /* 0x001ee20000100a00 */
[----:B--2---:R-:W-:Y:S03]  /*44c80*/  HMMA.16816.F32 R8, R24, R20, R16 ;  /* 0x000000141808723c */ /* 0x004fe60000001810 */
[----:B---3--:R0:W-:Y:S11]  /*44c90*/  STL.64 [R1+0x26a0], R12 ;  /* 0x0026a00c01007387 */ /* 0x0081f60000100a00 */
[----:B------:R-:W-:Y:S09]  /*44ca0*/  @!UPT UIADD3 URZ, URZ, URZ, URZ ;  /* 0x0000003f3f3ff290 */ /* 0x000ff2000fffe03f */
[----:B------:R-:W-:Y:S02]  /*44cb0*/  STL.64 [R1+0x380], R8 ;  /* 0x0003800801007387 */ /* 0x000fe40000100a00 */
[----:B------:R-:W-:Y:S02]  /*44cc0*/  STL.64 [R1+0x388], R10 ;  /* 0x0003880a01007387 */ /* 0x000fe40000100a00 */
[----:B0-----:R-:W-:Y:S02]  /*44cd0*/  IMAD.MOV.U32 R12, RZ, RZ, R2 ;  /* 0x000000ffff0c7224 */ /* 0x001fe400078e0002 */
[----:B------:R-:W-:-:S05]  /*44ce0*/  IMAD.MOV.U32 R13, RZ, RZ, R0 ;  /* 0x000000ffff0d7224 */ /* 0x000fca00078e0000 */
[----:B------:R0:W-:Y:S04]  /*44cf0*/  STL.64 [R1+0x26c8], R12 ;  /* 0x0026c80c01007387 */ /* 0x0001e80000100a00 */
        /* <DEDUP_REMOVED lines=10> */
[----:B------:R-:W3:Y:S01]  /*44da0*/  LDL.LU R16, [R1+0x490] ;  /* 0x0004900001107983 */ /* 0x000ee20000300800 */
[----:B------:R-:W3:Y:S02]  /*44db0*/  LDL.LU R17, [R1+0x494] ;  /* 0x0004940001117983 */ /* 0x000ee40000300800 */
[----:B------:R-:W3:Y:S02]  /*44dc0*/  LDL.LU R18, [R1+0x498] ;  /* 0x0004980001127983 */ /* 0x000ee40000300800 */
[----:B------:R-:W3:Y:S01]  /*44dd0*/  LDL.LU R19, [R1+0x49c] ;  /* 0x00049c0001137983 */ /* 0x000ee20000300800 */
[----:B------:R-:W3:Y:S01]  /*44de0*/  LDL.64 R8, [R1+0x70] ;  /* 0x0000700001087983 */ /* 0x000ee20000100a00 */
[----:B------:R0:W-:Y:S03]  /*44df0*/  STL.64 [R1+0x2668], R20 ;  /* 0x0026681401007387 */ /* 0x0001e60000100a00 */
        /* <DEDUP_REMOVED lines=10> */
[C---:B------:R-:W-:Y:S08]  /*44ea0*/  HMMA.16816.F32 R12, R24.reuse, R4, R12 ;  /* 0x00000004180c723c */ /* 0x040ff0000000180c */
[----:B---3--:R-:W-:Y:S01]  /*44eb0*/  HMMA.16816.F32 R16, R24, R8, R16 ;  /* 0x000000081810723c */ /* 0x008fe20000001810 */
[----:B----4-:R-:W-:Y:S01]  /*44ec0*/  STL.64 [R1+0x2698], R22 ;  /* 0x0026981601007387 */ /* 0x010fe20000100a00 */
        /* <DEDUP_REMOVED lines=11> */
[----:B------:R-:W-:Y:S01]  /*44f80*/  STL.64 [R1+0x370], R12 ;  /* 0x0003700c01007387 */ /* 0x000fe20000100a00 */
[----:B------:R0:W-:Y:S03]  /*44f90*/  STL.64 [R1+0x378], R14 ;  /* 0x0003780e01007387 */ /* 0x0001e60000100a00 */
[----:B0-----:R-:W3:Y:S01]  /*44fa0*/  LDL.LU.64 R14, [R1+0x26e8] ;  /* 0x0026e800010e7983 */ /* 0x001ee20000300a00 */
[----:B------:R-:W3:Y:S02]  /*44fb0*/  LDL.LU.64 R12, [R1+0x26e0] ;  /* 0x0026e000010c7983 */ /* 0x000ee40000300a00 */
[----:B------:R-:W-:Y:S02]  /*44fc0*/  STL.64 [R1+0x2660], R6 ;  /* 0x0026600601007387 */ /* 0x000fe40000100a00 */
[----:B------:R0:W-:Y:S02]  /*44fd0*/  STL.64 [R1+0x2658], R4 ;  /* 0x0026580401007387 */ /* 0x0001e40000100a00 */
[----:B0-----:R-:W4:Y:S01]  /*44fe0*/  LDL.LU R4, [R1+0x250] ;  /* 0x0002500001047983 */ /* 0x001f220000300800 */
[----:B------:R-:W4:Y:S02]  /*44ff0*/  LDL.LU R5, [R1+0x254] ;  /* 0x0002540001057983 */ /* 0x000f240000300800 */
[----:B------:R-:W4:Y:S02]  /*45000*/  LDL.LU R6, [R1+0x258] ;  /* 0x0002580001067983 */ /* 0x000f240000300800 */
[----:B------:R-:W4:Y:S01]  /*45010*/  LDL.LU R7, [R1+0x25c] ;  /* 0x00025c0001077983 */ /* 0x000f220000300800 */
[----:B------:R0:W-:Y:S01]  /*45020*/  STL.64 [R1+0x360], R16 ;  /* 0x0003601001007387 */ /* 0x0001e20000100a00 */
[----:B------:R1:W-:Y:S02]  /*45030*/  STL.64 [R1+0x368], R18 ;  /* 0x0003681201007387 */ /* 0x0003e40000100a00 */
[----:B0-----:R-:W-:Y:S01]  /*45040*/  IMAD.MOV.U32 R17, RZ, RZ, R8 ;  /* 0x000000ffff117224 */ /* 0x001fe200078e0008 */
[----:B-1----:R-:W2:Y:S01]  /*45050*/  LDL.LU R19, [R1+0x26d8] ;  /* 0x0026d80001137983 */ /* 0x002ea20000300800 */
[----:B------:R-:W-:-:S02]  /*45060*/  IMAD.MOV.U32 R16, RZ, RZ, R9 ;  /* 0x000000ffff107224 */ /* 0x000fc400078e0009 */
[----:B------:R-:W3:Y:S02]  /*45070*/  LDL.LU.64 R8, [R1+0x26d0] ;  /* 0x0026d00001087983 */ /* 0x000ee40000300a00 */
[----:B---3--:R-:W-:Y:S01]  /*45080*/  HMMA.16816.F32 R24, R24, R8, R12 ;  /* 0x000000081818723c */ /* 0x008fe2000000180c */
[----:B------:R-:W2:Y:S01]  /*45090*/  LDL.LU.64 R12, [R1+0x26c8] ;  /* 0x0026c800010c7983 */ /* 0x000ea20000300a00 */
[----:B------:R-:W-:Y:S02]  /*450a0*/  IMAD.MOV.U32 R0, RZ, RZ, R8 ;  /* 0x000000ffff007224 */ /* 0x000fe400078e0008 */
[----:B------:R-:W-:Y:S11]  /*450b0*/  IMAD.MOV.U32 R3, RZ, RZ, R9 ;  /* 0x000000ffff037224 */ /* 0x000ff600078e0009 */
[----:B------:R-:W-:Y:S08]  /*450c0*/  @!UPT UIADD3 URZ, URZ, URZ, URZ ;  /* 0x0000003f3f3ff290 */ /* 0x000ff0000fffe03f */
[----:B------:R-:W-:Y:S01]  /*450d0*/  STL.64 [R1+0x2a0], R24 ;  /* 0x0002a01801007387 */ /* 0x000fe20000100a00 */
[----:B------:R0:W-:Y:S02]  /*450e0*/  STL.64 [R1+0x2a8], R26 ;  /* 0x0002a81a01007387 */ /* 0x0001e40000100a00 */
[----:B------:R-:W2:Y:S02]  /*450f0*/  LDL.LU.64 R10, [R1+0x26c0] ;  /* 0x0026c000010a7983 */ /* 0x000ea40000300a00 */
[----:B------:R-:W2:Y:S01]  /*45100*/  LDL.LU.64 R8, [R1+0x26b8] ;  /* 0x0026b80001087983 */ /* 0x000ea20000300a00 */
[----:B0-----:R-:W3:Y:S01]  /*45110*/  LDL R27, [R1+0x5c4] ;  /* 0x0005c400011b7983 */ /* 0x001ee20000100800 */
[----:B------:R-:W-:Y:S01]  /*45120*/  STL [R1+0x2640], R0 ;  /* 0x0026400001007387 */ /* 0x000fe20000100800 */
        /* <DEDUP_REMOVED lines=24> */
[----:B------:R-:W4:Y:S11]  /*452b0*/  LDL.LU.64 R20, [R1+0x2668] ;  /* 0x0026680001147983 */ /* 0x000f360000300a00 */
[----:B------:R-:W-:Y:S10]  /*452c0*/  @!UPT UIADD3 URZ, URZ, URZ, URZ ;  /* 0x0000003f3f3ff290 */ /* 0x000ff4000fffe03f */
[----:B------:R-:W-:Y:S01]  /*452d0*/  STL.64 [R1+0x260], R12 ;  /* 0x0002600c01007387 */ /* 0x000fe20000100a00 */
[----:B------:R-:W-:Y:S02]  /*452e0*/  STL.64 [R1+0x268], R14 ;  /* 0x0002680e01007387 */ /* 0x000fe40000100a00 */
[----:B------:R-:W0:Y:S02]  /*452f0*/  LDSM.16.MT88.4 R12, [R19+0x14000] ;  /* 0x01400000130c783b */ /* 0x000e240000004200 */
[----:B0-----:R-:W-:Y:S02]  /*45300*/  STL.64 [R1+0x2628], R14 ;  /* 0x0026280e01007387 */ /* 0x001fe40000100a00 */
[----:B------:R0:W-:Y:S02]  /*45310*/  STL.64 [R1+0x2620], R12 ;  /* 0x0026200c01007387 */ /* 0x0001e40000100a00 */
[----:B0-----:R-:W-:Y:S02]  /*45320*/  IMAD.MOV.U32 R12, RZ, RZ, R17 ;  /* 0x000000ffff0c7224 */ /* 0x001fe400078e0011 */
[----:B------:R-:W-:-:S02]  /*45330*/  IMAD.MOV.U32 R13, RZ, RZ, R16 ;  /* 0x000000ffff0d7224 */ /* 0x000fc400078e0010 */
[----:B------:R-:W0:Y:S01]  /*45340*/  LDSM.16.MT88.4 R16, [R19+0x14080] ;  /* 0x014080001310783b */ /* 0x000e220000004200 */
[C---:B----4-:R-:W-:Y:S01]  /*45350*/  HMMA.16816.F32 R4, R8.reuse, R20, R4 ;  /* 0x000000140804723c */ /* 0x050fe20000001804 */
[----:B------:R-:W-:Y:S02]  /*45360*/  IMAD.MOV.U32 R28, RZ, RZ, R20 ;  /* 0x000000ffff1c7224 */ /* 0x000fe400078e0014 */
[----:B------:R-:W-:Y:S11]  /*45370*/  IMAD.MOV.U32 R29, RZ, RZ, R21 ;  /* 0x000000ffff1d7224 */ /* 0x000ff600078e0015 */
[----:B------:R-:W-:Y:S09]  /*45380*/  @!UPT UIADD3 URZ, URZ, URZ, URZ ;  /* 0x0000003f3f3ff290 */ /* 0x000ff2000fffe03f */
[----:B------:R-:W-:Y:S01]  /*45390*/  STL.64 [R1+0x250], R4 ;  /* 0x0002500401007387 */ /* 0x000fe20000100a00 */
[----:B------:R1:W-:Y:S03]  /*453a0*/  STL.64 [R1+0x258], R6 ;  /* 0x0002580601007387 */ /* 0x0003e60000100a00 */
[----:B-1----:R-:W2:Y:S01]  /*453b0*/  LDL.LU.64 R6, [R1+0x2660] ;  /* 0x0026600001067983 */ /* 0x002ea20000300a00 */
[----:B------:R-:W4:Y:S02]  /*453c0*/  LDL.LU.64 R4, [R1+0x2658] ;  /* 0x0026580001047983 */ /* 0x000f240000300a00 */
[----:B------:R-:W4:Y:S02]  /*453d0*/  LDL.LU.64 R22, [R1+0x2650] ;  /* 0x0026500001167983 */ /* 0x000f240000300a00 */
[----:B------:R-:W4:Y:S01]  /*453e0*/  LDL.LU.64 R20, [R1+0x2648] ;  /* 0x0026480001147983 */ /* 0x000f220000300a00 */
[----:B0-----:R-:W-:Y:S01]  /*453f0*/  STL.64 [R1+0x2598], R18 ;  /* 0x0025981201007387 */ /* 0x001fe20000100a00 */
[----:B------:R0:W-:Y:S03]  /*45400*/  STL.64 [R1+0x2590], R16 ;  /* 0x0025901001007387 */ /* 0x0001e60000100a00 */
[----:B0-----:R-:W3:Y:S01]  /*45410*/  LDL.LU R16, [R1+0x230] ;  /* 0x0002300001107983 */ /* 0x001ee20000300800 */
[----:B------:R-:W3:Y:S02]  /*45420*/  LDL.LU R17, [R1+0x234] ;  /* 0x0002340001117983 */ /* 0x000ee40000300800 */
[----:B------:R-:W3:Y:S02]  /*45430*/  LDL.LU R18, [R1+0x238] ;  /* 0x0002380001127983 */ /* 0x000ee40000300800 */
[----:B------:R-:W3:Y:S01]  /*45440*/  LDL.LU R19, [R1+0x23c] ;  /* 0x00023c0001137983 */ /* 0x000ee20000300800 */
[C---:B----4-:R-:W-:Y:S01]  /*45450*/  HMMA.16816.F32 R20, R8.reuse, R4, R20 ;  /* 0x000000040814723c */ /* 0x050fe20000001814 */
[----:B--2---:R-:W-:Y:S01]  /*45460*/  STL.64 [R1+0x25d0], R6 ;  /* 0x0025d00601007387 */ /* 0x004fe20000100a00 */
[----:B------:R0:W-:Y:S11]  /*45470*/  STL.64 [R1+0x25c8], R4 ;  /* 0x0025c80401007387 */ /* 0x0001f60000100a00 */
[----:B------:R-:W-:Y:S10]  /*45480*/  @!UPT UIADD3 URZ, URZ, URZ, URZ ;  /* 0x0000003f3f3ff290 */ /* 0x000ff4000fffe03f */
[----:B------:R-:W-:Y:S01]  /*45490*/  STL.64 [R1+0x240], R20 ;  /* 0x0002401401007387 */ /* 0x000fe20000100a00 */
[----:B------:R-:W-:Y:S02]  /*454a0*/  STL.64 [R1+0x248], R22 ;  /* 0x0002481601007387 */ /* 0x000fe40000100a00 */
[----:B---3--:R-:W1:Y:S01]  /*454b0*/  LDSM.16.MT88.4 R20, [R27+0x15000] ;  /* 0x015000001b14783b */ /* 0x008e620000004200 */
[----:B0-----:R-:W-:Y:S01]  /*454c0*/  HMMA.16816.F32 R4, R8, R12, R16 ;  /* 0x0000000c0804723c */ /* 0x001fe20000001810 */
[----:B------:R-:W0:Y:S04]  /*454d0*/  LDSM.16.MT88.4 R24, [R27+0x15080] ;  /* 0x015080001b18783b */ /* 0x000e280000004200 */
[----:B-1----:R-:W-:Y:S01]  /*454e0*/  STL.64 [R1+0x24f8], R22 ;  /* 0x0024f81601007387 */ /* 0x002fe20000100a00 */
[----:B------:R1:W-:Y:S03]  /*454f0*/  STL.64 [R1+0x24f0], R20 ;  /* 0x0024f01401007387 */ /* 0x0003e60000100a00 */
[----:B-1----:R-:W2:Y:S11]  /*45500*/  LDL.LU R20, [R1+0x460] ;  /* 0x0004600001147983 */ /* 0x002eb60000300800 */
[----:B------:R-:W-:Y:S03]  /*45510*/  @!UPT UIADD3 URZ, URZ, URZ, URZ ;  /* 0x0000003f3f3ff290 */ /* 0x000fe6000fffe03f */
[----:B------:R1:W-:Y:S02]  /*45520*/  STL.64 [R1+0x230], R4 ;  /* 0x0002300401007387 */ /* 0x0003e40000100a00 */
[----:B------:R-:W-:Y:S02]  /*45530*/  STL.64 [R1+0x238], R6 ;  /* 0x0002380601007387 */ /* 0x000fe40000100a00 */
[----:B------:R-:W2:Y:S01]  /*45540*/  LDL.LU R21, [R1+0x464] ;  /* 0x0004640001157983 */ /* 0x000ea20000300800 */
[----:B------:R-:W3:Y:S01]  /*45550*/  LDL.LU R22, [R1+0x468] ;  /* 0x0004680001167983 */ /* 0x000ee20000300800 */
[----:B------:R-:W3:Y:S03]  /*45560*/  LDL.LU R23, [R1+0x46c] ;  /* 0x00046c0001177983 */ /* 0x000ee60000300800 */
[----:B-1----:R-:W4:Y:S04]  /*45570*/  LDL.LU.64 R4, [R1] ;  /* 0x0000000001047983 */ /* 0x002f280000300a00 */
[----:B----4-:R1:W-:Y:S01]  /*45580*/  STL.64 [R1+0x25e8], R4 ;  /* 0x0025e80401007387 */ /* 0x0103e20000100a00 */
[----:B------:R-:W4:Y:S02]  /*45590*/  LDL.LU R16, [R1+0x1b0] ;  /* 0x0001b00001107983 */ /* 0x000f240000300800 */
[----:B------:R-:W4:Y:S02]  /*455a0*/  LDL.LU R17, [R1+0x1b4] ;  /* 0x0001b40001117983 */ /* 0x000f240000300800 */
[----:B------:R-:W2:Y:S01]  /*455b0*/  LDL.LU R18, [R1+0x1b8] ;  /* 0x0001b80001127983 */ /* 0x000ea20000300800 */
[----:B------:R-:W2:Y:S04]  /*455c0*/  LDL.LU R19, [R1+0x1bc] ;  /* 0x0001bc0001137983 */ /* 0x000ea80000300800 */
[----:B-1----:R-:W2:Y:S04]  /*455d0*/  LDL.LU.64 R4, [R1+0x10] ;  /* 0x0000100001047983 */ /* 0x002ea80000300a00 */
[----:B--2---:R1:W-:Y:S02]  /*455e0*/  STL.64 [R1+0x25f0], R4 ;  /* 0x0025f00401007387 */ /* 0x0043e40000100a00 */
[----:B-1----:R-:W-:-:S02]  /*455f0*/  IMAD.MOV.U32 R4, RZ, RZ, R0 ;  /* 0x000000ffff047224 */ /* 0x002fc400078e0000 */
[----:B------:R-:W-:Y:S01]  /*45600*/  IMAD.MOV.U32 R5, RZ, RZ, R2 ;  /* 0x000000ffff057224 */ /* 0x000fe200078e0002 */
[----:B------:R-:W2:Y:S01]  /*45610*/  LDL.LU R0, [R1+0x2640] ;  /* 0x0026400001007983 */ /* 0x000ea20000300800 */
[----:B------:R-:W2:Y:S02]  /*45620*/  LDL.LU R2, [R1+0x263c] ;  /* 0x00263c0001027983 */ /* 0x000ea40000300800 */
[----:B------:R-:W2:Y:S02]  /*45630*/  LDL.LU R12, [R1+0x110] ;  /* 0x00011000010c7983 */ /* 0x000ea40000300800 */
[----:B------:R-:W2:Y:S01]  /*45640*/  LDL.LU R13, [R1+0x114] ;  /* 0x00011400010d7983 */ /* 0x000ea20000300800 */
[----:B------:R-:W2:Y:S01]  /*45650*/  LDL.LU R14, [R1+0x118] ;  /* 0x00011800010e7983 */ /* 0x000ea20000300800 */
[----:B------:R-:W2:Y:S02]  /*45660*/  LDL.LU R15, [R1+0x11c] ;  /* 0x00011c00010f7983 */ /* 0x000ea40000300800 */
[----:B------:R-:W-:Y:S02]  /*45670*/  STL.64 [R1+0x2608], R4 ;  /* 0x0026080401007387 */ /* 0x000fe40000100a00 */
[----:B------:R-:W-:Y:S01]  /*45680*/  STL.64 [R1+0x25e0], R18 ;  /* 0x0025e01201007387 */ /* 0x000fe20000100a00 */
[----:B----4-:R1:W-:Y:S04]  /*45690*/  STL.64 [R1+0x25d8], R16 ;  /* 0x0025d81001007387 */ /* 0x0103e80000100a00 */
[----:B-1----:R-:W4:Y:S01]  /*456a0*/  LDL.LU R16, [R1+0x1c0] ;  /* 0x0001c00001107983 */ /* 0x002f220000300800 */
[----:B------:R-:W4:Y:S02]  /*456b0*/  LDL.LU R17, [R1+0x1c4] ;  /* 0x0001c40001117983 */ /* 0x000f240000300800 */
[----:B------:R-:W2:Y:S02]  /*456c0*/  LDL.LU R18, [R1+0x1c8] ;  /* 0x0001c80001127983 */ /* 0x000ea40000300800 */
[----:B------:R-:W2:Y:S01]  /*456d0*/  LDL.LU R19, [R1+0x1cc] ;  /* 0x0001cc0001137983 */ /* 0x000ea20000300800 */
[----:B------:R-:W3:Y:S04]  /*456e0*/  LDL.LU.64 R4, [R1+0x40] ;  /* 0x0000400001047983 */ /* 0x000ee80000300a00 */
[----:B--2---:R-:W-:Y:S01]  /*456f0*/  STL.64 [R1+0x2600], R18 ;  /* 0x0026001201007387 */ /* 0x004fe20000100a00 */
[----:B----4-:R1:W-:Y:S03]  /*45700*/  STL.64 [R1+0x25f8], R16 ;  /* 0x0025f81001007387 */ /* 0x0103e60000100a00 */
[----:B-1----:R-:W2:Y:S01]  /*45710*/  LDL.LU R16, [R1+0x1e0] ;  /* 0x0001e00001107983 */ /* 0x002ea20000300800 */
[----:B------:R-:W2:Y:S02]  /*45720*/  LDL.LU R17, [R1+0x1e4] ;  /* 0x0001e40001117983 */ /* 0x000ea40000300800 */
[----:B------:R-:W4:Y:S02]  /*45730*/  LDL.LU R18, [R1+0x1e8] ;  /* 0x0001e80001127983 */ /* 0x000f240000300800 */
[----:B------:R-:W4:Y:S02]  /*45740*/  LDL.LU R19, [R1+0x1ec] ;  /* 0x0001ec0001137983 */ /* 0x000f240000300800 */
[----:B----4-:R-:W-:Y:S01]  /*45750*/  STL.64 [R1+0x2618], R18 ;  /* 0x0026181201007387 */ /* 0x010fe20000100a00 */
[----:B--2---:R1:W-:Y:S03]  /*45760*/  STL.64 [R1+0x2610], R16 ;  /* 0x0026101001007387 */ /* 0x0043e60000100a00 */
[----:B-1----:R-:W2:Y:S01]  /*45770*/  LDL.LU R16, [R1+0x1f0] ;  /* 0x0001f00001107983 */ /* 0x002ea20000300800 */
[----:B------:R-:W2:Y:S02]  /*45780*/  LDL.LU R17, [R1+0x1f4] ;  /* 0x0001f40001117983 */ /* 0x000ea40000300800 */
[----:B------:R-:W2:Y:S02]  /*45790*/  LDL.LU R18, [R1+0x1f8] ;  /* 0x0001f80001127983 */ /* 0x000ea40000300800 */
[----:B------:R-:W2:Y:S01]  /*457a0*/  LDL.LU R19, [R1+0x1fc] ;  /* 0x0001fc0001137983 */ /* 0x000ea20000300800 */
[----:B---3--:R-:W-:Y:S01]  /*457b0*/  STL.64 [R1+0x2520], R22 ;  /* 0x0025201601007387 */ /* 0x008fe20000100a00 */
[----:B------:R1:W-:Y:S02]  /*457c0*/  STL.64 [R1+0x2518], R20 ;  /* 0x0025181401007387 */ /* 0x0003e40000100a00 */
[----:B-1----:R-:W-:-:S02]  /*457d0*/  IMAD.MOV.U32 R20, RZ, RZ, R28 ;  /* 0x000000ffff147224 */ /* 0x002fc400078e001c */
[----:B------:R-:W-:Y:S01]  /*457e0*/  IMAD.MOV.U32 R21, RZ, RZ, R29 ;  /* 0x000000ffff157224 */ /* 0x000fe200078e001d */
[----:B------:R-:W3:Y:S01]  /*457f0*/  LDL.LU R28, [R1+0x2638] ;  /* 0x00263800011c7983 */ /* 0x000ee20000300800 */
[----:B------:R-:W4:Y:S02]  /*45800*/  LDL.LU R29, [R1+0x2634] ;  /* 0x00263400011d7983 */ /* 0x000f240000300800 */
[----:B0-----:R-:W-:Y:S02]  /*45810*/  STL.64 [R1+0x2468], R26 ;  /* 0x0024681a01007387 */ /* 0x001fe40000100a00 */
[----:B------:R0:W-:Y:S02]  /*45820*/  STL.64 [R1+0x2460], R24 ;  /* 0x0024601801007387 */ /* 0x0001e40000100a00 */
[----:B0-----:R-:W2:Y:S01]  /*45830*/  LDL.LU.64 R24, [R1+0x70] ;  /* 0x0000700001187983 */ /* 0x001ea20000300a00 */
[----:B------:R-:W2:Y:S03]  /*45840*/  LDL.64 R26, [R1+0x78] ;  /* 0x00007800011a7983 */ /* 0x000ea60000100a00 */
[----:B--2---:R-:W-:Y:S01]  /*45850*/  STL.64 [R1+0x25b8], R26 ;  /* 0x0025b81a01007387 */ /* 0x004fe20000100a00 */
[----:B------:R0:W-:Y:S02]  /*45860*/  STL.64 [R1+0x25b0], R24 ;  /* 0x0025b01801007387 */ /* 0x0001e40000100a00 */
[----:B0-----:R-:W-:-:S02]  /*45870*/  IMAD.MOV.U32 R24, RZ, RZ, R0 ;  /* 0x000000ffff187224 */ /* 0x001fc400078e0000 */
[----:B------:R-:W-:Y:S01]  /*45880*/  IMAD.MOV.U32 R25, RZ, RZ, R3 ;  /* 0x000000ffff197224 */ /* 0x000fe200078e0003 */
[----:B------:R-:W2:Y:S06]  /*45890*/  LDL.LU R0, [R1+0x2630] ;  /* 0x0026300001007983 */ /* 0x000eac0000300800 */
[----:B------:R-:W-:Y:S01]  /*458a0*/  HMMA.16816.F32 R24, R8, R24, R12 ;  /* 0x000000180818723c */ /* 0x000fe2000000180c */
[----:B------:R-:W0:Y:S04]  /*458b0*/  LDSM.16.MT88.4 R8, [R2+0x15000] ;  /* 0x015000000208783b */ /* 0x000e280000004200 */
[----:B------:R-:W2:Y:S01]  /*458c0*/  LDL.LU.64 R14, [R1+0x2628] ;  /* 0x00262800010e7983 */ /* 0x000ea20000300a00 */
[----:B------:R-:W2:Y:S11]  /*458d0*/  LDL.LU.64 R12, [R1+0x2620] ;  /* 0x00262000010c7983 */ /* 0x000eb60000300a00 */
[----:B------:R-:W-:Y:S06]  /*458e0*/  @!UPT UIADD3 URZ, URZ, URZ, URZ ;  /* 0x0000003f3f3ff290 */ /* 0x000fec000fffe03f */
[----:B------:R1:W-:Y:S01]  /*458f0*/  STL.64 [R1+0x110], R24 ;  /* 0x0001101801007387 */ /* 0x0003e20000100a00 */
[----:B------:R3:W-:Y:S03]  /*45900*/  STL.64 [R1+0x118], R26 ;  /* 0x0001181a01007387 */ /* 0x0007e60000100a00 */
[----:B-1----:R-:W4:Y:S01]  /*45910*/  LDL.LU R24, [R1+0x1a0] ;  /* 0x0001a00001187983 */ /* 0x002f220000300800 */
[----:B------:R-:W4:Y:S02]  /*45920*/  LDL.LU R25, [R1+0x1a4] ;  /* 0x0001a40001197983 */ /* 0x000f240000300800 */
[----:B---3--:R-:W4:Y:S02]  /*45930*/  LDL.LU R26, [R1+0x1a8] ;  /* 0x0001a800011a7983 */ /* 0x008f240000300800 */
[----:B------:R-:W4:Y:S01]  /*45940*/  LDL.LU R27, [R1+0x1ac] ;  /* 0x0001ac00011b7983 */ /* 0x000f220000300800 */
[----:B0-----:R-:W-:Y:S01]  /*45950*/  STL.64 [R1+0x23f0], R10 ;  /* 0x0023f00a01007387 */ /* 0x001fe20000100a00 */
[----:B------:R0:W-:Y:S03]  /*45960*/  STL.64 [R1+0x23e8], R8 ;  /* 0x0023e80801007387 */ /* 0x0001e60000100a00 */
[----:B0-----:R-:W3:Y:S01]  /*45970*/  LDL.LU.64 R8, [R1+0x80] ;  /* 0x0000800001087983 */ /* 0x001ee20000300a00 */
[----:B------:R-:W3:Y:S02]  /*45980*/  LDL.64 R10, [R1+0x88] ;  /* 0x00008800010a7983 */ /* 0x000ee40000100a00 */
[----:B------:R-:W-:-:S02]  /*45990*/  IMAD.MOV.U32 R2, RZ, RZ, R4 ;  /* 0x000000ffff027224 */ /* 0x000fc400078e0004 */
[----:B------:R-:W-:Y:S01]  /*459a0*/  IMAD.MOV.U32 R3, RZ, RZ, R5 ;  /* 0x000000ffff037224 */ /* 0x000fe200078e0005 */
        /* <DEDUP_REMOVED lines=12> */
[----:B------:R-:W3:Y:S02]  /*45a70*/  LDL.LU.64 R4, [R1+0x2608] ;  /* 0x0026080001047983 */ /* 0x000ee40000300a00 */
[C---:B---3--:R-:W-:Y:S01]  /*45a80*/  HMMA.16816.F32 R4, R12.reuse, R4, R16 ;  /* 0x000000040c04723c */ /* 0x048fe20000001810 */
[----:B------:R-:W3:Y:S01]  /*45a90*/  LDL.LU.64 R18, [R1+0x2600] ;  /* 0x0026000001127983 */ /* 0x000ee20000300a00 */
[----:B------:R-:W3:Y:S11]  /*45aa0*/  LDL.LU.64 R16, [R1+0x25f8] ;  /* 0x0025f80001107983 */ /* 0x000ef60000300a00 */
[----:B------:R-:W-:Y:S10]  /*45ab0*/  @!UPT UIADD3 URZ, URZ, URZ, URZ ;  /* 0x0000003f3f3ff290 */ /* 0x000ff4000fffe03f */
[----:B------:R0:W-:Y:S01]  /*45ac0*/  STL.64 [R1+0x1e0], R4 ;  /* 0x0001e00401007387 */ /* 0x0001e20000100a00 */
[----:B------:R-:W-:Y:S03]  /*45ad0*/  STL.64 [R1+0x1e8], R6 ;  /* 0x0001e80601007387 */ /* 0x000fe60000100a00 */
[----:B0-----:R-:W2:Y:S02]  /*45ae0*/  LDL.LU.64 R4, [R1+0x25f0] ;  /* 0x0025f00001047983 */ /* 0x001ea40000300a00 */
[C---:B--2---:R-:W-:Y:S11]  /*45af0*/  HMMA.16816.F32 R8, R12.reuse, R4, R8 ;  /* 0x000000040c08723c */ /* 0x044ff60000001808 */
[----:B------:R-:W-:Y:S11]  /*45b00*/  @!UPT UIADD3 URZ, URZ, URZ, URZ ;  /* 0x0000003f3f3ff290 */ /* 0x000ff6000fffe03f */
[----:B------:R-:W-:Y:S01]  /*45b10*/  @!UPT UIADD3 URZ, URZ, URZ, URZ ;  /* 0x0000003f3f3ff290 */ /* 0x000fe2000fffe03f */
[----:B------:R0:W-:Y:S01]  /*45b20*/  STL.64 [R1+0x1d0], R8 ;  /* 0x0001d00801007387 */ /* 0x0001e20000100a00 */
[----:B------:R-:W-:Y:S02]  /*45b30*/  STL.64 [R1+0x1d8], R10 ;  /* 0x0001d80a01007387 */ /* 0x000fe40000100a00 */
[----:B0-----:R-:W-:Y:S02]  /*45b40*/  IMAD.MOV.U32 R9, RZ, RZ, R4 ;  /* 0x000000ffff097224 */ /* 0x001fe400078e0004 */
[----:B------:R-:W-:Y:S02]  /*45b50*/  IMAD.MOV.U32 R8, RZ, RZ, R5 ;  /* 0x000000ffff087224 */ /* 0x000fe400078e0005 */
[----:B------:R-:W3:Y:S02]  /*45b60*/  LDL.LU.64 R4, [R1+0x25e8] ;  /* 0x0025e80001047983 */ /* 0x000ee40000300a00 */
[C---:B---3--:R-:W-:Y:S11]  /*45b70*/  HMMA.16816.F32 R16, R12.reuse, R4, R16 ;  /* 0x000000040c10723c */ /* 0x048ff60000001810 */
        /* <DEDUP_REMOVED lines=8> */
[----:B------:R-:W3:Y:S01]  /*45c00*/  LDL.LU.64 R6, [R1+0x25d0] ;  /* 0x0025d00001067983 */ /* 0x000ee20000300a00 */
[----:B------:R-:W4:Y:S02]  /*45c10*/  LDL.LU.64 R4, [R1+0x25c8] ;  /* 0x0025c80001047983 */ /* 0x000f240000300a00 */
[----:B------:R0:W-:Y:S01]  /*45c20*/  STL.64 [R1+0x2538], R20 ;  /* 0x0025381401007387 */ /* 0x0001e20000100a00 */
[----:B--2---:R-:W-:Y:S07]  /*45c30*/  HMMA.16816.F32 R16, R12, R20, R16 ;  /* 0x000000140c10723c */ /* 0x004fee0000001810 */
[----:B0-----:R-:W-:-:S02]  /*45c40*/  IMAD.MOV.U32 R20, RZ, RZ, R11 ;  /* 0x000000ffff147224 */ /* 0x001fc400078e000b */
[----:B------:R-:W-:Y:S11]  /*45c50*/  IMAD.MOV.U32 R21, RZ, RZ, R10 ;  /* 0x000000ffff157224 */ /* 0x000ff600078e000a */
[----:B------:R-:W-:Y:S03]  /*45c60*/  @!UPT UIADD3 URZ, URZ, URZ, URZ ;  /* 0x0000003f3f3ff290 */ /* 0x000fe6000fffe03f */
[----:B------:R-:W-:Y:S01]  /*45c70*/  STL.64 [R1+0x1b0], R16 ;  /* 0x0001b01001007387 */ /* 0x000fe20000100a00 */
[----:B------:R-:W-:Y:S02]  /*45c80*/  STL.64 [R1+0x1b8], R18 ;  /* 0x0001b81201007387 */ /* 0x000fe40000100a00 */
[----:B------:R0:W-:Y:S02]  /*45c90*/  STL.64 [R1+0x2550], R20 ;  /* 0x0025501401007387 */ /* 0x0001e40000100a00 */
[----:B0-----:R-:W-:Y:S02]  /*45ca0*/  IMAD.MOV.U32 R20, RZ, RZ, R9 ;  /* 0x000000ffff147224 */ /* 0x001fe400078e0009 */
[----:B------:R-:W-:-:S05]  /*45cb0*/  IMAD.MOV.U32 R21, RZ, RZ, R8 ;  /* 0x000000ffff157224 */ /* 0x000fca00078e0008 */
[----:B------:R0:W-:Y:S04]  /*45cc0*/  STL.64 [R1+0x2568], R20 ;  /* 0x0025681401007387 */ /* 0x0001e80000100a00 */
[----:B0-----:R-:W2:Y:S01]  /*45cd0*/  LDL.LU R20, [R1+0x90] ;  /* 0x0000900001147983 */ /* 0x001ea20000300800 */
[----:B------:R-:W2:Y:S02]  /*45ce0*/  LDL.LU R21, [R1+0x94] ;  /* 0x0000940001157983 */ /* 0x000ea40000300800 */
[----:B------:R-:W2:Y:S02]  /*45cf0*/  LDL.LU R22, [R1+0x98] ;  /* 0x0000980001167983 */ /* 0x000ea40000300800 */
[----:B------:R-:W2:Y:S01]  /*45d00*/  LDL.LU R23, [R1+0x9c] ;  /* 0x00009c0001177983 */ /* 0x000ea20000300800 */
[----:B----4-:R-:W-:Y:S01]  /*45d10*/  HMMA.16816.F32 R24, R12, R4, R24 ;  /* 0x000000040c18723c */ /* 0x010fe20000001818 */
[----:B------:R-:W4:Y:S01]  /*45d20*/  LDL.LU R8, [R1+0x190] ;  /* 0x0001900001087983 */ /* 0x000f220000300800 */
[----:B------:R-:W4:Y:S02]  /*45d30*/  LDL.LU R9, [R1+0x194] ;  /* 0x0001940001097983 */ /* 0x000f240000300800 */
[----:B------:R-:W4:Y:S02]  /*45d40*/  LDL.LU R10, [R1+0x198] ;  /* 0x00019800010a7983 */ /* 0x000f240000300800 */
[----:B------:R-:W4:Y:S01]  /*45d50*/  LDL.LU R11, [R1+0x19c] ;  /* 0x00019c00010b7983 */ /* 0x000f220000300800 */
[----:B------:R-:W3:Y:S01]  /*45d60*/  LDL.LU R16, [R1+0xc0] ;  /* 0x0000c00001107983 */ /* 0x000ee20000300800 */
[----:B------:R-:W3:Y:S02]  /*45d70*/  LDL.LU R17, [R1+0xc4] ;  /* 0x0000c40001117983 */ /* 0x000ee40000300800 */
[----:B------:R-:W3:Y:S02]  /*45d80*/  LDL.LU R18, [R1+0xc8] ;  /* 0x0000c80001127983 */ /* 0x000ee40000300800 */
[----:B------:R-:W3:Y:S01]  /*45d90*/  LDL.LU R19, [R1+0xcc] ;  /* 0x0000cc0001137983 */ /* 0x000ee20000300800 */
[----:B--2---:R-:W-:Y:S01]  /*45da0*/  STL.64 [R1+0x2578], R22 ;  /* 0x0025781601007387 */ /* 0x004fe20000100a00 */
[----:B------:R0:W-:Y:S02]  /*45db0*/  STL.64 [R1+0x2570], R20 ;  /* 0x0025701401007387 */ /* 0x0001e40000100a00 */
[----:B0-----:R-:W-:-:S02]  /*45dc0*/  IMAD.MOV.U32 R20, RZ, RZ, R2 ;  /* 0x000000ffff147224 */ /* 0x001fc400078e0002 */
[----:B------:R-:W-:Y:S01]  /*45dd0*/  IMAD.MOV.U32 R21, RZ, RZ, R3 ;  /* 0x000000ffff157224 */ /* 0x000fe200078e0003 */
[----:B------:R-:W2:Y:S01]  /*45de0*/  LDL.LU R2, [R1+0x25c4] ;  /* 0x0025c40001027983 */ /* 0x000ea20000300800 */
[----:B------:R-:W2:Y:S03]  /*45df0*/  LDL.LU R3, [R1+0x25c0] ;  /* 0x0025c00001037983 */ /* 0x000ea60000300800 */
[----:B------:R-:W-:Y:S02]  /*45e00*/  STL.64 [R1+0x1a0], R24 ;  /* 0x0001a01801007387 */ /* 0x000fe40000100a00 */
[----:B------:R0:W-:Y:S02]  /*45e10*/  STL.64 [R1+0x1a8], R26 ;  /* 0x0001a81a01007387 */ /* 0x0001e40000100a00 */
[----:B0-----:R-:W2:Y:S01]  /*45e20*/  LDL.LU.64 R26, [R1+0x25b8] ;  /* 0x0025b800011a7983 */ /* 0x001ea20000300a00 */
[----:B------:R-:W4:Y:S02]  /*45e30*/  LDL.LU.64 R24, [R1+0x25b0] ;  /* 0x0025b00001187983 */ /* 0x000f240000300a00 */
[----:B---3--:R-:W-:Y:S02]  /*45e40*/  STL.64 [R1+0x2530], R6 ;  /* 0x0025300601007387 */ /* 0x008fe40000100a00 */
[----:B------:R0:W-:Y:S02]  /*45e50*/  STL.64 [R1+0x2528], R4 ;  /* 0x0025280401007387 */ /* 0x0001e40000100a00 */
[----:B0-----:R-:W3:Y:S01]  /*45e60*/  LDL.LU R4, [R1+0x220] ;  /* 0x0002200001047983 */ /* 0x001ee20000300800 */
[----:B------:R-:W3:Y:S02]  /*45e70*/  LDL.LU R5, [R1+0x224] ;  /* 0x0002240001057983 */ /* 0x000ee40000300800 */
[----:B------:R-:W2:Y:S02]  /*45e80*/  LDL.LU R6, [R1+0x228] ;  /* 0x0002280001067983 */ /* 0x000ea40000300800 */
[----:B------:R-:W2:Y:S02]  /*45e90*/  LDL.LU R7, [R1+0x22c] ;  /* 0x00022c0001077983 */ /* 0x000ea40000300800 */
[----:B--2---:R-:W-:Y:S01]  /*45ea0*/  STL.64 [R1+0x2548], R6 ;  /* 0x0025480601007387 */ /* 0x004fe20000100a00 */
[----:B---3--:R0:W-:Y:S03]  /*45eb0*/  STL.64 [R1+0x2540], R4 ;  /* 0x0025400401007387 */ /* 0x0081e60000100a00 */
[----:B0-----:R-:W2:Y:S01]  /*45ec0*/  LDL.LU R4, [R1+0x470] ;  /* 0x0004700001047983 */ /* 0x001ea20000300800 */
[----:B------:R-:W2:Y:S02]  /*45ed0*/  LDL.LU R5, [R1+0x474] ;  /* 0x0004740001057983 */ /* 0x000ea40000300800 */
[----:B------:R-:W3:Y:S02]  /*45ee0*/  LDL.LU R6, [R1+0x478] ;  /* 0x0004780001067983 */ /* 0x000ee40000300800 */
        /* <DEDUP_REMOVED lines=17> */
[----:B------:R-:W4:Y:S02]  /*46000*/  LDL.LU.64 R8, [R1+0x25a0] ;  /* 0x0025a00001087983 */ /* 0x000f240000300a00 */
[----:B----4-:R-:W-:Y:S01]  /*46010*/  HMMA.16816.F32 R12, R12, R8, R16 ;  /* 0x000000080c0c723c */ /* 0x010fe20000001810 */
[----:B------:R-:W2:Y:S01]  /*46020*/  LDL.LU.64 R18, [R1+0x2598] ;  /* 0x0025980001127983 */ /* 0x000ea20000300a00 */
[----:B------:R-:W2:Y:S11]  /*46030*/  LDL.LU.64 R16, [R1+0x2590] ;  /* 0x0025900001107983 */ /* 0x000eb60000300a00 */
[----:B------:R-:W-:Y:S10]  /*46040*/  @!UPT UIADD3 URZ, URZ, URZ, URZ ;  /* 0x0000003f3f3ff290 */ /* 0x000ff4000fffe03f */
[----:B------:R0:W-:Y:S01]  /*46050*/  STL.64 [R1+0xc0], R12 ;  /* 0x0000c00c01007387 */ /* 0x0001e20000100a00 */
[----:B------:R1:W-:Y:S03]  /*46060*/  STL.64 [R1+0xc8], R14 ;  /* 0x0000c80e01007387 */ /* 0x0003e60000100a00 */
[----:B0-----:R-:W4:Y:S01]  /*46070*/  LDL.LU.64 R12, [R1+0x30] ;  /* 0x00003000010c7983 */ /* 0x001f220000300a00 */
[----:B-1----:R-:W3:Y:S01]  /*46080*/  LDL.64 R14, [R1+0x38] ;  /* 0x00003800010e7983 */ /* 0x002ee20000100a00 */
[C---:B--2---:R-:W-:Y:S02]  /*46090*/  HMMA.16816.F32 R20, R16.reuse, R20, R4 ;  /* 0x000000141014723c */ /* 0x044fe40000001804 */
[----:B------:R-:W2:Y:S01]  /*460a0*/  LDL.LU.64 R6, [R1+0x2588] ;  /* 0x0025880001067983 */ /* 0x000ea20000300a00 */
[----:B------:R-:W2:Y:S11]  /*460b0*/  LDL.LU.64 R4, [R1+0x2580] ;  /* 0x0025800001047983 */ /* 0x000eb60000300a00 */
[----:B------:R-:W-:Y:S09]  /*460c0*/  @!UPT UIADD3 URZ, URZ, URZ, URZ ;  /* 0x0000003f3f3ff290 */ /* 0x000ff2000fffe03f */
[----:B------:R-:W-:Y:S01]  /*460d0*/  STL.64 [R1+0xa0], R20 ;  /* 0x0000a01401007387 */ /* 0x000fe20000100a00 */
[----:B------:R0:W-:Y:S03]  /*460e0*/  STL.64 [R1+0xa8], R22 ;  /* 0x0000a81601007387 */ /* 0x0001e60000100a00 */
[----:B0-----:R-:W4:Y:S01]  /*460f0*/  LDL.LU.64 R22, [R1+0x2578] ;  /* 0x0025780001167983 */ /* 0x001f220000300a00 */
[----:B------:R-:W4:Y:S02]  /*46100*/  LDL.LU.64 R20, [R1+0x2570] ;  /* 0x0025700001147983 */ /* 0x000f240000300a00 */
[C---:B----4-:R-:W-:Y:S11]  /*46110*/  HMMA.16816.F32 R20, R16.reuse, R12, R20 ;  /* 0x0000000c1014723c */ /* 0x050ff60000001814 */
[----:B------:R-:W-:Y:S11]  /*46120*/  @!UPT UIADD3 URZ, URZ, URZ, URZ ;  /* 0x0000003f3f3ff290 */ /* 0x000ff6000fffe03f */
[----:B------:R-:W-:Y:S01]  /*46130*/  @!UPT UIADD3 URZ, URZ, URZ, URZ ;  /* 0x0000003f3f3ff290 */ /* 0x000fe2000fffe03f */
[----:B------:R0:W-:Y:S01]  /*46140*/  STL.64 [R1+0x90], R20 ;  /* 0x0000901401007387 */ /* 0x0001e20000100a00 */
[----:B------:R2:W-:Y:S03]  /*46150*/  STL.64 [R1+0x98], R22 ;  /* 0x0000981601007387 */ /* 0x0005e60000100a00 */
[----:B0-----:R-:W2:Y:S01]  /*46160*/  LDL.LU.64 R20, [R1+0x2568] ;  /* 0x0025680001147983 */ /* 0x001ea20000300a00 */
[----:B---3--:R-:W-:Y:S02]  /*46170*/  STL.64 [R1+0x24d8], R14 ;  /* 0x0024d80e01007387 */ /* 0x008fe40000100a00 */
[----:B------:R-:W3:Y:S01]  /*46180*/  LDL.LU R12, [R1+0x340] ;  /* 0x00034000010c7983 */ /* 0x000ee20000300800 */
[C---:B--2---:R-:W-:Y:S01]  /*46190*/  HMMA.16816.F32 R20, R16.reuse, R20, R4 ;  /* 0x000000141014723c */ /* 0x044fe20000001804 */
[----:B------:R-:W2:Y:S01]  /*461a0*/  LDL.LU.64 R6, [R1+0x2560] ;  /* 0x0025600001067983 */ /* 0x000ea20000300a00 */
[----:B------:R-:W2:Y:S11]  /*461b0*/  LDL.LU.64 R4, [R1+0x2558] ;  /* 0x0025580001047983 */ /* 0x000eb60000300a00 */
[----:B------:R-:W-:Y:S10]  /*461c0*/  @!UPT UIADD3 URZ, URZ, URZ, URZ ;  /* 0x0000003f3f3ff290 */ /* 0x000ff4000fffe03f */
        /* <DEDUP_REMOVED lines=8> */
[----:B------:R2:W-:Y:S03]  /*46250*/  STL.64 [R1+0x58], R22 ;  /* 0x0000581601007387 */ /* 0x0005e60000100a00 */
[----:B0-----:R-:W2:Y:S01]  /*46260*/  LDL.LU.64 R20, [R1+0x2538] ;  /* 0x0025380001147983 */ /* 0x001ea20000300a00 */
[----:B------:R-:W-:Y:S02]  /*46270*/  IMAD.MOV.U32 R14, RZ, RZ, R2 ;  /* 0x000000ffff0e7224 */ /* 0x000fe400078e0002 */
[----:B------:R-:W-:Y:S02]  /*46280*/  IMAD.MOV.U32 R15, RZ, RZ, R0 ;  /* 0x000000ffff0f7224 */ /* 0x000fe400078e0000 */
[----:B------:R-:W-:Y:S01]  /*46290*/  IMAD.MOV.U32 R13, RZ, RZ, R3 ;  /* 0x000000ffff0d7224 */ /* 0x000fe200078e0003 */
[C---:B--2---:R-:W-:Y:S01]  /*462a0*/  HMMA.16816.F32 R20, R16.reuse, R20, R4 ;  /* 0x000000141014723c */ /* 0x044fe20000001804 */
[----:B------:R-:W2:Y:S01]  /*462b0*/  LDL.LU.64 R6, [R1+0x2530] ;  /* 0x0025300001067983 */ /* 0x000ea20000300a00 */
[----:B------:R-:W3:Y:S11]  /*462c0*/  LDL.LU.64 R4, [R1+0x2528] ;  /* 0x0025280001047983 */ /* 0x000ef60000300a00 */
[----:B------:R-:W-:Y:S10]  /*462d0*/  @!UPT UIADD3 URZ, URZ, URZ, URZ ;  /* 0x0000003f3f3ff290 */ /* 0x000ff4000fffe03f */
[----:B------:R0:W-:Y:S01]  /*462e0*/  STL [R1+0x220], R20 ;  /* 0x0002201401007387 */ /* 0x0001e20000100800 */
[----:B------:R-:W-:Y:S02]  /*462f0*/  IMAD.MOV.U32 R2, RZ, RZ, R22 ;  /* 0x000000ffff027224 */ /* 0x000fe400078e0016 */
[----:B------:R-:W-:Y:S02]  /*46300*/  IMAD.MOV.U32 R0, RZ, RZ, R23 ;  /* 0x000000ffff007224 */ /* 0x000fe400078e0017 */
[----:B------:R-:W-:Y:S01]  /*46310*/  IMAD.MOV.U32 R3, RZ, RZ, R21 ;  /* 0x000000ffff037224 */ /* 0x000fe200078e0015 */
[----:B------:R-:W4:Y:S04]  /*46320*/  LDL.LU.64 R22, [R1+0x2520] ;  /* 0x0025200001167983 */ /* 0x000f280000300a00 */
[----:B0-----:R-:W4:Y:S01]  /*46330*/  LDL.LU.64 R20, [R1+0x2518] ;  /* 0x0025180001147983 */ /* 0x001f220000300a00 */
[----:B------:R-:W-:Y:S02]  /*46340*/  STL [R1+0x21d4], R0 ;  /* 0x0021d40001007387 */ /* 0x000fe40000100800 */
[----:B------:R-:W-:Y:S02]  /*46350*/  STL [R1+0x21d0], R3 ;  /* 0x0021d00301007387 */ /* 0x000fe40000100800 */
[----:B------:R-:W-:Y:S01]  /*46360*/  STL [R1+0x2118], R2 ;  /* 0x0021180201007387 */ /* 0x000fe20000100800 */
[C---:B---3--:R-:W-:Y:S11]  /*46370*/  HMMA.16816.F32 R12, R16.reuse, R4, R12 ;  /* 0x00000004100c723c */ /* 0x048ff6000000180c */
[----:B------:R-:W-:Y:S11]  /*46380*/  @!UPT UIADD3 URZ, URZ, URZ, URZ ;  /* 0x0000003f3f3ff290 */ /* 0x000ff6000fffe03f */
[----:B------:R-:W-:Y:S01]  /*46390*/  @!UPT UIADD3 URZ, URZ, URZ, URZ ;  /* 0x0000003f3f3ff290 */ /* 0x000fe2000fffe03f */
[----:B------:R-:W-:Y:S01]  /*463a0*/  STL.64 [R1+0x340], R12 ;  /* 0x0003400c01007387 */ /* 0x000fe20000100a00 */
[----:B------:R4:W-:Y:S02]  /*463b0*/  STL.64 [R1+0x348], R14 ;  /* 0x0003480e01007387 */ /* 0x0009e40000100a00 */
[----:B----4-:R-:W-:Y:S11]  /*463c0*/  HMMA.16816.F32 R12, R16, R24, R20 ;  /* 0x00000018100c723c */ /* 0x010ff60000001814 */
[----:B------:R-:W-:Y:S11]  /*463d0*/  @!UPT UIADD3 URZ, URZ, URZ, URZ ;  /* 0x0000003f3f3ff290 */ /* 0x000ff6000fffe03f */
[----:B------:R-:W-:Y:S01]  /*463e0*/  @!UPT UIADD3 URZ, URZ, URZ, URZ ;  /* 0x0000003f3f3ff290 */ /* 0x000fe2000fffe03f */
[----:B------:R-:W-:Y:S01]  /*463f0*/  STL [R1+0x464], R13 ;  /* 0x0004640d01007387 */ /* 0x000fe20000100800 */
[----:B------:R0:W-:Y:S02]  /*46400*/  STL.64 [R1+0x468], R14 ;  /* 0x0004680e01007387 */ /* 0x0001e40000100a00 */
[----:B------:R-:W3:Y:S02]  /*46410*/  LDL.LU R20, [R1+0x330] ;  /* 0x0003300001147983 */ /* 0x000ee40000300800 */
[----:B------:R-:W3:Y:S01]  /*46420*/  LDL.LU R21, [R1+0x334] ;  /* 0x0003340001157983 */ /* 0x000ee20000300800 */
[----:B------:R-:W3:Y:S01]  /*46430*/  LDL.LU R22, [R1+0x338] ;  /* 0x0003380001167983 */ /* 0x000ee20000300800 */
[----:B------:R-:W3:Y:S03]  /*46440*/  LDL.LU R23, [R1+0x33c] ;  /* 0x00033c0001177983 */ /* 0x000ee60000300800 */
[----:B0-----:R-:W4:Y:S01]  /*46450*/  LDL.64 R14, [R1+0x48] ;  /* 0x00004800010e7983 */ /* 0x001f220000100a00 */
[----:B------:R0:W-:Y:S02]  /*46460*/  STL.64 [R1+0x2480], R26 ;  /* 0x0024801a01007387 */ /* 0x0001e40000100a00 */
[----:B------:R-:W2:Y:S02]  /*46470*/  LDL.LU R24, [R1+0x2d0] ;  /* 0x0002d00001187983 */ /* 0x000ea40000300800 */
[----:B------:R-:W2:Y:S02]  /*46480*/  LDL.LU R25, [R1+0x2d4] ;  /* 0x0002d40001197983 */ /* 0x000ea40000300800 */
[----:B0-----:R-:W-:-:S02]  /*46490*/  IMAD.MOV.U32 R26, RZ, RZ, R29 ;  /* 0x000000ffff1a7224 */ /* 0x001fc400078e001d */
[----:B------:R-:W-:Y:S01]  /*464a0*/  IMAD.MOV.U32 R27, RZ, RZ, R28 ;  /* 0x000000ffff1b7224 */ /* 0x000fe200078e001c */
[----:B------:R-:W3:Y:S01]  /*464b0*/  LDL.LU R29, [R1+0x2514] ;  /* 0x00251400011d7983 */ /* 0x000ee20000300800 */
[----:B------:R-:W3:Y:S03]  /*464c0*/  LDL.LU R28, [R1+0x2510] ;  /* 0x00251000011c7983 */ /* 0x000ee60000300800 */
[----:B------:R-:W-:Y:S04]  /*464d0*/  STL.64 [R1+0x2490], R26 ;  /* 0x0024901a01007387 */ /* 0x000fe80000100a00 */
[----:B--2---:R0:W-:Y:S04]  /*464e0*/  STL.64 [R1+0x2488], R24 ;  /* 0x0024881801007387 */ /* 0x0041e80000100a00 */
[----:B0-----:R-:W2:Y:S01]  /*464f0*/  LDL.LU R24, [R1+0x2e0] ;  /* 0x0002e00001187983 */ /* 0x001ea20000300800 */
[----:B------:R-:W2:Y:S02]  /*46500*/  LDL.LU R25, [R1+0x2e4] ;  /* 0x0002e40001197983 */ /* 0x000ea40000300800 */
[----:B------:R-:W2:Y:S02]  /*46510*/  LDL.LU R26, [R1+0x2e8] ;  /* 0x0002e800011a7983 */ /* 0x000ea40000300800 */
[----:B------:R-:W2:Y:S02]  /*46520*/  LDL.LU R27, [R1+0x2ec] ;  /* 0x0002ec00011b7983 */ /* 0x000ea40000300800 */
[----:B--2---:R-:W-:Y:S01]  /*46530*/  STL.64 [R1+0x24a8], R26 ;  /* 0x0024a81a01007387 */ /* 0x004fe20000100a00 */
[----:B------:R3:W-:Y:S02]  /*46540*/  STL.64 [R1+0x24a0], R24 ;  /* 0x0024a01801007387 */ /* 0x0007e40000100a00 */
[----:B---3--:R-:W-:-:S02]  /*46550*/  IMAD.MOV.U32 R24, RZ, RZ, R28 ;  /* 0x000000ffff187224 */ /* 0x008fc400078e001c */
[----:B------:R-:W-:Y:S01]  /*46560*/  IMAD.MOV.U32 R25, RZ, RZ, R29 ;  /* 0x000000ffff197224 */ /* 0x000fe200078e001d */
[----:B------:R-:W2:Y:S01]  /*46570*/  LDL.LU R28, [R1+0x250c] ;  /* 0x00250c00011c7983 */ /* 0x000ea20000300800 */
[----:B------:R-:W3:Y:S02]  /*46580*/  LDL.LU R29, [R1+0x2508] ;  /* 0x00250800011d7983 */ /* 0x000ee40000300800 */
[----:B------:R-:W2:Y:S02]  /*46590*/  LDL.LU R26, [R1+0x2f8] ;  /* 0x0002f800011a7983 */ /* 0x000ea40000300800 */
[----:B------:R-:W2:Y:S02]  /*465a0*/  LDL.LU R27, [R1+0x2fc] ;  /* 0x0002fc00011b7983 */ /* 0x000ea40000300800 */
[----:B--2---:R0:W-:Y:S01]  /*465b0*/  STL.64 [R1+0x24b8], R26 ;  /* 0x0024b81a01007387 */ /* 0x0041e20000100a00 */
[----:B------:R1:W-:Y:S03]  /*465c0*/  STL.64 [R1+0x24b0], R24 ;  /* 0x0024b01801007387 */ /* 0x0003e60000100a00 */
[----:B0-----:R-:W2:Y:S01]  /*465d0*/  LDL.64 R26, [R1+0x18] ;  /* 0x00001800011a7983 */ /* 0x001ea20000100a00 */
[----:B-1----:R-:W-:-:S02]  /*465e0*/  IMAD.MOV.U32 R24, RZ, RZ, R28 ;  /* 0x000000ffff187224 */ /* 0x002fc400078e001c */
[----:B---3--:R-:W-:Y:S01]  /*465f0*/  IMAD.MOV.U32 R25, RZ, RZ, R29 ;  /* 0x000000ffff197224 */ /* 0x008fe200078e001d */
[----:B--2---:R0:W-:Y:S01]  /*46600*/  STL.64 [R1+0x24d0], R26 ;  /* 0x0024d01a01007387 */ /* 0x0041e20000100a00 */
[----:B------:R-:W2:Y:S02]  /*46610*/  LDL.LU R28, [R1+0x2504] ;  /* 0x00250400011c7983 */ /* 0x000ea40000300800 */
[----:B------:R-:W3:Y:S01]  /*46620*/  LDL.LU R29, [R1+0x2500] ;  /* 0x00250000011d7983 */ /* 0x000ee20000300800 */
[----:B0-----:R-:W2:Y:S01]  /*46630*/  LDL.LU R26, [R1+0x318] ;  /* 0x00031800011a7983 */ /* 0x001ea20000300800 */
[----:B------:R-:W2:Y:S02]  /*46640*/  LDL.LU R27, [R1+0x31c] ;  /* 0x00031c00011b7983 */ /* 0x000ea40000300800 */
[----:B------:R-:W-:Y:S01]  /*46650*/  IMAD.MOV.U32 R2, RZ, RZ, R12 ;  /* 0x000000ffff027224 */ /* 0x000fe200078e000c */
[----:B------:R-:W-:Y:S01]  /*46660*/  HMMA.16816.F32 R16, R16, R8, R20 ;  /* 0x000000081010723c */ /* 0x000fe20000001814 */
[----:B--2---:R-:W-:Y:S01]  /*46670*/  STL.64 [R1+0x24e8], R26 ;  /* 0x0024e81a01007387 */ /* 0x004fe20000100a00 */
[----:B------:R0:W-:Y:S03]  /*46680*/  STL.64 [R1+0x24e0], R24 ;  /* 0x0024e01801007387 */ /* 0x0001e60000100a00 */
[----:B0-----:R-:W2:Y:S01]  /*46690*/  LDL.LU R24, [R1+0x320] ;  /* 0x0003200001187983 */ /* 0x001ea20000300800 */
[----:B------:R-:W2:Y:S02]  /*466a0*/  LDL.LU R25, [R1+0x324] ;  /* 0x0003240001197983 */ /* 0x000ea40000300800 */
[----:B------:R-:W-:Y:S02]  /*466b0*/  STL [R1+0x22d8], R2 ;  /* 0x0022d80201007387 */ /* 0x000fe40000100800 */
[----:B------:R-:W2:Y:S01]  /*466c0*/  LDL.LU.64 R22, [R1+0x24f8] ;  /* 0x0024f80001167983 */ /* 0x000ea20000300a00 */
[----:B------:R-:W2:Y:S01]  /*466d0*/  LDL.LU.64 R20, [R1+0x24f0] ;  /* 0x0024f00001147983 */ /* 0x000ea20000300a00 */
[----:B---3--:R-:W-:-:S02]  /*466e0*/  IMAD.MOV.U32 R26, RZ, RZ, R29 ;  /* 0x000000ffff1a7224 */ /* 0x008fc400078e001d */
[----:B------:R-:W-:-:S10]  /*466f0*/  IMAD.MOV.U32 R27, RZ, RZ, R28 ;  /* 0x000000ffff1b7224 */ /* 0x000fd400078e001c */
[----:B------:R-:W-:Y:S01]  /*46700*/  IMAD.MOV.U32 R28, RZ, RZ, R18 ;  /* 0x000000ffff1c7224 */ /* 0x000fe200078e0012 */
[----:B------:R-:W-:Y:S01]  /*46710*/  STL [R1+0x330], R16 ;  /* 0x0003301001007387 */ /* 0x000fe20000100800 */
[----:B------:R-:W-:Y:S02]  /*46720*/  IMAD.MOV.U32 R4, RZ, RZ, R19 ;  /* 0x000000ffff047224 */ /* 0x000fe400078e0013 */
[----:B------:R-:W3:Y:S02]  /*46730*/  LDL R18, [R1+0x28] ;  /* 0x0000280001127983 */ /* 0x000ee40000100800 */
[----:B------:R-:W3:Y:S02]  /*46740*/  LDL R19, [R1+0x2c] ;  /* 0x00002c0001137983 */ /* 0x000ee40000100800 */
[----:B----4-:R-:W-:Y:S02]  /*46750*/  IMAD.MOV.U32 R8, RZ, RZ, R14 ;  /* 0x000000ffff087224 */ /* 0x010fe400078e000e */
[----:B------:R-:W-:Y:S01]  /*46760*/  IMAD.MOV.U32 R5, RZ, RZ, R15 ;  /* 0x000000ffff057224 */ /* 0x000fe200078e000f */
        /* <DEDUP_REMOVED lines=8> */
[----:B------:R-:W-:Y:S01]  /*467f0*/  STL.64 [R1+0x24c8], R6 ;  /* 0x0024c80601007387 */ /* 0x000fe20000100a00 */
[----:B------:R0:W-:Y:S04]  /*46800*/  STL.64 [R1+0x24c0], R4 ;  /* 0x0024c00401007387 */ /* 0x0001e80000100a00 */
[----:B0-----:R-:W4:Y:S01]  /*46810*/  LDL.LU R4, [R1+0x300] ;  /* 0x0003000001047983 */ /* 0x001f220000300800 */
[----:B------:R-:W4:Y:S02]  /*46820*/  LDL.LU R5, [R1+0x304] ;  /* 0x0003040001057983 */ /* 0x000f240000300800 */
[----:B------:R-:W4:Y:S02]  /*46830*/  LDL.LU R6, [R1+0x308] ;  /* 0x0003080001067983 */ /* 0x000f240000300800 */
[----:B------:R-:W4:Y:S01]  /*46840*/  LDL.LU R7, [R1+0x30c] ;  /* 0x00030c0001077983 */ /* 0x000f220000300800 */
[C---:B--2---:R-:W-:Y:S01]  /*46850*/  HMMA.16816.F32 R24, R20.reuse, R14, R24 ;  /* 0x0000000e1418723c */ /* 0x044fe20000001818 */
[----:B------:R-:W-:Y:S11]  /*46860*/  IMAD.MOV.U32 R9, RZ, RZ, R15 ;  /* 0x000000ffff097224 */ /* 0x000ff600078e000f */
[----:B------:R-:W-:Y:S11]  /*46870*/  @!UPT UIADD3 URZ, URZ, URZ, URZ ;  /* 0x0000003f3f3ff290 */ /* 0x000ff6000fffe03f */
[----:B------:R-:W-:Y:S01]  /*46880*/  STL.64 [R1+0x310], R24 ;  /* 0x0003101801007387 */ /* 0x000fe20000100a00 */
[----:B------:R0:W-:Y:S03]  /*46890*/  STL.64 [R1+0x318], R26 ;  /* 0x0003181a01007387 */ /* 0x0001e60000100a00 */
[----:B0-----:R-:W4:Y:S01]  /*468a0*/  LDL.LU.64 R26, [R1+0x24d0] ;  /* 0x0024d000011a7983 */ /* 0x001f220000300a00 */
[----:B------:R-:W-:Y:S02]  /*468b0*/  STL.64 [R1+0x2478], R10 ;  /* 0x0024780a01007387 */ /* 0x000fe40000100a00 */
[----:B------:R0:W-:Y:S02]  /*468c0*/  STL.64 [R1+0x2470], R8 ;  /* 0x0024700801007387 */ /* 0x0001e40000100a00 */
[----:B0-----:R-:W2:Y:S01]  /*468d0*/  LDL.LU R8, [R1+0x2c0] ;  /* 0x0002c00001087983 */ /* 0x001ea20000300800 */
[----:B------:R-:W2:Y:S02]  /*468e0*/  LDL.LU R9, [R1+0x2c4] ;  /* 0x0002c40001097983 */ /* 0x000ea40000300800 */
[----:B------:R-:W2:Y:S02]  /*468f0*/  LDL.LU R10, [R1+0x2c8] ;  /* 0x0002c800010a7983 */ /* 0x000ea40000300800 */
[----:B------:R-:W2:Y:S01]  /*46900*/  LDL.LU R11, [R1+0x2cc] ;  /* 0x0002cc00010b7983 */ /* 0x000ea20000300800 */
[----:B------:R-:W2:Y:S01]  /*46910*/  LDL R15, [R1+0x13a4] ;  /* 0x0013a400010f7983 */ /* 0x000ea20000100800 */
[----:B------:R-:W-:Y:S01]  /*46920*/  IMAD.MOV.U32 R16, RZ, RZ, R14 ;  /* 0x000000ffff107224 */ /* 0x000fe200078e000e */
[----:B----4-:R-:W-:Y:S01]  /*46930*/  HMMA.16816.F32 R4, R20, R26, R4 ;  /* 0x0000001a1404723c */ /* 0x010fe20000001804 */
[----:B------:R-:W-:-:S02]  /*46940*/  IMAD.MOV.U32 R2, RZ, RZ, R26 ;  /* 0x000000ffff027224 */ /* 0x000fc400078e001a */
[----:B------:R-:W-:Y:S01]  /*46950*/  IMAD.MOV.U32 R0, RZ, RZ, R27 ;  /* 0x000000ffff007224 */ /* 0x000fe200078e001b */
[----:B--2---:R0:W-:Y:S01]  /*46960*/  STL [R1+0x239c], R15 ;  /* 0x00239c0f01007387 */ /* 0x0041e20000100800 */
[----:B------:R-:W2:Y:S03]  /*46970*/  LDL R14, [R1+0x8] ;  /* 0x00000800010e7983 */ /* 0x000ea60000100800 */
[----:B0-----:R-:W2:Y:S11]  /*46980*/  LDL R15, [R1+0xc] ;  /* 0x00000c00010f7983 */ /* 0x001eb60000100800 */
[----:B------:R-:W-:Y:S04]  /*46990*/  @!UPT UIADD3 URZ, URZ, URZ, URZ ;  /* 0x0000003f3f3ff290 */ /* 0x000fe8000fffe03f */
[----:B------:R-:W-:Y:S02]  /*469a0*/  STL.64 [R1+0x300], R4 ;  /* 0x0003000401007387 */ /* 0x000fe40000100a00 */
[----:B------:R0:W-:Y:S02]  /*469b0*/  STL.64 [R1+0x308], R6 ;  /* 0x0003080601007387 */ /* 0x0001e40000100a00 */
[----:B0-----:R-:W4:Y:S01]  /*469c0*/  LDL.LU.64 R6, [R1+0x24c8] ;  /* 0x0024c80001067983 */ /* 0x001f220000300a00 */
        /* <DEDUP_REMOVED lines=13> */
[----:B------:R-:W2:Y:S01]  /*46aa0*/  LDL.LU R6, [R1+0x249c] ;  /* 0x00249c0001067983 */ /* 0x000ea20000300800 */
[----:B------:R-:W2:Y:S03]  /*46ab0*/  LDL.LU R7, [R1+0x2498] ;  /* 0x0024980001077983 */ /* 0x000ea60000300800 */
[----:B0-----:R-:W4:Y:S01]  /*46ac0*/  LDL.LU R14, [R1+0x218] ;  /* 0x00021800010e7983 */ /* 0x001f220000300800 */
[----:B------:R-:W4:Y:S01]  /*46ad0*/  LDL.LU R15, [R1+0x21c] ;  /* 0x00021c00010f7983 */ /* 0x000f220000300800 */
[C---:B---3--:R-:W-:Y:S11]  /*46ae0*/  HMMA.16816.F32 R24, R20.reuse, R18, R24 ;  /* 0x000000121418723c */ /* 0x048ff60000001818 */
[----:B------:R-:W-:Y:S11]  /*46af0*/  @!UPT UIADD3 URZ, URZ, URZ, URZ ;  /* 0x0000003f3f3ff290 */ /* 0x000ff6000fffe03f */
[----:B------:R-:W-:Y:S01]  /*46b00*/  @!UPT UIADD3 URZ, URZ, URZ, URZ ;  /* 0x0000003f3f3ff290 */ /* 0x000fe2000fffe03f */
[----:B------:R-:W-:Y:S01]  /*46b10*/  STL.64 [R1+0x2e0], R24 ;  /* 0x0002e01801007387 */ /* 0x000fe20000100a00 */
[----:B------:R0:W-:Y:S03]  /*46b20*/  STL.64 [R1+0x2e8], R26 ;  /* 0x0002e81a01007387 */ /* 0x0001e60000100a00 */
[----:B0-----:R-:W2:Y:S01]  /*46b30*/  LDL.LU.64 R26, [R1+0x2490] ;  /* 0x00249000011a7983 */ /* 0x001ea20000300a00 */
[----:B------:R-:W2:Y:S02]  /*46b40*/  LDL.LU.64 R24, [R1+0x2488] ;  /* 0x0024880001187983 */ /* 0x000ea40000300a00 */
[----:B------:R-:W-:Y:S01]  /*46b50*/  STL.64 [R1+0x2430], R18 ;  /* 0x0024301201007387 */ /* 0x000fe20000100a00 */
[C---:B--2---:R-:W-:Y:S11]  /*46b60*/  HMMA.16816.F32 R24, R20.reuse, R6, R24 ;  /* 0x000000061418723c */ /* 0x044ff60000001818 */
[----:B------:R-:W-:Y:S11]  /*46b70*/  @!UPT UIADD3 URZ, URZ, URZ, URZ ;  /* 0x0000003f3f3ff290 */ /* 0x000ff6000fffe03f */
[----:B------:R-:W-:Y:S01]  /*46b80*/  @!UPT UIADD3 URZ, URZ, URZ, URZ ;  /* 0x0000003f3f3ff290 */ /* 0x000fe2000fffe03f */
[----:B------:R-:W-:Y:S01]  /*46b90*/  STL.64 [R1+0x4a0], R24 ;  /* 0x0004a01801007387 */ /* 0x000fe20000100a00 */
[----:B------:R0:W-:Y:S03]  /*46ba0*/  STL.64 [R1+0x4a8], R26 ;  /* 0x0004a81a01007387 */ /* 0x0001e60000100a00 */
[----:B0-----:R-:W2:Y:S01]  /*46bb0*/  LDL.LU.64 R26, [R1+0x2480] ;  /* 0x00248000011a7983 */ /* 0x001ea20000300a00 */
[----:B------:R-:W-:Y:S02]  /*46bc0*/  STL.64 [R1+0x2428], R6 ;  /* 0x0024280601007387 */ /* 0x000fe40000100a00 */
[----:B------:R-:W-:Y:S01]  /*46bd0*/  STL [R1+0x2420], R4 ;  /* 0x0024200401007387 */ /* 0x000fe20000100800 */
[C---:B--2---:R-:W-:Y:S11]  /*46be0*/  HMMA.16816.F32 R8, R20.reuse, R26, R8 ;  /* 0x0000001a1408723c */ /* 0x044ff60000001808 */
[----:B------:R-:W-:Y:S11]  /*46bf0*/  @!UPT UIADD3 URZ, URZ, URZ, URZ ;  /* 0x0000003f3f3ff290 */ /* 0x000ff6000fffe03f */
[----:B------:R-:W-:Y:S01]  /*46c00*/  @!UPT UIADD3 URZ, URZ, URZ, URZ ;  /* 0x0000003f3f3ff290 */ /* 0x000fe2000fffe03f */
[----:B------:R-:W-:Y:S01]  /*46c10*/  STL.64 [R1+0x530], R8 ;  /* 0x0005300801007387 */ /* 0x000fe20000100a00 */
[----:B------:R0:W-:Y:S03]  /*46c20*/  STL.64 [R1+0x538], R10 ;  /* 0x0005380a01007387 */ /* 0x0001e60000100a00 */
[----:B0-----:R-:W4:Y:S01]  /*46c30*/  LDL.LU.64 R10, [R1+0x2478] ;  /* 0x00247800010a7983 */ /* 0x001f220000300a00 */
[----:B------:R-:W2:Y:S02]  /*46c40*/  LDL.LU.64 R8, [R1+0x2470] ;  /* 0x0024700001087983 */ /* 0x000ea40000300a00 */
[----:B------:R-:W-:Y:S02]  /*46c50*/  IMAD.MOV.U32 R4, RZ, RZ, R26 ;  /* 0x000000ffff047224 */ /* 0x000fe400078e001a */
[----:B------:R-:W-:Y:S02]  /*46c60*/  IMAD.MOV.U32 R3, RZ, RZ, R27 ;  /* 0x000000ffff037224 */ /* 0x000fe400078e001b */
[----:B------:R-:W3:Y:S01]  /*46c70*/  LDL.LU.64 R26, [R1+0x2468] ;  /* 0x00246800011a7983 */ /* 0x000ee20000300a00 */
[----:B------:R-:W3:Y:S01]  /*46c80*/  LDL.LU.64 R24, [R1+0x2460] ;  /* 0x0024600001187983 */ /* 0x000ee20000300a00 */
[----:B----4-:R-:W-:Y:S02]  /*46c90*/  HMMA.16816.F32 R20, R20, R10, R12 ;  /* 0x0000000a1414723c */ /* 0x010fe4000000180c */
[----:B------:R-:W4:Y:S11]  /*46ca0*/  LDL.LU R12, [R1+0x160] ;  /* 0x00016000010c7983 */ /* 0x000f360000300800 */
[----:B------:R-:W-:Y:S10]  /*46cb0*/  @!UPT UIADD3 URZ, URZ, URZ, URZ ;  /* 0x0000003f3f3ff290 */ /* 0x000ff4000fffe03f */
[----:B------:R-:W-:Y:S01]  /*46cc0*/  STL.64 [R1+0x520], R20 ;  /* 0x0005201401007387 */ /* 0x000fe20000100a00 */
[----:B------:R0:W-:Y:S02]  /*46cd0*/  STL.64 [R1+0x528], R22 ;  /* 0x0005281601007387 */ /* 0x0001e40000100a00 */
[----:B------:R-:W4:Y:S02]  /*46ce0*/  LDL.LU R13, [R1+0x164] ;  /* 0x00016400010d7983 */ /* 0x000f240000300800 */
[----:B------:R-:W2:Y:S01]  /*46cf0*/  LDL.LU R14, [R1+0x168] ;  /* 0x00016800010e7983 */ /* 0x000ea20000300800 */
[----:B------:R-:W2:Y:S04]  /*46d00*/  LDL.LU R15, [R1+0x16c] ;  /* 0x00016c00010f7983 */ /* 0x000ea80000300800 */
[----:B--2---:R-:W-:Y:S01]  /*46d10*/  STL.64 [R1+0x2448], R14 ;  /* 0x0024480e01007387 */ /* 0x004fe20000100a00 */
[----:B----4-:R-:W-:Y:S02]  /*46d20*/  STL.64 [R1+0x2440], R12 ;  /* 0x0024400c01007387 */ /* 0x010fe40000100a00 */
[----:B------:R-:W-:Y:S02]  /*46d30*/  STL.64 [R1+0x2400], R10 ;  /* 0x0024000a01007387 */ /* 0x000fe40000100a00 */
[----:B0-----:R-:W2:Y:S02]  /*46d40*/  LDL R23, [R1+0x13a0] ;  /* 0x0013a00001177983 */ /* 0x001ea40000100800 */
[----:B--2---:R0:W-:Y:S01]  /*46d50*/  STL [R1+0x2398], R23 ;  /* 0x0023981701007387 */ /* 0x0041e20000100800 */
[----:B------:R-:W2:Y:S02]  /*46d60*/  LDL.LU R20, [R1+0x200] ;  /* 0x0002000001147983 */ /* 0x000ea40000300800 */
[----:B------:R-:W2:Y:S02]  /*46d70*/  LDL.LU R21, [R1+0x204] ;  /* 0x0002040001157983 */ /* 0x000ea40000300800 */
[----:B------:R-:W4:Y:S01]  /*46d80*/  LDL.LU R22, [R1+0x208] ;  /* 0x0002080001167983 */ /* 0x000f220000300800 */
[----:B0-----:R-:W4:Y:S01]  /*46d90*/  LDL.LU R23, [R1+0x20c] ;  /* 0x00020c0001177983 */ /* 0x001f220000300800 */
[----:B------:R-:W-:-:S02]  /*46da0*/  IMAD.MOV.U32 R14, RZ, RZ, R16 ;  /* 0x000000ffff0e7224 */ /* 0x000fc400078e0010 */
[----:B------:R-:W-:Y:S01]  /*46db0*/  IMAD.MOV.U32 R29, RZ, RZ, R17 ;  /* 0x000000ffff1d7224 */ /* 0x000fe200078e0011 */
[----:B----4-:R-:W-:Y:S01]  /*46dc0*/  STL.64 [R1+0x23a8], R22 ;  /* 0x0023a81601007387 */ /* 0x010fe20000100a00 */
[----:B--2---:R0:W-:Y:S03]  /*46dd0*/  STL.64 [R1+0x23a0], R20 ;  /* 0x0023a01401007387 */ /* 0x0041e60000100a00 */
[----:B0-----:R-:W2:Y:S01]  /*46de0*/  LDL.LU R20, [R1+0xd0] ;  /* 0x0000d00001147983 */ /* 0x001ea20000300800 */
[----:B------:R-:W2:Y:S02]  /*46df0*/  LDL.LU R21, [R1+0xd4] ;  /* 0x0000d40001157983 */ /* 0x000ea40000300800 */
[----:B------:R-:W4:Y:S02]  /*46e00*/  LDL.LU R22, [R1+0xd8] ;  /* 0x0000d80001167983 */ /* 0x000f240000300800 */
[----:B------:R-:W4:Y:S01]  /*46e10*/  LDL.LU R23, [R1+0xdc] ;  /* 0x0000dc0001177983 */ /* 0x000f220000300800 */
[----:B------:R-:W2:Y:S01]  /*46e20*/  LDL.LU R16, [R1+0x150] ;  /* 0x0001500001107983 */ /* 0x000ea20000300800 */
[----:B------:R-:W2:Y:S02]  /*46e30*/  LDL.LU R17, [R1+0x154] ;  /* 0x0001540001117983 */ /* 0x000ea40000300800 */
[----:B------:R-:W2:Y:S02]  /*46e40*/  LDL.LU R18, [R1+0x158] ;  /* 0x0001580001127983 */ /* 0x000ea40000300800 */
[----:B------:R-:W2:Y:S02]  /*46e50*/  LDL.LU R19, [R1+0x15c] ;  /* 0x00015c0001137983 */ /* 0x000ea40000300800 */
[----:B------:R-:W-:-:S02]  /*46e60*/  IMAD.MOV.U32 R10, RZ, RZ, R4 ;  /* 0x000000ffff0a7224 */ /* 0x000fc400078e0004 */
[----:B------:R-:W-:Y:S02]  /*46e70*/  IMAD.MOV.U32 R11, RZ, RZ, R3 ;  /* 0x000000ffff0b7224 */ /* 0x000fe400078e0003 */
[----:B------:R-:W-:Y:S02]  /*46e80*/  IMAD.MOV.U32 R6, RZ, RZ, R8 ;  /* 0x000000ffff067224 */ /* 0x000fe400078e0008 */
[----:B------:R-:W-:Y:S01]  /*46e90*/  IMAD.MOV.U32 R15, RZ, RZ, R9 ;  /* 0x000000ffff0f7224 */ /* 0x000fe200078e0009 */
[----:B--2---:R-:W-:Y:S01]  /*46ea0*/  STL.64 [R1+0x2458], R18 ;  /* 0x0024581201007387 */ /* 0x004fe20000100a00 */
[----:B------:R0:W-:Y:S03]  /*46eb0*/  STL.64 [R1+0x2450], R16 ;  /* 0x0024501001007387 */ /* 0x0001e60000100a00 */
[----:B0-----:R-:W3:Y:S01]  /*46ec0*/  LDL.LU R16, [R1+0x170] ;  /* 0x0001700001107983 */ /* 0x001ee20000300800 */
[----:B------:R-:W3:Y:S02]  /*46ed0*/  LDL.LU R17, [R1+0x174] ;  /* 0x0001740001117983 */ /* 0x000ee40000300800 */
[----:B------:R-:W3:Y:S02]  /*46ee0*/  LDL.LU R18, [R1+0x178] ;  /* 0x0001780001127983 */ /* 0x000ee40000300800 */
[----:B------:R-:W3:Y:S01]  /*46ef0*/  LDL.LU R19, [R1+0x17c] ;  /* 0x00017c0001137983 */ /* 0x000ee20000300800 */
[----:B------:R0:W-:Y:S01]  /*46f00*/  STL.64 [R1+0x2418], R10 ;  /* 0x0024180a01007387 */ /* 0x0001e20000100a00 */
[----:B------:R-:W2:Y:S02]  /*46f10*/  LDL.LU R8, [R1+0x180] ;  /* 0x0001800001087983 */ /* 0x000ea40000300800 */
[----:B------:R-:W2:Y:S01]  /*46f20*/  LDL.LU R9, [R1+0x184] ;  /* 0x0001840001097983 */ /* 0x000ea20000300800 */
[----:B0-----:R-:W2:Y:S01]  /*46f30*/  LDL.LU R10, [R1+0x188] ;  /* 0x00018800010a7983 */ /* 0x001ea20000300800 */
[----:B------:R-:W2:Y:S02]  /*46f40*/  LDL.LU R11, [R1+0x18c] ;  /* 0x00018c00010b7983 */ /* 0x000ea40000300800 */
[----:B------:R-:W-:-:S02]  /*46f50*/  IMAD.MOV.U32 R7, RZ, RZ, R5 ;  /* 0x000000ffff077224 */ /* 0x000fc400078e0005 */
[----:B----4-:R-:W-:Y:S01]  /*46f60*/  STL.64 [R1+0x23b8], R22 ;  /* 0x0023b81601007387 */ /* 0x010fe20000100a00 */
[----:B------:R-:W-:Y:S01]  /*46f70*/  STL.64 [R1+0x23b0], R20 ;  /* 0x0023b01401007387 */ /* 0x000fe20000100a00 */
[----:B------:R-:W4:Y:S01]  /*46f80*/  LDL.LU R4, [R1+0x140] ;  /* 0x0001400001047983 */ /* 0x000f220000300800 */
[C---:B---3--:R-:W-:Y:S08]  /*46f90*/  HMMA.16816.F32 R12, R24.reuse, R14, R16 ;  /* 0x0000000e180c723c */ /* 0x048ff00000001810 */
[----:B--2---:R-:W-:Y:S11]  /*46fa0*/  HMMA.16816.F32 R8, R24, R6, R8 ;  /* 0x000000061808723c */ /* 0x004ff60000001808 */
[----:B------:R-:W-:Y:S11]  /*46fb0*/  @!UPT UIADD3 URZ, URZ, URZ, URZ ;  /* 0x0000003f3f3ff290 */ /* 0x000ff6000fffe03f */
[----:B------:R-:W-:Y:S01]  /*46fc0*/  @!UPT UIADD3 URZ, URZ, URZ, URZ ;  /* 0x0000003f3f3ff290 */ /* 0x000fe2000fffe03f */
[----:B------:R0:W-:Y:S01]  /*46fd0*/  STL.64 [R1+0x570], R8 ;  /* 0x0005700801007387 */ /* 0x0001e20000100a00 */
[----:B------:R1:W-:Y:S02]  /*46fe0*/  STL.64 [R1+0x578], R10 ;  /* 0x0005780a01007387 */ /* 0x0003e40000100a00 */
[----:B------:R-:W4:Y:S02]  /*46ff0*/  LDL.LU R5, [R1+0x144] ;  /* 0x0001440001057983 */ /* 0x000f240000300800 */
[----:B------:R-:W4:Y:S01]  /*47000*/  LDL.LU R6, [R1+0x148] ;  /* 0x0001480001067983 */ /* 0x000f220000300800 */
[----:B------:R-:W4:Y:S04]  /*47010*/  LDL.LU R7, [R1+0x14c] ;  /* 0x00014c0001077983 */ /* 0x000f280000300800 */
[----:B0-----:R-:W2:Y:S01]  /*47020*/  LDL.LU R8, [R1+0x130] ;  /* 0x0001300001087983 */ /* 0x001ea20000300800 */
[----:B------:R-:W2:Y:S02]  /*47030*/  LDL.LU R9, [R1+0x134] ;  /* 0x0001340001097983 */ /* 0x000ea40000300800 */
[----:B-1----:R-:W2:Y:S02]  /*47040*/  LDL.LU R10, [R1+0x138] ;  /* 0x00013800010a7983 */ /* 0x002ea40000300800 */
[----:B------:R-:W2:Y:S01]  /*47050*/  LDL.LU R11, [R1+0x13c] ;  /* 0x00013c00010b7983 */ /* 0x000ea20000300800 */
[----:B------:R-:W3:Y:S01]  /*47060*/  LDL.LU.64 R18, [R1+0x2458] ;  /* 0x0024580001127983 */ /* 0x000ee20000300a00 */
[----:B------:R-:W3:Y:S02]  /*47070*/  LDL.LU.64 R16, [R1+0x2450] ;  /* 0x0024500001107983 */ /* 0x000ee40000300a00 */
[----:B------:R-:W-:Y:S02]  /*47080*/  STL.64 [R1+0x560], R12 ;  /* 0x0005600c01007387 */ /* 0x000fe40000100a00 */
[----:B------:R0:W-:Y:S02]  /*47090*/  STL.64 [R1+0x568], R14 ;  /* 0x0005680e01007387 */ /* 0x0001e40000100a00 */
[----:B0-----:R-:W2:Y:S01]  /*470a0*/  LDL.LU.64 R14, [R1+0x2448] ;  /* 0x00244800010e7983 */ /* 0x001ea20000300a00 */
        /* <DEDUP_REMOVED lines=8> */
[----:B0-----:R-:W3:Y:S01]  /*47130*/  LDL.LU.64 R14, [R1+0x2438] ;  /* 0x00243800010e7983 */ /* 0x001ee20000300a00 */
[----:B------:R0:W-:Y:S03]  /*47140*/  STL.64 [R1+0x23c8], R22 ;  /* 0x0023c81601007387 */ /* 0x0001e60000100a00 */
[----:B0-----:R-:W2:Y:S04]  /*47150*/  LDL.64 R22, [R1+0x38] ;  /* 0x0000380001167983 */ /* 0x001ea80000100a00 */
[----:B--2---:R0:W-:Y:S04]  /*47160*/  STL.64 [R1+0x23e0], R22 ;  /* 0x0023e01601007387 */ /* 0x0041e80000100a00 */
[----:B0-----:R-:W2:Y:S01]  /*47170*/  LDL.64 R22, [R1+0x48] ;  /* 0x0000480001167983 */ /* 0x001ea20000100a00 */
[C---:B---3--:R-:W-:Y:S03]  /*47180*/  HMMA.16816.F32 R16, R24.reuse, R14, R16 ;  /* 0x0000000e1810723c */ /* 0x048fe60000001810 */
        /* <DEDUP_REMOVED lines=9> */
[----:B------:R-:W2:Y:S02]  /*47220*/  LDL.LU R22, [R1+0x128] ;  /* 0x0001280001167983 */ /* 0x000ea40000300800 */
[----:B------:R-:W2:Y:S03]  /*47230*/  LDL.LU R23, [R1+0x12c] ;  /* 0x00012c0001177983 */ /* 0x000ea60000300800 */
[----:B------:R-:W-:Y:S01]  /*47240*/  STL.64 [R1+0x540], R16 ;  /* 0x0005401001007387 */ /* 0x000fe20000100a00 */
[----:B------:R0:W-:Y:S03]  /*47250*/  STL.64 [R1+0x548], R18 ;  /* 0x0005481201007387 */ /* 0x0001e60000100a00 */
[----:B0-----:R-:W4:Y:S01]  /*47260*/  LDL.LU.64 R18, [R1+0x2430] ;  /* 0x0024300001127983 */ /* 0x001f220000300a00 */
[----:B------:R0:W-:Y:S02]  /*47270*/  STL.64 [R1+0x23c0], R14 ;  /* 0x0023c00e01007387 */ /* 0x0001e40000100a00 */
[----:B------:R-:W3:Y:S02]  /*47280*/  LDL.LU R12, [R1+0xe0] ;  /* 0x0000e000010c7983 */ /* 0x000ee40000300800 */
[----:B------:R-:W3:Y:S01]  /*47290*/  LDL.LU R13, [R1+0xe4] ;  /* 0x0000e400010d7983 */ /* 0x000ee20000300800 */
[----:B0-----:R-:W2:Y:S01]  /*472a0*/  LDL.LU R14, [R1+0xe8] ;  /* 0x0000e800010e7983 */ /* 0x001ea20000300800 */
[----:B------:R-:W2:Y:S01]  /*472b0*/  LDL.LU R15, [R1+0xec] ;  /* 0x0000ec00010f7983 */ /* 0x000ea20000300800 */
[C---:B----4-:R-:W-:Y:S02]  /*472c0*/  HMMA.16816.F32 R4, R24.reuse, R18, R4 ;  /* 0x000000121804723c */ /* 0x050fe40000001804 */
[----:B--2---:R-:W-:Y:S01]  /*472d0*/  STL.64 [R1+0x23d8], R14 ;  /* 0x0023d80e01007387 */ /* 0x004fe20000100a00 */
[----:B---3--:R0:W-:Y:S03]  /*472e0*/  STL.64 [R1+0x23d0], R12 ;  /* 0x0023d00c01007387 */ /* 0x0081e60000100a00 */
        /* <DEDUP_REMOVED lines=8> */
[----:B------:R-:W4:Y:S01]  /*47370*/  LDL.LU R4, [R1+0x2420] ;  /* 0x0024200001047983 */ /* 0x000f220000300800 */
        /* <DEDUP_REMOVED lines=14> */
[----:B------:R-:W3:Y:S01]  /*47460*/  LDL.LU.64 R22, [R1+0x23f8] ;  /* 0x0023f80001167983 */ /* 0x000ee20000300a00 */
[----:B------:R-:W-:Y:S02]  /*47470*/  IMAD.MOV.U32 R3, RZ, RZ, R10 ;  /* 0x000000ffff037224 */ /* 0x000fe400078e000a */
[----:B------:R-:W-:Y:S11]  /*47480*/  IMAD.MOV.U32 R2, RZ, RZ, R11 ;  /* 0x000000ffff027224 */ /* 0x000ff600078e000b */
[----:B------:R-:W-:Y:S07]  /*47490*/  @!UPT UIADD3 URZ, URZ, URZ, URZ ;  /* 0x0000003f3f3ff290 */ /* 0x000fee000fffe03f */
[----:B------:R0:W-:Y:S01]  /*474a0*/  STL.64 [R1+0x120], R24 ;  /* 0x0001201801007387 */ /* 0x0001e20000100a00 */
[----:B------:R1:W-:Y:S02]  /*474b0*/  STL.64 [R1+0x128], R26 ;  /* 0x0001281a01007387 */ /* 0x0003e40000100a00 */
[----:B------:R-:W2:Y:S02]  /*474c0*/  LDL.LU.64 R10, [R1+0x23f0] ;  /* 0x0023f000010a7983 */ /* 0x000ea40000300a00 */
[----:B------:R-:W2:Y:S01]  /*474d0*/  LDL.LU.64 R8, [R1+0x23e8] ;  /* 0x0023e80001087983 */ /* 0x000ea20000300a00 */
[----:B0-----:R-:W2:Y:S01]  /*474e0*/  LDL.LU R24, [R1+0x100] ;  /* 0x0001000001187983 */ /* 0x001ea20000300800 */
[----:B------:R-:W2:Y:S02]  /*474f0*/  LDL.LU R25, [R1+0x104] ;  /* 0x0001040001197983 */ /* 0x000ea40000300800 */
[----:B-1----:R-:W2:Y:S02]  /*47500*/  LDL.LU R26, [R1+0x108] ;  /* 0x00010800011a7983 */ /* 0x002ea40000300800 */
[----:B------:R-:W2:Y:S02]  /*47510*/  LDL.LU R27, [R1+0x10c] ;  /* 0x00010c00011b7983 */ /* 0x000ea40000300800 */
[----:B---3--:R-:W-:Y:S01]  /*47520*/  IMAD.MOV.U32 R5, RZ, RZ, R23 ;  /* 0x000000ffff057224 */ /* 0x008fe200078e0017 */
[C---:B--2---:R-:W-:Y:S11]  /*47530*/  HMMA.16816.F32 R24, R8.reuse, R22, R24 ;  /* 0x000000160818723c */ /* 0x044ff60000001818 */
[----:B------:R-:W-:Y:S11]  /*47540*/  @!UPT UIADD3 URZ, URZ, URZ, URZ ;  /* 0x0000003f3f3ff290 */ /* 0x000ff6000fffe03f */
[----:B------:R-:W-:Y:S01]  /*47550*/  @!UPT UIADD3 URZ, URZ, URZ, URZ ;  /* 0x0000003f3f3ff290 */ /* 0x000fe2000fffe03f */
[----:B------:R0:W-:Y:S01]  /*47560*/  STL.64 [R1+0x140], R24 ;  /* 0x0001401801007387 */ /* 0x0001e20000100a00 */
[----:B------:R-:W-:Y:S02]  /*47570*/  STL.64 [R1+0x148], R26 ;  /* 0x0001481a01007387 */ /* 0x000fe40000100a00 */
[----:B0-----:R-:W-:Y:S02]  /*47580*/  IMAD.MOV.U32 R24, RZ, RZ, R22 ;  /* 0x000000ffff187224 */ /* 0x001fe400078e0016 */
[----:B------:R-:W2:Y:S02]  /*47590*/  LDL.LU.64 R22, [R1+0x23e0] ;  /* 0x0023e00001167983 */ /* 0x000ea40000300a00 */
        /* <DEDUP_REMOVED lines=10> */
[----:B------:R-:W2:Y:S11]  /*47640*/  LDL.LU.64 R14, [R1+0x23c0] ;  /* 0x0023c000010e7983 */ /* 0x000eb60000300a00 */
[----:B------:R-:W-:Y:S11]  /*47650*/  @!UPT UIADD3 URZ, URZ, URZ, URZ ;  /* 0x0000003f3f3ff290 */ /* 0x000ff6000fffe03f */
[----:B------:R-:W-:Y:S01]  /*47660*/  STL.64 [R1+0x510], R20 ;  /* 0x0005101401007387 */ /* 0x000fe20000100a00 */
[----:B------:R0:W-:Y:S03]  /*47670*/  STL.64 [R1+0x518], R22 ;  /* 0x0005181601007387 */ /* 0x0001e60000100a00 */
[----:B0-----:R-:W2:Y:S01]  /*47680*/  LDL.LU.64 R22, [R1+0x23b8] ;  /* 0x0023b80001167983 */ /* 0x001ea20000300a00 */
[----:B------:R-:W2:Y:S02]  /*47690*/  LDL.LU.64 R20, [R1+0x23b0] ;  /* 0x0023b00001147983 */ /* 0x000ea40000300a00 */
[C---:B--2---:R-:W-:Y:S01]  /*476a0*/  HMMA.16816.F32 R12, R8.reuse, R14, R20 ;  /* 0x0000000e080c723c */ /* 0x044fe20000001814 */
[----:B------:R-:W2:Y:S01]  /*476b0*/  LDL.LU.64 R22, [R1+0x23a8] ;  /* 0x0023a80001167983 */ /* 0x000ea20000300a00 */
[----:B------:R-:W2:Y:S11]  /*476c0*/  LDL.LU.64 R20, [R1+0x23a0] ;  /* 0x0023a00001147983 */ /* 0x000eb60000300a00 */
[----:B------:R-:W-:Y:S10]  /*476d0*/  @!UPT UIADD3 URZ, URZ, URZ, URZ ;  /* 0x0000003f3f3ff290 */ /* 0x000ff4000fffe03f */
[----:B------:R-:W-:Y:S01]  /*476e0*/  STL.64 [R1+0x500], R12 ;  /* 0x0005000c01007387 */ /* 0x000fe20000100a00 */
[----:B------:R0:W-:Y:S03]  /*476f0*/  STL.64 [R1+0x508], R14 ;  /* 0x0005080e01007387 */ /* 0x0001e60000100a00 */
[----:B0-----:R-:W3:Y:S04]  /*47700*/  LDL.LU R15, [R1+0x239c] ;  /* 0x00239c00010f7983 */ /* 0x001ee80000300800 */
[----:B---3--:R-:W0:Y:S01]  /*47710*/  LDSM.16.MT88.4 R12, [R15+0x15080] ;  /* 0x015080000f0c783b */ /* 0x008e220000004200 */
[C---:B--2---:R-:W-:Y:S03]  /*47720*/  HMMA.16816.F32 R16, R8.reuse, R18, R20 ;  /* 0x000000120810723c */ /* 0x044fe60000001814 */
[----:B0-----:R-:W-:Y:S01]  /*47730*/  STL.64 [R1+0x2388], R14 ;  /* 0x0023880e01007387 */ /* 0x001fe20000100a00 */
[----:B------:R0:W-:Y:S03]  /*47740*/  STL.64 [R1+0x2380], R12 ;  /* 0x0023800c01007387 */ /* 0x0001e60000100a00 */
[----:B0-----:R-:W2:Y:S01]  /*47750*/  LDL.LU R12, [R1+0x2b0] ;  /* 0x0002b000010c7983 */ /* 0x001ea20000300800 */
[----:B------:R-:W2:Y:S02]  /*47760*/  LDL.LU R13, [R1+0x2b4] ;  /* 0x0002b400010d7983 */ /* 0x000ea40000300800 */
[----:B------:R-:W2:Y:S02]  /*47770*/  LDL.LU R14, [R1+0x2b8] ;  /* 0x0002b800010e7983 */ /* 0x000ea40000300800 */
[----:B------:R-:W2:Y:S01]  /*47780*/  LDL.LU R15, [R1+0x2bc] ;  /* 0x0002bc00010f7983 */ /* 0x000ea20000300800 */
[----:B------:R-:W3:Y:S10]  /*47790*/  LDL.LU R23, [R1+0x2398] ;  /* 0x0023980001177983 */ /* 0x000ef40000300800 */
[----:B------:R-:W-:Y:S02]  /*477a0*/  STL.64 [R1+0x4f0], R16 ;  /* 0x0004f01001007387 */ /* 0x000fe40000100a00 */
[----:B------:R-:W-:Y:S02]  /*477b0*/  STL.64 [R1+0x4f8], R18 ;  /* 0x0004f81201007387 */ /* 0x000fe40000100a00 */
[----:B---3--:R-:W0:Y:S01]  /*477c0*/  LDSM.16.MT88.4 R16, [R23+0x15000] ;  /* 0x015000001710783b */ /* 0x008e220000004200 */
[----:B--2---:R-:W-:Y:S01]  /*477d0*/  HMMA.16816.F32 R12, R8, R6, R12 ;  /* 0x00000006080c723c */ /* 0x004fe2000000180c */
[----:B------:R-:W1:Y:S02]  /*477e0*/  LDSM.16.MT88.4 R20, [R23+0x15080] ;  /* 0x015080001714783b */ /* 0x000e640000004200 */
[----:B0-----:R0:W-:Y:S02]  /*477f0*/  STL.64 [R1+0x22e8], R18 ;  /* 0x0022e81201007387 */ /* 0x0011e40000100a00 */
[----:B------:R-:W-:Y:S02]  /*47800*/  STL.64 [R1+0x22e0], R16 ;  /* 0x0022e01001007387 */ /* 0x000fe40000100a00 */
[----:B0-----:R-:W2:Y:S01]  /*47810*/  LDL.LU.64 R18, [R1+0x78] ;  /* 0x0000780001127983 */ /* 0x001ea20000300a00 */
[----:B------:R0:W-:Y:S02]  /*47820*/  STL.64 [R1+0x2318], R6 ;  /* 0x0023180601007387 */ /* 0x0001e40000100a00 */
[----:B----4-:R-:W-:Y:S11]  /*47830*/  STL [R1+0x2310], R4 ;  /* 0x0023100401007387 */ /* 0x010ff60000100800 */
[----:B------:R-:W-:Y:S02]  /*47840*/  @!UPT UIADD3 URZ, URZ, URZ, URZ ;  /* 0x0000003f3f3ff290 */ /* 0x000fe4000fffe03f */
[----:B------:R-:W-:Y:S01]  /*47850*/  STL.64 [R1+0x4e0], R12 ;  /* 0x0004e00c01007387 */ /* 0x000fe20000100a00 */
[----:B------:R-:W-:Y:S04]  /*47860*/  STL.64 [R1+0x4e8], R14 ;  /* 0x0004e80e01007387 */ /* 0x000fe80000100a00 */
[----:B0-----:R-:W3:Y:S04]  /*47870*/  LDL.64 R6, [R1+0x28] ;  /* 0x0000280001067983 */ /* 0x001ee80000100a00 */
[----:B---3--:R-:W-:Y:S01]  /*47880*/  STL.64 [R1+0x2330], R6 ;  /* 0x0023300601007387 */ /* 0x008fe20000100a00 */
[----:B-1----:R-:W-:Y:S02]  /*47890*/  STL.64 [R1+0x2270], R22 ;  /* 0x0022701601007387 */ /* 0x002fe40000100a00 */
[----:B------:R0:W-:Y:S02]  /*478a0*/  STL.64 [R1+0x2268], R20 ;  /* 0x0022681401007387 */ /* 0x0001e40000100a00 */
[----:B0-----:R-:W3:Y:S01]  /*478b0*/  LDL.LU R20, [R1+0x350] ;  /* 0x0003500001147983 */ /* 0x001ee20000300800 */
[----:B------:R-:W3:Y:S02]  /*478c0*/  LDL.LU R21, [R1+0x354] ;  /* 0x0003540001157983 */ /* 0x000ee40000300800 */
[----:B------:R-:W4:Y:S02]  /*478d0*/  LDL.LU R22, [R1+0x358] ;  /* 0x0003580001167983 */ /* 0x000f240000300800 */
[----:B------:R-:W4:Y:S01]  /*478e0*/  LDL.LU R23, [R1+0x35c] ;  /* 0x00035c0001177983 */ /* 0x000f220000300800 */
[----:B------:R-:W2:Y:S04]  /*478f0*/  LDL.64 R6, [R1+0x8] ;  /* 0x0000080001067983 */ /* 0x000ea80000100a00 */
[----:B--2---:R0:W-:Y:S04]  /*47900*/  STL.64 [R1+0x2338], R6 ;  /* 0x0023380601007387 */ /* 0x0041e80000100a00 */
[----:B0-----:R-:W2:Y:S04]  /*47910*/  LDL.64 R6, [R1+0x18] ;  /* 0x0000180001067983 */ /* 0x001ea80000100a00 */
[----:B--2---:R-:W-:Y:S01]  /*47920*/  STL.64 [R1+0x2350], R6 ;  /* 0x0023500601007387 */ /* 0x004fe20000100a00 */
[----:B----4-:R-:W-:Y:S02]  /*47930*/  STL.64 [R1+0x22f8], R22 ;  /* 0x0022f81601007387 */ /* 0x010fe40000100a00 */
[----:B---3--:R0:W-:Y:S02]  /*47940*/  STL.64 [R1+0x22f0], R20 ;  /* 0x0022f01401007387 */ /* 0x0081e40000100a00 */
[----:B0-----:R-:W2:Y:S01]  /*47950*/  LDL.LU R20, [R1+0x3f0] ;  /* 0x0003f00001147983 */ /* 0x001ea20000300800 */
[----:B------:R-:W2:Y:S02]  /*47960*/  LDL.LU R21, [R1+0x3f4] ;  /* 0x0003f40001157983 */ /* 0x000ea40000300800 */
[----:B------:R-:W3:Y:S02]  /*47970*/  LDL.LU R22, [R1+0x3f8] ;  /* 0x0003f80001167983 */ /* 0x000ee40000300800 */
[----:B------:R-:W3:Y:S02]  /*47980*/  LDL.LU R23, [R1+0x3fc] ;  /* 0x0003fc0001177983 */ /* 0x000ee40000300800 */
[----:B------:R-:W-:-:S02]  /*47990*/  IMAD.MOV.U32 R6, RZ, RZ, R25 ;  /* 0x000000ffff067224 */ /* 0x000fc400078e0019 */
[----:B------:R-:W-:Y:S02]  /*479a0*/  IMAD.MOV.U32 R7, RZ, RZ, R0 ;  /* 0x000000ffff077224 */ /* 0x000fe400078e0000 */
[----:B------:R-:W4:Y:S03]  /*479b0*/  LDL R0, [R1+0x139c] ;  /* 0x00139c0001007983 */ /* 0x000f260000100800 */
[----:B------:R-:W-:Y:S01]  /*479c0*/  STL.64 [R1+0x2368], R6 ;  /* 0x0023680601007387 */ /* 0x000fe20000100a00 */
[----:B---3--:R-:W-:Y:S01]  /*479d0*/  STL.64 [R1+0x2308], R22 ;  /* 0x0023081601007387 */ /* 0x008fe20000100a00 */
[----:B--2---:R0:W-:Y:S03]  /*479e0*/  STL.64 [R1+0x2300], R20 ;  /* 0x0023001401007387 */ /* 0x0041e60000100a00 */
        /* <DEDUP_REMOVED lines=10> */
[----:B------:R0:W-:Y:S01]  /*47a90*/  STL.64 [R1+0x2390], R6 ;  /* 0x0023900601007387 */ /* 0x0001e20000100a00 */
[----:B------:R-:W4:Y:S02]  /*47aa0*/  LDL.LU R4, [R1+0x3d0] ;  /* 0x0003d00001047983 */ /* 0x000f240000300800 */
[----:B------:R-:W4:Y:S01]  /*47ab0*/  LDL.LU R5, [R1+0x3d4] ;  /* 0x0003d40001057983 */ /* 0x000f220000300800 */
[----:B0-----:R-:W4:Y:S01]  /*47ac0*/  LDL.LU R6, [R1+0x3d8] ;  /* 0x0003d80001067983 */ /* 0x001f220000300800 */
[----:B------:R-:W4:Y:S03]  /*47ad0*/  LDL.LU R7, [R1+0x3dc] ;  /* 0x0003dc0001077983 */ /* 0x000f260000300800 */
        /* <DEDUP_REMOVED lines=11> */
[----:B------:R-:W3:Y:S01]  /*47b90*/  LDL.LU R23, [R1+0x43c] ;  /* 0x00043c0001177983 */ /* 0x000ee20000300800 */
[----:B----4-:R-:W-:Y:S01]  /*47ba0*/  HMMA.16816.F32 R24, R8, R18, R24 ;  /* 0x000000120818723c */ /* 0x010fe20000001818 */
[----:B---3--:R-:W-:Y:S01]  /*47bb0*/  STL.64 [R1+0x2360], R22 ;  /* 0x0023601601007387 */ /* 0x008fe20000100a00 */
[----:B--2---:R0:W-:Y:S03]  /*47bc0*/  STL.64 [R1+0x2358], R20 ;  /* 0x0023581401007387 */ /* 0x0041e60000100a00 */
[----:B0-----:R-:W2:Y:S01]  /*47bd0*/  LDL.LU R20, [R1+0x440] ;  /* 0x0004400001147983 */ /* 0x001ea20000300800 */
[----:B------:R-:W2:Y:S02]  /*47be0*/  LDL.LU R21, [R1+0x444] ;  /* 0x0004440001157983 */ /* 0x000ea40000300800 */
[----:B------:R-:W3:Y:S02]  /*47bf0*/  LDL.LU R22, [R1+0x448] ;  /* 0x0004480001167983 */ /* 0x000ee40000300800 */
[----:B------:R-:W3:Y:S02]  /*47c00*/  LDL.LU R23, [R1+0x44c] ;  /* 0x00044c0001177983 */ /* 0x000ee40000300800 */
[----:B------:R-:W-:-:S02]  /*47c10*/  IMAD.MOV.U32 R14, RZ, RZ, R3 ;  /* 0x000000ffff0e7224 */ /* 0x000fc400078e0003 */
[----:B------:R-:W-:-:S07]  /*47c20*/  IMAD.MOV.U32 R15, RZ, RZ, R2 ;  /* 0x000000ffff0f7224 */ /* 0x000fce00078e0002 */
[----:B------:R-:W-:Y:S01]  /*47c30*/  HMMA.16816.F32 R8, R8, R14, R4 ;  /* 0x0000000e0808723c */ /* 0x000fe20000001804 */
[----:B---3--:R-:W-:Y:S01]  /*47c40*/  STL.64 [R1+0x2378], R22 ;  /* 0x0023781601007387 */ /* 0x008fe20000100a00 */
[----:B--2---:R0:W-:Y:S03]  /*47c50*/  STL.64 [R1+0x2370], R20 ;  /* 0x0023701401007387 */ /* 0x0041e60000100a00 */
[----:B0-----:R-:W2:Y:S01]  /*47c60*/  LDL.LU R20, [R1+0x450] ;  /* 0x0004500001147983 */ /* 0x001ea20000300800 */
[----:B------:R-:W2:Y:S02]  /*47c70*/  LDL.LU R21, [R1+0x454] ;  /* 0x0004540001157983 */ /* 0x000ea40000300800 */
[----:B------:R-:W2:Y:S02]  /*47c80*/  LDL.LU R22, [R1+0x458] ;  /* 0x0004580001167983 */ /* 0x000ea40000300800 */
[----:B------:R-:W2:Y:S01]  /*47c90*/  LDL.LU R23, [R1+0x45c] ;  /* 0x00045c0001177983 */ /* 0x000ea20000300800 */
        /* <DEDUP_REMOVED lines=9> */
[----:B------:R-:W2:Y:S01]  /*47d30*/  LDL.LU.64 R6, [R1+0x2390] ;  /* 0x0023900001067983 */ /* 0x000ea20000300a00 */
[----:B------:R-:W2:Y:S02]  /*47d40*/  LDL.LU.64 R14, [R1+0x2388] ;  /* 0x00238800010e7983 */ /* 0x000ea40000300a00 */
[----:B------:R-:W2:Y:S02]  /*47d50*/  LDL.LU.64 R12, [R1+0x2380] ;  /* 0x00238000010c7983 */ /* 0x000ea40000300a00 */
        /* <DEDUP_REMOVED lines=28> */
[----:B------:R-:W3:Y:S02]  /*47f20*/  LDL.LU.64 R6, [R1+0x2338] ;  /* 0x0023380001067983 */ /* 0x000ee40000300a00 */
[C---:B---3--:R-:W-:Y:S11]  /*47f30*/  HMMA.16816.F32 R24, R12.reuse, R6, R24 ;  /* 0x000000060c18723c */ /* 0x048ff60000001818 */
[----:B------:R-:W-:Y:S11]  /*47f40*/  @!UPT UIADD3 URZ, URZ, URZ, URZ ;  /* 0x0000003f3f3ff290 */ /* 0x000ff6000fffe03f */
[----:B------:R-:W-:Y:S01]  /*47f50*/  @!UPT UIADD3 URZ, URZ, URZ, URZ ;  /* 0x0000003f3f3ff290 */ /* 0x000fe2000fffe03f */
[----:B------:R0:W-:Y:S01]  /*47f60*/  STL.64 [R1+0x420], R24 ;  /* 0x0004201801007387 */ /* 0x0001e20000100a00 */
[----:B------:R-:W-:Y:S02]  /*47f70*/  STL.64 [R1+0x428], R26 ;  /* 0x0004281a01007387 */ /* 0x000fe40000100a00 */
[----:B0-----:R-:W-:Y:S02]  /*47f80*/  IMAD.MOV.U32 R25, RZ, RZ, R6 ;  /* 0x000000ffff197224 */ /* 0x001fe400078e0006 */
[----:B------:R-:W-:Y:S02]  /*47f90*/  IMAD.MOV.U32 R24, RZ, RZ, R7 ;  /* 0x000000ffff187224 */ /* 0x000fe400078e0007 */
        /* <DEDUP_REMOVED lines=23> */
[----:B0-----:R-:W4:Y:S01]  /*48110*/  LDL.LU.64 R22, [R1+0x22f8] ;  /* 0x0022f80001167983 */ /* 0x001f220000300a00 */
[----:B------:R-:W4:Y:S02]  /*48120*/  LDL.LU.64 R20, [R1+0x22f0] ;  /* 0x0022f00001147983 */ /* 0x000f240000300a00 */
        /* <DEDUP_REMOVED lines=8> */
[----:B------:R-:W-:Y:S02]  /*481b0*/  STL.64 [R1+0x2b8], R14 ;  /* 0x0002b80e01007387 */ /* 0x000fe40000100a00 */
[----:B------:R-:W4:Y:S02]  /*481c0*/  LDL.LU R21, [R1+0x384] ;  /* 0x0003840001157983 */ /* 0x000f240000300800 */
[----:B------:R-:W2:Y:S01]  /*481d0*/  LDL.LU R22, [R1+0x388] ;  /* 0x0003880001167983 */ /* 0x000ea20000300800 */
[----:B------:R-:W2:Y:S04]  /*481e0*/  LDL.LU R23, [R1+0x38c] ;  /* 0x00038c0001177983 */ /* 0x000ea80000300800 */
[----:B--2---:R0:W-:Y:S01]  /*481f0*/  STL.64 [R1+0x2290], R22 ;  /* 0x0022901601007387 */ /* 0x0041e20000100a00 */
[----:B----4-:R-:W-:Y:S02]  /*48200*/  STL.64 [R1+0x2288], R20 ;  /* 0x0022881401007387 */ /* 0x010fe40000100a00 */
[----:B0-----:R-:W-:-:S02]  /*48210*/  IMAD.MOV.U32 R22, RZ, RZ, R25 ;  /* 0x000000ffff167224 */ /* 0x001fc400078e0019 */
[----:B------:R-:W-:-:S05]  /*48220*/  IMAD.MOV.U32 R23, RZ, RZ, R24 ;  /* 0x000000ffff177224 */ /* 0x000fca00078e0018 */
[----:B------:R0:W-:Y:S02]  /*48230*/  STL.64 [R1+0x22a0], R22 ;  /* 0x0022a01601007387 */ /* 0x0001e40000100a00 */
[----:B0-----:R-:W-:Y:S02]  /*48240*/  IMAD.MOV.U32 R22, RZ, RZ, R9 ;  /* 0x000000ffff167224 */ /* 0x001fe400078e0009 */
[----:B------:R-:W-:-:S05]  /*48250*/  IMAD.MOV.U32 R23, RZ, RZ, R8 ;  /* 0x000000ffff177224 */ /* 0x000fca00078e0008 */
[----:B------:R-:W-:Y:S01]  /*48260*/  STL.64 [R1+0x22b8], R22 ;  /* 0x0022b81601007387 */ /* 0x000fe20000100a00 */
[----:B------:R0:W-:Y:S02]  /*48270*/  STL.64 [R1+0x2278], R10 ;  /* 0x0022780a01007387 */ /* 0x0001e40000100a00 */
[----:B------:R-:W2:Y:S02]  /*48280*/  LDL.LU R24, [R1+0x230] ;  /* 0x0002300001187983 */ /* 0x000ea40000300800 */
[----:B------:R-:W2:Y:S01]  /*48290*/  LDL.LU R25, [R1+0x234] ;  /* 0x0002340001197983 */ /* 0x000ea20000300800 */
[----:B------:R-:W4:Y:S01]  /*482a0*/  LDL.LU R26, [R1+0x238] ;  /* 0x00023800011a7983 */ /* 0x000f220000300800 */
[----:B------:R-:W4:Y:S02]  /*482b0*/  LDL.LU R27, [R1+0x23c] ;  /* 0x00023c00011b7983 */ /* 0x000f240000300800 */
[----:B------:R-:W2:Y:S02]  /*482c0*/  LDL.LU R8, [R1+0x3b0] ;  /* 0x0003b00001087983 */ /* 0x000ea40000300800 */
[----:B------:R-:W2:Y:S01]  /*482d0*/  LDL.LU R9, [R1+0x3b4] ;  /* 0x0003b40001097983 */ /* 0x000ea20000300800 */
[----:B0-----:R-:W2:Y:S01]  /*482e0*/  LDL.LU R10, [R1+0x3b8] ;  /* 0x0003b800010a7983 */ /* 0x001ea20000300800 */
[----:B------:R-:W2:Y:S03]  /*482f0*/  LDL.LU R11, [R1+0x3bc] ;  /* 0x0003bc00010b7983 */ /* 0x000ea60000300800 */
[----:B--2---:R0:W-:Y:S01]  /*48300*/  STL.64 [R1+0x22c8], R10 ;  /* 0x0022c80a01007387 */ /* 0x0041e20000100a00 */
[----:B------:R-:W-:Y:S02]  /*48310*/  STL.64 [R1+0x22c0], R8 ;  /* 0x0022c00801007387 */ /* 0x000fe40000100a00 */
[----:B------:R-:W2:Y:S01]  /*48320*/  LDL.64 R22, [R1+0x38] ;  /* 0x0000380001167983 */ /* 0x000ea20000100a00 */
[----:B0-----:R-:W3:Y:S04]  /*48330*/  LDL.64 R10, [R1+0x48] ;  /* 0x00004800010a7983 */ /* 0x001ee80000100a00 */
[----:B--2---:R0:W-:Y:S01]  /*48340*/  STL.64 [R1+0x22d0], R22 ;  /* 0x0022d01601007387 */ /* 0x0041e20000100a00 */
[----:B------:R-:W3:Y:S02]  /*48350*/  LDL.LU R20, [R1+0x3c0] ;  /* 0x0003c00001147983 */ /* 0x000ee40000300800 */
[----:B------:R-:W3:Y:S01]  /*48360*/  LDL.LU R21, [R1+0x3c4] ;  /* 0x0003c40001157983 */ /* 0x000ee20000300800 */
[----:B0-----:R-:W3:Y:S01]  /*48370*/  LDL.LU R22, [R1+0x3c8] ;  /* 0x0003c80001167983 */ /* 0x001ee20000300800 */
[----:B------:R-:W3:Y:S02]  /*48380*/  LDL.LU R23, [R1+0x3cc] ;  /* 0x0003cc0001177983 */ /* 0x000ee40000300800 */
[----:B----4-:R-:W-:Y:S02]  /*48390*/  STL.64 [R1+0x21f0], R26 ;  /* 0x0021f01a01007387 */ /* 0x010fe40000100a00 */
[----:B------:R0:W-:Y:S02]  /*483a0*/  STL.64 [R1+0x21e8], R24 ;  /* 0x0021e81801007387 */ /* 0x0001e40000100a00 */
[----:B0-----:R-:W2:Y:S01]  /*483b0*/  LDL.LU R24, [R1+0x240] ;  /* 0x0002400001187983 */ /* 0x001ea20000300800 */
[----:B------:R-:W2:Y:S02]  /*483c0*/  LDL.LU R25, [R1+0x244] ;  /* 0x0002440001197983 */ /* 0x000ea40000300800 */
[----:B------:R-:W4:Y:S02]  /*483d0*/  LDL.LU R26, [R1+0x248] ;  /* 0x00024800011a7983 */ /* 0x000f240000300800 */
[----:B------:R-:W4:Y:S02]  /*483e0*/  LDL.LU R27, [R1+0x24c] ;  /* 0x00024c00011b7983 */ /* 0x000f240000300800 */
[----:B----4-:R0:W-:Y:S01]  /*483f0*/  STL.64 [R1+0x2200], R26 ;  /* 0x0022001a01007387 */ /* 0x0101e20000100a00 */
[----:B--2---:R1:W-:Y:S02]  /*48400*/  STL.64 [R1+0x21f8], R24 ;  /* 0x0021f81801007387 */ /* 0x0043e40000100a00 */
[----:B0-----:R-:W-:-:S02]  /*48410*/  IMAD.MOV.U32 R26, RZ, RZ, R2 ;  /* 0x000000ffff1a7224 */ /* 0x001fc400078e0002 */
[----:B------:R-:W-:Y:S01]  /*48420*/  IMAD.MOV.U32 R27, RZ, RZ, R5 ;  /* 0x000000ffff1b7224 */ /* 0x000fe200078e0005 */
[----:B------:R-:W2:Y:S04]  /*48430*/  LDL.LU R2, [R1+0x22d8] ;  /* 0x0022d80001027983 */ /* 0x000ea80000300800 */
[----:B------:R0:W-:Y:S01]  /*48440*/  STL.64 [R1+0x2298], R26 ;  /* 0x0022981a01007387 */ /* 0x0001e20000100a00 */
[----:B-1----:R-:W4:Y:S02]  /*48450*/  LDL.LU R24, [R1+0x390] ;  /* 0x0003900001187983 */ /* 0x002f240000300800 */
[----:B------:R-:W4:Y:S01]  /*48460*/  LDL.LU R25, [R1+0x394] ;  /* 0x0003940001197983 */ /* 0x000f220000300800 */
[----:B0-----:R-:W2:Y:S01]  /*48470*/  LDL.LU R26, [R1+0x398] ;  /* 0x00039800011a7983 */ /* 0x001ea20000300800 */
[----:B------:R-:W2:Y:S01]  /*48480*/  LDL.LU R27, [R1+0x39c] ;  /* 0x00039c00011b7983 */ /* 0x000ea20000300800 */
[----:B---3--:R-:W-:Y:S01]  /*48490*/  HMMA.16816.F32 R20, R16, R10, R20 ;  /* 0x0000000a1014723c */ /* 0x008fe20000001814 */
[----:B------:R-:W-:-:S02]  /*484a0*/  IMAD.MOV.U32 R14, RZ, RZ, R3 ;  /* 0x000000ffff0e7224 */ /* 0x000fc400078e0003 */
[----:B------:R-:W-:Y:S02]  /*484b0*/  IMAD.MOV.U32 R15, RZ, RZ, R0 ;  /* 0x000000ffff0f7224 */ /* 0x000fe400078e0000 */
[----:B------:R-:W-:Y:S02]  /*484c0*/  IMAD.MOV.U32 R3, RZ, RZ, R10 ;  /* 0x000000ffff037224 */ /* 0x000fe400078e000a */
[----:B------:R-:W-:Y:S01]  /*484d0*/  IMAD.MOV.U32 R0, RZ, RZ, R11 ;  /* 0x000000ffff007224 */ /* 0x000fe200078e000b */
[----:B--2---:R-:W-:Y:S01]  /*484e0*/  STL.64 [R1+0x22b0], R26 ;  /* 0x0022b01a01007387 */ /* 0x004fe20000100a00 */
[----:B----4-:R0:W-:Y:S03]  /*484f0*/  STL.64 [R1+0x22a8], R24 ;  /* 0x0022a81801007387 */ /* 0x0101e60000100a00 */
[----:B0-----:R-:W2:Y:S01]  /*48500*/  LDL.LU R24, [R1+0x3a0] ;  /* 0x0003a00001187983 */ /* 0x001ea20000300800 */
[----:B------:R-:W2:Y:S02]  /*48510*/  LDL.LU R25, [R1+0x3a4] ;  /* 0x0003a40001197983 */ /* 0x000ea40000300800 */
[----:B------:R-:W2:Y:S02]  /*48520*/  LDL.LU R26, [R1+0x3a8] ;  /* 0x0003a800011a7983 */ /* 0x000ea40000300800 */
[----:B------:R-:W2:Y:S01]  /*48530*/  LDL.LU R27, [R1+0x3ac] ;  /* 0x0003ac00011b7983 */ /* 0x000ea20000300800 */
[----:B------:R0:W-:Y:S01]  /*48540*/  STL.64 [R1+0x2280], R14 ;  /* 0x0022800e01007387 */ /* 0x0001e20000100a00 */
[----:B------:R-:W3:Y:S02]  /*48550*/  LDL.LU R12, [R1+0x370] ;  /* 0x00037000010c7983 */ /* 0x000ee40000300800 */
[----:B------:R-:W3:Y:S01]  /*48560*/  LDL.LU R13, [R1+0x374] ;  /* 0x00037400010d7983 */ /* 0x000ee20000300800 */
[----:B0-----:R-:W3:Y:S01]  /*48570*/  LDL.LU R14, [R1+0x378] ;  /* 0x00037800010e7983 */ /* 0x001ee20000300800 */
[----:B------:R-:W3:Y:S02]  /*48580*/  LDL.LU R15, [R1+0x37c] ;  /* 0x00037c00010f7983 */ /* 0x000ee40000300800 */
[----:B------:R-:W4:Y:S02]  /*48590*/  LDL R5, [R1+0x5c8] ;  /* 0x0005c80001057983 */ /* 0x000f240000100800 */
[----:B------:R-:W-:Y:S01]  /*485a0*/  STL.64 [R1+0x3c0], R20 ;  /* 0x0003c01401007387 */ /* 0x000fe20000100a00 */
[----:B------:R0:W-:Y:S04]  /*485b0*/  STL.64 [R1+0x3c8], R22 ;  /* 0x0003c81601007387 */ /* 0x0001e80000100a00 */
[----:B0-----:R-:W2:Y:S01]  /*485c0*/  LDL.LU.64 R22, [R1+0x22d0] ;  /* 0x0022d00001167983 */ /* 0x001ea20000300a00 */
[----:B------:R-:W2:Y:S02]  /*485d0*/  LDL.LU.64 R10, [R1+0x22c8] ;  /* 0x0022c800010a7983 */ /* 0x000ea40000300a00 */
        /* <DEDUP_REMOVED lines=17> */
[----:B------:R-:W2:Y:S11]  /*486f0*/  LDL.LU.64 R26, [R1+0x2298] ;  /* 0x00229800011a7983 */ /* 0x000eb60000300a00 */
[----:B------:R-:W-:Y:S10]  /*48700*/  @!UPT UIADD3 URZ, URZ, URZ, URZ ;  /* 0x0000003f3f3ff290 */ /* 0x000ff4000fffe03f */
[----:B------:R-:W-:Y:S01]  /*48710*/  STL.64 [R1+0x390], R20 ;  /* 0x0003901401007387 */ /* 0x000fe20000100a00 */
[----:B------:R0:W-:Y:S03]  /*48720*/  STL.64 [R1+0x398], R22 ;  /* 0x0003981601007387 */ /* 0x0001e60000100a00 */
[----:B0-----:R-:W3:Y:S01]  /*48730*/  LDL.LU.64 R22, [R1+0x2290] ;  /* 0x0022900001167983 */ /* 0x001ee20000300a00 */
[----:B------:R-:W3:Y:S03]  /*48740*/  LDL.LU.64 R20, [R1+0x2288] ;  /* 0x0022880001147983 */ /* 0x000ee60000300a00 */
[----:B--2---:R0:W-:Y:S01]  /*48750*/  STL.64 [R1+0x2218], R26 ;  /* 0x0022181a01007387 */ /* 0x0041e20000100a00 */
[C---:B---3--:R-:W-:Y:S03]  /*48760*/  HMMA.16816.F32 R20, R16.reuse, R26, R20 ;  /* 0x0000001a1014723c */ /* 0x048fe60000001814 */
[----:B0-----:R-:W2:Y:S11]  /*48770*/  LDL.LU.64 R26, [R1+0x8] ;  /* 0x00000800011a7983 */ /* 0x001eb60000300a00 */
[----:B------:R-:W-:Y:S09]  /*48780*/  @!UPT UIADD3 URZ, URZ, URZ, URZ ;  /* 0x0000003f3f3ff290 */ /* 0x000ff2000fffe03f */
[----:B------:R-:W-:Y:S01]  /*48790*/  STL.64 [R1+0x380], R20 ;  /* 0x0003801401007387 */ /* 0x000fe20000100a00 */
[----:B------:R-:W-:Y:S03]  /*487a0*/  STL.64 [R1+0x388], R22 ;  /* 0x0003881601007387 */ /* 0x000fe60000100a00 */
[----:B--2---:R0:W-:Y:S04]  /*487b0*/  STL.64 [R1+0x2230], R26 ;  /* 0x0022301a01007387 */ /* 0x0041e80000100a00 */
[----:B0-----:R-:W2:Y:S01]  /*487c0*/  LDL.LU.64 R26, [R1+0x18] ;  /* 0x00001800011a7983 */ /* 0x001ea20000300a00 */
[----:B------:R-:W-:Y:S03]  /*487d0*/  HMMA.16816.F32 R12, R16, R6, R12 ;  /* 0x00000006100c723c */ /* 0x000fe6000000180c */
[----:B--2---:R0:W-:Y:S01]  /*487e0*/  STL.64 [R1+0x2248], R26 ;  /* 0x0022481a01007387 */ /* 0x0041e20000100a00 */
[----:B------:R-:W2:Y:S02]  /*487f0*/  LDL.LU R20, [R1+0x2a0] ;  /* 0x0002a00001147983 */ /* 0x000ea40000300800 */
[----:B------:R-:W2:Y:S02]  /*48800*/  LDL.LU R21, [R1+0x2a4] ;  /* 0x0002a40001157983 */ /* 0x000ea40000300800 */
[----:B------:R-:W2:Y:S01]  /*48810*/  LDL.LU R22, [R1+0x2a8] ;  /* 0x0002a80001167983 */ /* 0x000ea20000300800 */
[----:B------:R-:W2:Y:S01]  /*48820*/  LDL.LU R23, [R1+0x2ac] ;  /* 0x0002ac0001177983 */ /* 0x000ea20000300800 */
[----:B0-----:R-:W-:-:S02]  /*48830*/  IMAD.MOV.U32 R26, RZ, RZ, R9 ;  /* 0x000000ffff1a7224 */ /* 0x001fc400078e0009 */
[----:B------:R-:W-:Y:S02]  /*48840*/  IMAD.MOV.U32 R27, RZ, RZ, R8 ;  /* 0x000000ffff1b7224 */ /* 0x000fe400078e0008 */
[----:B------:R-:W3:Y:S01]  /*48850*/  LDL.LU R8, [R1+0x360] ;  /* 0x0003600001087983 */ /* 0x000ee20000300800 */
        /* <DEDUP_REMOVED lines=8> */
[----:B------:R-:W-:Y:S02]  /*488e0*/  STL.64 [R1+0x2d0], R12 ;  /* 0x0002d00c01007387 */ /* 0x000fe40000100a00 */
[----:B------:R0:W-:Y:S02]  /*488f0*/  STL.64 [R1+0x2d8], R14 ;  /* 0x0002d80e01007387 */ /* 0x0001e40000100a00 */
[----:B0-----:R-:W3:Y:S01]  /*48900*/  LDL.LU.64 R14, [R1+0x2280] ;  /* 0x00228000010e7983 */ /* 0x001ee20000300a00 */
        /* <DEDUP_REMOVED lines=12> */
[C---:B---3--:R-:W-:Y:S01]  /*489d0*/  HMMA.16816.F32 R8, R16.reuse, R14, R8 ;  /* 0x0000000e1008723c */ /* 0x048fe20000001808 */
        /* <DEDUP_REMOVED lines=14> */
[----:B0-----:R-:W3:Y:S02]  /*48ac0*/  LDL.LU.64 R10, [R1+0x2278] ;  /* 0x00227800010a7983 */ /* 0x001ee40000300a00 */
[----:B---3--:R-:W-:Y:S02]  /*48ad0*/  HMMA.16816.F32 R16, R16, R10, R20 ;  /* 0x0000000a1010723c */ /* 0x008fe40000001814 */
[----:B------:R-:W3:Y:S01]  /*48ae0*/  LDL.LU.64 R22, [R1+0x2270] ;  /* 0x0022700001167983 */ /* 0x000ee20000300a00 */
[----:B------:R-:W3:Y:S11]  /*48af0*/  LDL.LU.64 R20, [R1+0x2268] ;  /* 0x0022680001147983 */ /* 0x000ef60000300a00 */
[----:B------:R-:W-:Y:S09]  /*48b00*/  @!UPT UIADD3 URZ, URZ, URZ, URZ ;  /* 0x0000003f3f3ff290 */ /* 0x000ff2000fffe03f */
[----:B------:R-:W-:Y:S01]  /*48b10*/  STL.64 [R1+0x200], R16 ;  /* 0x0002001001007387 */ /* 0x000fe20000100a00 */
[----:B------:R0:W-:Y:S02]  /*48b20*/  STL.64 [R1+0x208], R18 ;  /* 0x0002081201007387 */ /* 0x0001e40000100a00 */
[----:B0-----:R-:W-:Y:S02]  /*48b30*/  IMAD.MOV.U32 R18, RZ, RZ, R3 ;  /* 0x000000ffff127224 */ /* 0x001fe400078e0003 */
[----:B------:R-:W-:-:S07]  /*48b40*/  IMAD.MOV.U32 R19, RZ, RZ, R0 ;  /* 0x000000ffff137224 */ /* 0x000fce00078e0000 */
[C---:B---3--:R-:W-:Y:S01]  /*48b50*/  HMMA.16816.F32 R16, R20.reuse, R18, R24 ;  /* 0x000000121410723c */ /* 0x048fe20000001818 */
        /* <DEDUP_REMOVED lines=35> */
[----:B------:R-:W4:Y:S11]  /*48d90*/  LDL.LU.64 R4, [R1+0x2208] ;  /* 0x0022080001047983 */ /* 0x000f360000300a00 */
[----:B------:R-:W-:Y:S10]  /*48da0*/  @!UPT UIADD3 URZ, URZ, URZ, URZ ;  /* 0x0000003f3f3ff290 */ /* 0x000ff4000fffe03f */
        /* <DEDUP_REMOVED lines=12> */
[----:B----4-:R0:W-:Y:S02]  /*48e70*/  STL.64 [R1+0x2188], R4 ;  /* 0x0021880401007387 */ /* 0x0101e40000100a00 */
[----:B0-----:R-:W4:Y:S01]  /*48e80*/  LDL.LU R4, [R1+0x1f0] ;  /* 0x0001f00001047983 */ /* 0x001f220000300800 */
[----:B------:R-:W4:Y:S02]  /*48e90*/  LDL.LU R5, [R1+0x1f4] ;  /* 0x0001f40001057983 */ /* 0x000f240000300800 */
[----:B------:R-:W4:Y:S02]  /*48ea0*/  LDL.LU R6, [R1+0x1f8] ;  /* 0x0001f80001067983 */ /* 0x000f240000300800 */
[----:B------:R-:W4:Y:S01]  /*48eb0*/  LDL.LU R7, [R1+0x1fc] ;  /* 0x0001fc0001077983 */ /* 0x000f220000300800 */
[C---:B--2---:R-:W-:Y:S11]  /*48ec0*/  HMMA.16816.F32 R24, R20.reuse, R14, R24 ;  /* 0x0000000e1418723c */ /* 0x044ff60000001818 */
[----:B------:R-:W-:Y:S11]  /*48ed0*/  @!UPT UIADD3 URZ, URZ, URZ, URZ ;  /* 0x0000003f3f3ff290 */ /* 0x000ff6000fffe03f */
[----:B------:R-:W-:Y:S01]  /*48ee0*/  @!UPT UIADD3 URZ, URZ, URZ, URZ ;  /* 0x0000003f3f3ff290 */ /* 0x000fe2000fffe03f */
[----:B------:R-:W-:Y:S01]  /*48ef0*/  STL.64 [R1+0x4b0], R24 ;  /* 0x0004b01801007387 */ /* 0x000fe20000100a00 */
[----:B------:R0:W-:Y:S03]  /*48f00*/  STL.64 [R1+0x4b8], R26 ;  /* 0x0004b81a01007387 */ /* 0x0001e60000100a00 */
[----:B0-----:R-:W4:Y:S01]  /*48f10*/  LDL.LU.64 R26, [R1+0x21e0] ;  /* 0x0021e000011a7983 */ /* 0x001f220000300a00 */
[----:B------:R-:W4:Y:S02]  /*48f20*/  LDL.LU.64 R24, [R1+0x21d8] ;  /* 0x0021d80001187983 */ /* 0x000f240000300a00 */
        /* <DEDUP_REMOVED lines=10> */
[----:B------:R-:W3:Y:S02]  /*48fd0*/  LDL.LU R14, [R1+0x1e8] ;  /* 0x0001e800010e7983 */ /* 0x000ee40000300800 */
[----:B------:R-:W3:Y:S02]  /*48fe0*/  LDL.LU R15, [R1+0x1ec] ;  /* 0x0001ec00010f7983 */ /* 0x000ee40000300800 */
[----:B---3--:R0:W-:Y:S01]  /*48ff0*/  STL.64 [R1+0x21c8], R14 ;  /* 0x0021c80e01007387 */ /* 0x0081e20000100a00 */
[----:B--2---:R-:W-:Y:S03]  /*49000*/  STL.64 [R1+0x21c0], R12 ;  /* 0x0021c00c01007387 */ /* 0x004fe60000100a00 */
[----:B0-----:R-:W4:Y:S01]  /*49010*/  LDL.LU.64 R14, [R1+0x48] ;  /* 0x00004800010e7983 */ /* 0x001f220000300a00 */
[----:B------:R0:W-:Y:S03]  /*49020*/  STL.64 [R1+0x2198], R10 ;  /* 0x0021980a01007387 */ /* 0x0001e60000100a00 */
[----:B0-----:R-:W2:Y:S02]  /*49030*/  LDL.LU.64 R10, [R1+0x38] ;  /* 0x00003800010a7983 */ /* 0x001ea40000300a00 */
[----:B------:R0:W-:Y:S02]  /*49040*/  STL.64 [R1+0x230], R16 ;  /* 0x0002301001007387 */ /* 0x0001e40000100a00 */
[----:B------:R1:W-:Y:S01]  /*49050*/  STL.64 [R1+0x238], R18 ;  /* 0x0002381201007387 */ /* 0x0003e20000100a00 */
[----:B0-----:R-:W3:Y:S01]  /*49060*/  LDL.LU R16, [R1+0x340] ;  /* 0x0003400001107983 */ /* 0x001ee20000300800 */
[----:B------:R-:W3:Y:S02]  /*49070*/  LDL.LU R17, [R1+0x344] ;  /* 0x0003440001117983 */ /* 0x000ee40000300800 */
[----:B-1----:R-:W2:Y:S02]  /*49080*/  LDL.LU R18, [R1+0x348] ;  /* 0x0003480001127983 */ /* 0x002ea40000300800 */
[----:B------:R-:W2:Y:S02]  /*49090*/  LDL.LU R19, [R1+0x34c] ;  /* 0x00034c0001137983 */ /* 0x000ea40000300800 */
[----:B--2---:R0:W-:Y:S01]  /*490a0*/  STL.64 [R1+0x2110], R18 ;  /* 0x0021101201007387 */ /* 0x0041e20000100a00 */
[----:B---3--:R-:W-:Y:S02]  /*490b0*/  STL.64 [R1+0x2108], R16 ;  /* 0x0021081001007387 */ /* 0x008fe40000100a00 */
[----:B0-----:R-:W-:-:S02]  /*490c0*/  IMAD.MOV.U32 R18, RZ, RZ, R0 ;  /* 0x000000ffff127224 */ /* 0x001fc400078e0000 */
[----:B------:R-:W-:Y:S01]  /*490d0*/  IMAD.MOV.U32 R19, RZ, RZ, R3 ;  /* 0x000000ffff137224 */ /* 0x000fe200078e0003 */
[----:B------:R-:W2:Y:S01]  /*490e0*/  LDL.LU R0, [R1+0x21d4] ;  /* 0x0021d40001007983 */ /* 0x000ea20000300800 */
[----:B------:R-:W3:Y:S02]  /*490f0*/  LDL.LU R3, [R1+0x21d0] ;  /* 0x0021d00001037983 */ /* 0x000ee40000300800 */
[----:B------:R-:W2:Y:S01]  /*49100*/  LDL R23, [R1+0x5c4] ;  /* 0x0005c40001177983 */ /* 0x000ea20000100800 */
[C---:B----4-:R-:W-:Y:S01]  /*49110*/  HMMA.16816.F32 R4, R24.reuse, R14, R4 ;  /* 0x0000000e1804723c */ /* 0x050fe20000001804 */
[----:B--2---:R-:W-:Y:S11]  /*49120*/  STL [R1+0x211c], R23 ;  /* 0x00211c1701007387 */ /* 0x004ff60000100800 */
[----:B------:R-:W-:Y:S11]  /*49130*/  @!UPT UIADD3 URZ, URZ, URZ, URZ ;  /* 0x0000003f3f3ff290 */ /* 0x000ff6000fffe03f */
[----:B------:R0:W-:Y:S02]  /*49140*/  STL.64 [R1+0x5b0], R4 ;  /* 0x0005b00401007387 */ /* 0x0001e40000100a00 */
[----:B------:R-:W-:Y:S02]  /*49150*/  STL.64 [R1+0x5b8], R6 ;  /* 0x0005b80601007387 */ /* 0x000fe40000100a00 */
[----:B0-----:R-:W-:Y:S02]  /*49160*/  IMAD.MOV.U32 R5, RZ, RZ, R14 ;  /* 0x000000ffff057224 */ /* 0x001fe400078e000e */
[----:B------:R-:W-:Y:S02]  /*49170*/  IMAD.MOV.U32 R4, RZ, RZ, R15 ;  /* 0x000000ffff047224 */ /* 0x000fe400078e000f */
[----:B------:R-:W2:Y:S01]  /*49180*/  LDL.LU.64 R14, [R1+0x21c8] ;  /* 0x0021c800010e7983 */ /* 0x000ea20000300a00 */
[----:B------:R-:W2:Y:S02]  /*49190*/  LDL.LU.64 R12, [R1+0x21c0] ;  /* 0x0021c000010c7983 */ /* 0x000ea40000300a00 */
[----:B--2---:R-:W-:Y:S11]  /*491a0*/  HMMA.16816.F32 R12, R24, R10, R12 ;  /* 0x0000000a180c723c */ /* 0x004ff6000000180c */
        /* <DEDUP_REMOVED lines=8> */
[----:B------:R-:W-:-:S02]  /*49230*/  IMAD.MOV.U32 R7, RZ, RZ, R10 ;  /* 0x000000ffff077224 */ /* 0x000fc400078e000a */
[----:B------:R-:W-:Y:S01]  /*49240*/  IMAD.MOV.U32 R6, RZ, RZ, R11 ;  /* 0x000000ffff067224 */ /* 0x000fe200078e000b */
[----:B------:R0:W-:Y:S02]  /*49250*/  STL.64 [R1+0x2128], R22 ;  /* 0x0021281601007387 */ /* 0x0001e40000100a00 */
[----:B--2---:R-:W-:Y:S07]  /*49260*/  HMMA.16816.F32 R8, R24, R22, R12 ;  /* 0x000000161808723c */ /* 0x004fee000000180c */
[----:B0-----:R-:W-:-:S02]  /*49270*/  IMAD.MOV.U32 R22, RZ, RZ, R7 ;  /* 0x000000ffff167224 */ /* 0x001fc400078e0007 */
[----:B------:R-:W-:Y:S11]  /*49280*/  IMAD.MOV.U32 R23, RZ, RZ, R6 ;  /* 0x000000ffff177224 */ /* 0x000ff600078e0006 */
[----:B------:R-:W-:Y:S03]  /*49290*/  @!UPT UIADD3 URZ, URZ, URZ, URZ ;  /* 0x0000003f3f3ff290 */ /* 0x000fe6000fffe03f */
[----:B------:R0:W-:Y:S01]  /*492a0*/  STL.64 [R1+0x590], R8 ;  /* 0x0005900801007387 */ /* 0x0001e20000100a00 */
[----:B------:R1:W-:Y:S02]  /*492b0*/  STL.64 [R1+0x598], R10 ;  /* 0x0005980a01007387 */ /* 0x0003e40000100a00 */
[----:B------:R2:W-:Y:S01]  /*492c0*/  STL.64 [R1+0x2140], R22 ;  /* 0x0021401601007387 */ /* 0x0005e20000100a00 */
[----:B0-----:R-:W4:Y:S01]  /*492d0*/  LDL.LU R8, [R1+0x1b0] ;  /* 0x0001b00001087983 */ /* 0x001f220000300800 */
[----:B------:R-:W4:Y:S02]  /*492e0*/  LDL.LU R9, [R1+0x1b4] ;  /* 0x0001b40001097983 */ /* 0x000f240000300800 */
[----:B-1----:R-:W3:Y:S02]  /*492f0*/  LDL.LU R10, [R1+0x1b8] ;  /* 0x0001b800010a7983 */ /* 0x002ee40000300800 */
[----:B------:R-:W3:Y:S02]  /*49300*/  LDL.LU R11, [R1+0x1bc] ;  /* 0x0001bc00010b7983 */ /* 0x000ee40000300800 */
[----:B--2---:R-:W-:-:S02]  /*49310*/  IMAD.MOV.U32 R22, RZ, RZ, R5 ;  /* 0x000000ffff167224 */ /* 0x004fc400078e0005 */
[----:B------:R-:W-:Y:S01]  /*49320*/  IMAD.MOV.U32 R23, RZ, RZ, R4 ;  /* 0x000000ffff177224 */ /* 0x000fe200078e0004 */
[----:B---3--:R-:W-:Y:S01]  /*49330*/  STL.64 [R1+0x21a8], R10 ;  /* 0x0021a80a01007387 */ /* 0x008fe20000100a00 */
[----:B----4-:R0:W-:Y:S03]  /*49340*/  STL.64 [R1+0x21a0], R8 ;  /* 0x0021a00801007387 */ /* 0x0101e60000100a00 */
[----:B0-----:R-:W2:Y:S01]  /*49350*/  LDL.LU R8, [R1+0x1c0] ;  /* 0x0001c00001087983 */ /* 0x001ea20000300800 */
[----:B------:R-:W2:Y:S02]  /*49360*/  LDL.LU R9, [R1+0x1c4] ;  /* 0x0001c40001097983 */ /* 0x000ea40000300800 */
[----:B------:R-:W2:Y:S02]  /*49370*/  LDL.LU R10, [R1+0x1c8] ;  /* 0x0001c800010a7983 */ /* 0x000ea40000300800 */
[----:B------:R-:W2:Y:S01]  /*49380*/  LDL.LU R11, [R1+0x1cc] ;  /* 0x0001cc00010b7983 */ /* 0x000ea20000300800 */
[----:B------:R-:W3:Y:S01]  /*49390*/  LDL.LU.64 R6, [R1+0x28] ;  /* 0x0000280001067983 */ /* 0x000ee20000300a00 */
[----:B------:R-:W4:Y:S02]  /*493a0*/  LDL.LU R12, [R1+0x1a0] ;  /* 0x0001a000010c7983 */ /* 0x000f240000300800 */
[----:B------:R-:W4:Y:S02]  /*493b0*/  LDL.LU R13, [R1+0x1a4] ;  /* 0x0001a400010d7983 */ /* 0x000f240000300800 */
[----:B------:R-:W4:Y:S01]  /*493c0*/  LDL.LU R14, [R1+0x1a8] ;  /* 0x0001a800010e7983 */ /* 0x000f220000300800 */
[----:B------:R-:W4:Y:S01]  /*493d0*/  LDL.LU R15, [R1+0x1ac] ;  /* 0x0001ac00010f7983 */ /* 0x000f220000300800 */
[----:B------:R0:W-:Y:S02]  /*493e0*/  STL.64 [R1+0x2168], R22 ;  /* 0x0021681601007387 */ /* 0x0001e40000100a00 */
[----:B------:R-:W3:Y:S02]  /*493f0*/  LDL.LU R20, [R1+0xc0] ;  /* 0x0000c00001147983 */ /* 0x000ee40000300800 */
        /* <DEDUP_REMOVED lines=34> */
[----:B------:R0:W-:Y:S01]  /*49620*/  STL.64 [R1+0x1f0], R8 ;  /* 0x0001f00801007387 */ /* 0x0001e20000100a00 */
[----:B------:R1:W-:Y:S02]  /*49630*/  STL.64 [R1+0x1f8], R10 ;  /* 0x0001f80a01007387 */ /* 0x0003e40000100a00 */
[----:B0-----:R-:W-:Y:S01]  /*49640*/  IMAD.MOV.U32 R9, RZ, RZ, R6 ;  /* 0x000000ffff097224 */ /* 0x001fe200078e0006 */
[----:B-1----:R-:W3:Y:S01]  /*49650*/  LDL.LU.64 R10, [R1+0x2198] ;  /* 0x00219800010a7983 */ /* 0x002ee20000300a00 */
[----:B------:R-:W-:Y:S02]  /*49660*/  IMAD.MOV.U32 R8, RZ, RZ, R7 ;  /* 0x000000ffff087224 */ /* 0x000fe400078e0007 */
[----:B------:R-:W4:Y:S02]  /*49670*/  LDL.LU.64 R6, [R1+0x2190] ;  /* 0x0021900001067983 */ /* 0x000f240000300a00 */
[----:B------:R-:W2:Y:S01]  /*49680*/  LDL.LU.64 R4, [R1+0x2188] ;  /* 0x0021880001047983 */ /* 0x000ea20000300a00 */
[C---:B----4-:R-:W-:Y:S11]  /*49690*/  HMMA.16816.F32 R12, R24.reuse, R6, R12 ;  /* 0x00000006180c723c */ /* 0x050ff6000000180c */
[----:B------:R-:W-:Y:S11]  /*496a0*/  @!UPT UIADD3 URZ, URZ, URZ, URZ ;  /* 0x0000003f3f3ff290 */ /* 0x000ff6000fffe03f */
[----:B------:R-:W-:Y:S01]  /*496b0*/  @!UPT UIADD3 URZ, URZ, URZ, URZ ;  /* 0x0000003f3f3ff290 */ /* 0x000fe2000fffe03f */
[----:B------:R-:W-:Y:S01]  /*496c0*/  STL.64 [R1+0x1e0], R12 ;  /* 0x0001e00c01007387 */ /* 0x000fe20000100a00 */
[----:B------:R0:W-:Y:S03]  /*496d0*/  STL.64 [R1+0x1e8], R14 ;  /* 0x0001e80e01007387 */ /* 0x0001e60000100a00 */
[----:B0-----:R-:W4:Y:S02]  /*496e0*/  LDL.LU.64 R14, [R1+0x2180] ;  /* 0x00218000010e7983 */ /* 0x001f240000300a00 */
[----:B----4-:R-:W-:Y:S11]  /*496f0*/  HMMA.16816.F32 R20, R24, R14, R20 ;  /* 0x0000000e1814723c */ /* 0x010ff60000001814 */
[----:B------:R-:W-:Y:S11]  /*49700*/  @!UPT UIADD3 URZ, URZ, URZ, URZ ;  /* 0x0000003f3f3ff290 */ /* 0x000ff6000fffe03f */
[----:B------:R-:W-:Y:S01]  /*49710*/  @!UPT UIADD3 URZ, URZ, URZ, URZ ;  /* 0x0000003f3f3ff290 */ /* 0x000fe2000fffe03f */
[----:B------:R-:W-:Y:S01]  /*49720*/  STL.64 [R1+0x1d0], R20 ;  /* 0x0001d01401007387 */ /* 0x000fe20000100a00 */
[----:B------:R0:W-:Y:S03]  /*49730*/  STL.64 [R1+0x1d8], R22 ;  /* 0x0001d81601007387 */ /* 0x0001e60000100a00 */
[----:B0-----:R-:W4:Y:S01]  /*49740*/  LDL.LU.64 R22, [R1+0x2178] ;  /* 0x0021780001167983 */ /* 0x001f220000300a00 */
[----:B------:R-:W4:Y:S02]  /*49750*/  LDL.LU.64 R20, [R1+0x2170] ;  /* 0x0021700001147983 */ /* 0x000f240000300a00 */
[----:B------:R0:W-:Y:S02]  /*49760*/  STL.64 [R1+0x2100], R14 ;  /* 0x0021000e01007387 */ /* 0x0001e40000100a00 */
[----:B---3--:R-:W-:Y:S02]  /*49770*/  IMAD.MOV.U32 R13, RZ, RZ, R10 ;  /* 0x000000ffff0d7224 */ /* 0x008fe400078e000a */
[----:B------:R-:W-:-:S02]  /*49780*/  IMAD.MOV.U32 R12, RZ, RZ, R11 ;  /* 0x000000ffff0c7224 */ /* 0x000fc400078e000b */
[----:B0-----:R-:W-:Y:S02]  /*49790*/  IMAD.MOV.U32 R14, RZ, RZ, R9 ;  /* 0x000000ffff0e7224 */ /* 0x001fe400078e0009 */
[----:B------:R-:W-:Y:S01]  /*497a0*/  IMAD.MOV.U32 R15, RZ, RZ, R8 ;  /* 0x000000ffff0f7224 */ /* 0x000fe200078e0008 */
[----:B----4-:R-:W-:Y:S01]  /*497b0*/  HMMA.16816.F32 R24, R24, R10, R20 ;  /* 0x0000000a1818723c */ /* 0x010fe20000001814 */
[----:B------:R-:W2:Y:S11]  /*497c0*/  LDL.LU.64 R22, [R1+0x2168] ;  /* 0x0021680001167983 */ /* 0x000eb60000300a00 */
[----:B------:R-:W-:Y:S11]  /*497d0*/  @!UPT UIADD3 URZ, URZ, URZ, URZ ;  /* 0x0000003f3f3ff290 */ /* 0x000ff6000fffe03f */
[----:B------:R0:W-:Y:S01]  /*497e0*/  STL.64 [R1+0x4c0], R24 ;  /* 0x0004c01801007387 */ /* 0x0001e20000100a00 */
[----:B------:R1:W-:Y:S02]  /*497f0*/  STL.64 [R1+0x4c8], R26 ;  /* 0x0004c81a01007387 */ /* 0x0003e40000100a00 */
[----:B------:R-:W2:Y:S02]  /*49800*/  LDL.LU.64 R10, [R1+0x2160] ;  /* 0x00216000010a7983 */ /* 0x000ea40000300a00 */
[----:B------:R-:W2:Y:S01]  /*49810*/  LDL.LU.64 R8, [R1+0x2158] ;  /* 0x0021580001087983 */ /* 0x000ea20000300a00 */
        /* <DEDUP_REMOVED lines=19> */
[----:B------:R-:W3:Y:S11]  /*49950*/  LDL.LU.64 R18, [R1+0x2120] ;  /* 0x0021200001127983 */ /* 0x000ef60000300a00 */
[----:B------:R-:W-:Y:S10]  /*49960*/  @!UPT UIADD3 URZ, URZ, URZ, URZ ;  /* 0x0000003f3f3ff290 */ /* 0x000ff4000fffe03f */
[----:B------:R-:W-:Y:S01]  /*49970*/  STL.64 [R1+0xc0], R20 ;  /* 0x0000c01401007387 */ /* 0x000fe20000100a00 */
[----:B------:R0:W-:Y:S03]  /*49980*/  STL.64 [R1+0xc8], R22 ;  /* 0x0000c81601007387 */ /* 0x0001e60000100a00 */
[----:B0-----:R-:W2:Y:S01]  /*49990*/  LDL.LU R23, [R1+0x211c] ;  /* 0x00211c0001177983 */ /* 0x001ea20000300800 */
[----:B---3--:R-:W-:Y:S03]  /*499a0*/  HMMA.16816.F32 R16, R8, R18, R24 ;  /* 0x000000120810723c */ /* 0x008fe60000001818 */
[----:B--2---:R-:W0:Y:S04]  /*499b0*/  LDSM.16.MT88.4 R24, [R23+0x16000] ;  /* 0x016000001718783b */ /* 0x004e280000004200 */
[----:B0-----:R0:W-:Y:S11]  /*499c0*/  STL.64 [R1+0x20e0], R26 ;  /* 0x0020e01a01007387 */ /* 0x0011f60000100a00 */
[----:B------:R-:W-:Y:S05]  /*499d0*/  @!UPT UIADD3 URZ, URZ, URZ, URZ ;  /* 0x0000003f3f3ff290 */ /* 0x000fea000fffe03f */
[----:B------:R-:W-:Y:S02]  /*499e0*/  STL.64 [R1+0xb0], R16 ;  /* 0x0000b01001007387 */ /* 0x000fe40000100a00 */
[----:B------:R-:W-:Y:S02]  /*499f0*/  STL.64 [R1+0xb8], R18 ;  /* 0x0000b81201007387 */ /* 0x000fe40000100a00 */
[----:B------:R1:W-:Y:S01]  /*49a00*/  STL.64 [R1+0x20d8], R24 ;  /* 0x0020d81801007387 */ /* 0x0003e20000100a00 */
[----:B------:R-:W2:Y:S01]  /*49a10*/  LDSM.16.M88.4 R16, [R5+0x80] ;  /* 0x000080000510783b */ /* 0x000ea20000000200 */
[----:B0-----:R-:W-:Y:S02]  /*49a20*/  IMAD.MOV.U32 R26, RZ, RZ, R13 ;  /* 0x000000ffff1a7224 */ /* 0x001fe400078e000d */
[----:B------:R-:W-:Y:S02]  /*49a30*/  IMAD.MOV.U32 R27, RZ, RZ, R12 ;  /* 0x000000ffff1b7224 */ /* 0x000fe400078e000c */
[----:B-1----:R-:W-:-:S03]  /*49a40*/  IMAD.MOV.U32 R24, RZ, RZ, R2 ;  /* 0x000000ffff187224 */ /* 0x002fc600078e0002 */
[----:B------:R0:W-:Y:S01]  /*49a50*/  STL.64 [R1+0x20f8], R26 ;  /* 0x0020f81a01007387 */ /* 0x0001e20000100a00 */
[----:B------:R-:W3:Y:S02]  /*49a60*/  LDL.LU R2, [R1+0x2118] ;  /* 0x0021180001027983 */ /* 0x000ee40000300800 */
[----:B------:R-:W4:Y:S01]  /*49a70*/  LDL.LU R25, [R1+0x464] ;  /* 0x0004640001197983 */ /* 0x000f220000300800 */
[----:B0-----:R-:W4:Y:S01]  /*49a80*/  LDL.LU R26, [R1+0x468] ;  /* 0x00046800011a7983 */ /* 0x001f220000300800 */
[----:B------:R-:W4:Y:S02]  /*49a90*/  LDL.LU R27, [R1+0x46c] ;  /* 0x00046c00011b7983 */ /* 0x000f240000300800 */
[----:B------:R-:W-:Y:S02]  /*49aa0*/  STL [R1+0x20d0], R23 ;  /* 0x0020d01701007387 */ /* 0x000fe40000100800 */
[----:B------:R-:W4:Y:S02]  /*49ab0*/  LDL.LU R20, [R1+0x220] ;  /* 0x0002200001147983 */ /* 0x000f240000300800 */
[----:B------:R-:W-:Y:S01]  /*49ac0*/  IMAD.MOV.U32 R21, RZ, RZ, R3 ;  /* 0x000000ffff157224 */ /* 0x000fe200078e0003 */
[----:B--2---:R-:W-:Y:S01]  /*49ad0*/  STL.64 [R1+0x60], R16 ;  /* 0x0000601001007387 */ /* 0x004fe20000100a00 */
[----:B------:R0:W-:Y:S02]  /*49ae0*/  STL.64 [R1+0x68], R18 ;  /* 0x0000681201007387 */ /* 0x0001e40000100a00 */
[----:B------:R-:W-:Y:S01]  /*49af0*/  IMAD.MOV.U32 R3, RZ, RZ, R16 ;  /* 0x000000ffff037224 */ /* 0x000fe200078e0010 */
[----:B0-----:R-:W2:Y:S01]  /*49b00*/  LDL.LU.64 R18, [R1+0x2110] ;  /* 0x0021100001127983 */ /* 0x001ea20000300a00 */
[----:B------:R-:W-:-:S02]  /*49b10*/  IMAD.MOV.U32 R23, RZ, RZ, R0 ;  /* 0x000000ffff177224 */ /* 0x000fc400078e0000 */
[----:B---3--:R-:W-:Y:S02]  /*49b20*/  IMAD.MOV.U32 R22, RZ, RZ, R2 ;  /* 0x000000ffff167224 */ /* 0x008fe400078e0002 */
[----:B------:R-:W-:Y:S02]  /*49b30*/  IMAD.MOV.U32 R2, RZ, RZ, R17 ;  /* 0x000000ffff027224 */ /* 0x000fe400078e0011 */
[----:B------:R-:W2:Y:S03]  /*49b40*/  LDL.LU.64 R16, [R1+0x2108] ;  /* 0x0021080001107983 */ /* 0x000ea60000300a00 */
[C---:B----4-:R-:W-:Y:S01]  /*49b50*/  HMMA.16816.F32 R12, R8.reuse, R14, R20 ;  /* 0x0000000e080c723c */ /* 0x050fe20000001814 */
[----:B------:R-:W0:Y:S11]  /*49b60*/  LDSM.16.M88.4 R20, [R5+0x2080] ;  /* 0x002080000514783b */ /* 0x000e360000000200 */
[----:B------:R-:W-:Y:S11]  /*49b70*/  @!UPT UIADD3 URZ, URZ, URZ, URZ ;  /* 0x0000003f3f3ff290 */ /* 0x000ff6000fffe03f */
[----:B------:R-:W-:Y:S01]  /*49b80*/  STL.64 [R1+0xa0], R12 ;  /* 0x0000a00c01007387 */ /* 0x000fe20000100a00 */
[----:B------:R-:W-:Y:S02]  /*49b90*/  STL.64 [R1+0xa8], R14 ;  /* 0x0000a80e01007387 */ /* 0x000fe40000100a00 */
[----:B------:R-:W1:Y:S01]  /*49ba0*/  LDSM.16.M88.4 R12, [R5+0x4080] ;  /* 0x00408000050c783b */ /* 0x000e620000000200 */
[----:B0-----:R1:W-:Y:S03]  /*49bb0*/  STL.64 [R1+0x50], R20 ;  /* 0x0000501401007387 */ /* 0x0013e60000100a00 */
[----:B------:R-:W-:Y:S02]  /*49bc0*/  STL.64 [R1+0x58], R22 ;  /* 0x0000581601007387 */ /* 0x000fe40000100a00 */
[----:B-1----:R-:W-:Y:S01]  /*49bd0*/  IMAD.MOV.U32 R20, RZ, RZ, R12 ;  /* 0x000000ffff147224 */ /* 0x002fe200078e000c */
[----:B--2---:R-:W-:Y:S11]  /*49be0*/  HMMA.16816.F32 R16, R8, R6, R16 ;  /* 0x000000060810723c */ /* 0x004ff60000001810 */
[----:B------:R-:W-:Y:S11]  /*49bf0*/  @!UPT UIADD3 URZ, URZ, URZ, URZ ;  /* 0x0000003f3f3ff290 */ /* 0x000ff6000fffe03f */
[----:B------:R-:W-:Y:S01]  /*49c00*/  @!UPT UIADD3 URZ, URZ, URZ, URZ ;  /* 0x0000003f3f3ff290 */ /* 0x000fe2000fffe03f */
[----:B------:R-:W-:Y:S01]  /*49c10*/  STL.64 [R1+0x90], R16 ;  /* 0x0000901001007387 */ /* 0x000fe20000100a00 */
[----:B------:R-:W-:Y:S02]  /*49c20*/  STL.64 [R1+0x98], R18 ;  /* 0x0000981201007387 */ /* 0x000fe40000100a00 */
[----:B------:R-:W-:Y:S02]  /*49c30*/  STL.64 [R1+0x40], R12 ;  /* 0x0000400c01007387 */ /* 0x000fe40000100a00 */
[----:B------:R-:W-:Y:S01]  /*49c40*/  STL.64 [R1+0x48], R14 ;  /* 0x0000480e01007387 */ /* 0x000fe20000100a00 */
[----:B------:R0:W-:Y:S04]  /*49c50*/  STL [R1+0x20d4], R20 ;  /* 0x0020d41401007387 */ /* 0x0001e80000100800 */
[----:B0-----:R-:W2:Y:S01]  /*49c60*/  LDL.LU R20, [R1+0x320] ;  /* 0x0003200001147983 */ /* 0x001ea20000300800 */
[----:B------:R-:W2:Y:S02]  /*49c70*/  LDL.LU R21, [R1+0x324] ;  /* 0x0003240001157983 */ /* 0x000ea40000300800 */
[----:B------:R-:W3:Y:S02]  /*49c80*/  LDL.LU R22, [R1+0x328] ;  /* 0x0003280001167983 */ /* 0x000ee40000300800 */
[----:B------:R-:W3:Y:S02]  /*49c90*/  LDL.LU R23, [R1+0x32c] ;  /* 0x00032c0001177983 */ /* 0x000ee40000300800 */
[----:B------:R-:W-:-:S02]  /*49ca0*/  IMAD.MOV.U32 R7, RZ, RZ, R13 ;  /* 0x000000ffff077224 */ /* 0x000fc400078e000d */
[----:B------:R-:W-:Y:S02]  /*49cb0*/  IMAD.MOV.U32 R0, RZ, RZ, R15 ;  /* 0x000000ffff007224 */ /* 0x000fe400078e000f */
[----:B------:R-:W0:Y:S04]  /*49cc0*/  LDSM.16.M88.4 R12, [R5+0x6080] ;  /* 0x00608000050c783b */ /* 0x000e280000000200 */
[----:B---3--:R-:W-:Y:S01]  /*49cd0*/  STL.64 [R1+0x20f0], R22 ;  /* 0x0020f01601007387 */ /* 0x008fe20000100a00 */
[----:B--2---:R1:W-:Y:S03]  /*49ce0*/  STL.64 [R1+0x20e8], R20 ;  /* 0x0020e81401007387 */ /* 0x0043e60000100a00 */
[----:B-1----:R-:W2:Y:S01]  /*49cf0*/  LDL.LU R20, [R1+0x330] ;  /* 0x0003300001147983 */ /* 0x002ea20000300800 */
[----:B------:R-:W-:Y:S02]  /*49d00*/  STL [R1+0x1cc4], R0 ;  /* 0x001cc40001007387 */ /* 0x000fe40000100800 */
[----:B0-----:R-:W-:Y:S02]  /*49d10*/  STL.64 [R1+0x30], R12 ;  /* 0x0000300c01007387 */ /* 0x001fe40000100a00 */
[----:B------:R0:W-:Y:S02]  /*49d20*/  STL.64 [R1+0x38], R14 ;  /* 0x0000380e01007387 */ /* 0x0001e40000100a00 */
[----:B0-----:R-:W3:Y:S01]  /*49d30*/  LDL.LU.64 R14, [R1+0x2100] ;  /* 0x00210000010e7983 */ /* 0x001ee20000300a00 */
[----:B------:R-:W-:-:S02]  /*49d40*/  IMAD.MOV.U32 R16, RZ, RZ, R12 ;  /* 0x000000ffff107224 */ /* 0x000fc400078e000c */
[----:B------:R-:W-:Y:S02]  /*49d50*/  IMAD.MOV.U32 R0, RZ, RZ, R13 ;  /* 0x000000ffff007224 */ /* 0x000fe400078e000d */
[----:B------:R-:W-:Y:S02]  /*49d60*/  IMAD.MOV.U32 R21, RZ, RZ, R29 ;  /* 0x000000ffff157224 */ /* 0x000fe400078e001d */
[----:B------:R-:W-:Y:S02]  /*49d70*/  IMAD.MOV.U32 R22, RZ, RZ, R28 ;  /* 0x000000ffff167224 */ /* 0x000fe400078e001c */
[----:B------:R-:W-:Y:S01]  /*49d80*/  IMAD.MOV.U32 R23, RZ, RZ, R4 ;  /* 0x000000ffff177224 */ /* 0x000fe200078e0004 */
[C---:B---3--:R-:W-:Y:S01]  /*49d90*/  HMMA.16816.F32 R12, R8.reuse, R14, R24 ;  /* 0x0000000e080c723c */ /* 0x048fe20000001818 */
[----:B------:R-:W2:Y:S01]  /*49da0*/  LDL.LU.64 R26, [R1+0x20f8] ;  /* 0x0020f800011a7983 */ /* 0x000ea20000300a00 */
[----:B------:R-:W3:Y:S06]  /*49db0*/  LDL R19, [R1+0x13a4] ;  /* 0x0013a40001137983 */ /* 0x000eec0000100800 */
[----:B--2---:R-:W-:Y:S01]  /*49dc0*/  HMMA.16816.F32 R24, R8, R26, R20 ;  /* 0x0000001a0818723c */ /* 0x004fe20000001814 */
[----:B---3--:R-:W-:Y:S11]  /*49dd0*/  STL [R1+0x2088], R19 ;  /* 0x0020881301007387 */ /* 0x008ff60000100800 */
[----:B------:R-:W-:Y:S03]  /*49de0*/  @!UPT UIADD3 URZ, URZ, URZ, URZ ;  /* 0x0000003f3f3ff290 */ /* 0x000fe6000fffe03f */
[----:B------:R-:W-:Y:S02]  /*49df0*/  STL.64 [R1+0x360], R12 ;  /* 0x0003600c01007387 */ /* 0x000fe40000100a00 */
[----:B------:R-:W-:Y:S02]  /*49e00*/  STL.64 [R1+0x368], R14 ;  /* 0x0003680e01007387 */ /* 0x000fe40000100a00 */
[----:B------:R-:W2:Y:S01]  /*49e10*/  LDL.LU.64 R22, [R1+0x20f0] ;  /* 0x0020f00001167983 */ /* 0x000ea20000300a00 */
[----:B------:R-:W2:Y:S04]  /*49e20*/  LDL.LU.64 R20, [R1+0x20e8] ;  /* 0x0020e80001147983 */ /* 0x000ea80000300a00 */
[----:B------:R-:W-:Y:S04]  /*49e30*/  LDSM.16.M88.4 R12, [R5+0x8080] ;  /* 0x00808000050c783b */ /* 0x000fe80000000200 */
[----:B------:R-:W-:Y:S01]  /*49e40*/  STL.64 [R1+0x70], R24 ;  /* 0x0000701801007387 */ /* 0x000fe20000100a00 */
[----:B------:R-:W-:Y:S02]  /*49e50*/  STL.64 [R1+0x78], R26 ;  /* 0x0000781a01007387 */ /* 0x000fe40000100a00 */
[----:B------:R-:W0:Y:S02]  /*49e60*/  LDSM.16.M88.4 R24, [R5+0xa080] ;  /* 0x00a080000518783b */ /* 0x000e240000000200 */
[----:B0-----:R-:W-:Y:S02]  /*49e70*/  STL.64 [R1+0x10], R24 ;  /* 0x0000101801007387 */ /* 0x001fe40000100a00 */
[----:B------:R0:W-:Y:S02]  /*49e80*/  STL.64 [R1+0x18], R26 ;  /* 0x0000181a01007387 */ /* 0x0001e40000100a00 */
[----:B------:R-:W-:-:S02]  /*49e90*/  IMAD.MOV.U32 R6, RZ, RZ, R24 ;  /* 0x000000ffff067224 */ /* 0x000fc400078e0018 */
[----:B------:R-:W-:Y:S01]  /*49ea0*/  IMAD.MOV.U32 R4, RZ, RZ, R25 ;  /* 0x000000ffff047224 */ /* 0x000fe200078e0019 */
[----:B0-----:R-:W2:Y:S01]  /*49eb0*/  LDL.LU.64 R26, [R1+0x20e0] ;  /* 0x0020e000011a7983 */ /* 0x001ea20000300a00 */
[----:B------:R-:W2:Y:S02]  /*49ec0*/  LDL.LU.64 R24, [R1+0x20d8] ;  /* 0x0020d80001187983 */ /* 0x000ea40000300a00 */
[----:B------:R-:W-:Y:S02]  /*49ed0*/  IMAD.MOV.U32 R8, RZ, RZ, R3 ;  /* 0x000000ffff087224 */ /* 0x000fe400078e0003 */
[----:B------:R-:W-:-:S07]  /*49ee0*/  IMAD.MOV.U32 R9, RZ, RZ, R2 ;  /* 0x000000ffff097224 */ /* 0x000fce00078e0002 */
[----:B--2---:R-:W-:Y:S01]  /*49ef0*/  HMMA.16816.F32 R8, R24, R8, R20 ;  /* 0x000000081808723c */ /* 0x004fe20000001814 */
[----:B------:R-:W2:Y:S11]  /*49f00*/  LDL.LU R20, [R1+0x20d4] ;  /* 0x0020d40001147983 */ /* 0x000eb60000300800 */
[----:B------:R-:W-:Y:S11]  /*49f10*/  @!UPT UIADD3 URZ, URZ, URZ, URZ ;  /* 0x0000003f3f3ff290 */ /* 0x000ff6000fffe03f */
[----:B------:R-:W-:Y:S01]  /*49f20*/  @!UPT UIADD3 URZ, URZ, URZ, URZ ;  /* 0x0000003f3f3ff290 */ /* 0x000fe2000fffe03f */
[----:B------:R-:W-:Y:S02]  /*49f30*/  IMAD.MOV.U32 R29, RZ, RZ, R8 ;  /* 0x000000ffff1d7224 */ /* 0x000fe400078e0008 */
[----:B------:R-:W-:Y:S02]  /*49f40*/  IMAD.MOV.U32 R28, RZ, RZ, R9 ;  /* 0x000000ffff1c7224 */ /* 0x000fe400078e0009 */
[----:B------:R-:W-:Y:S02]  /*49f50*/  IMAD.MOV.U32 R8, RZ, RZ, R16 ;  /* 0x000000ffff087224 */ /* 0x000fe400078e0010 */
[----:B------:R-:W-:-:S05]  /*49f60*/  IMAD.MOV.U32 R9, RZ, RZ, R0 ;  /* 0x000000ffff097224 */ /* 0x000fca00078e0000 */
[----:B------:R0:W-:Y:S01]  /*49f70*/  STL.64 [R1+0x20a0], R8 ;  /* 0x0020a00801007387 */ /* 0x0001e20000100a00 */
[----:B------:R-:W3:Y:S02]  /*49f80*/  LDL.LU R16, [R1+0x2e0] ;  /* 0x0002e00001107983 */ /* 0x000ee40000300800 */
[----:B------:R-:W3:Y:S02]  /*49f90*/  LDL.LU R17, [R1+0x2e4] ;  /* 0x0002e40001117983 */ /* 0x000ee40000300800 */
[----:B------:R-:W4:Y:S01]  /*49fa0*/  LDL.LU R18, [R1+0x2e8] ;  /* 0x0002e80001127983 */ /* 0x000f220000300800 */
[----:B------:R-:W4:Y:S01]  /*49fb0*/  LDL.LU R19, [R1+0x2ec] ;  /* 0x0002ec0001137983 */ /* 0x000f220000300800 */
[----:B------:R-:W-:Y:S02]  /*49fc0*/  IMAD.MOV.U32 R3, RZ, RZ, R10 ;  /* 0x000000ffff037224 */ /* 0x000fe400078e000a */
[----:B0-----:R-:W-:Y:S02]  /*49fd0*/  IMAD.MOV.U32 R9, RZ, RZ, R7 ;  /* 0x000000ffff097224 */ /* 0x001fe400078e0007 */
[----:B------:R-:W-:-:S02]  /*49fe0*/  IMAD.MOV.U32 R2, RZ, RZ, R11 ;  /* 0x000000ffff027224 */ /* 0x000fc400078e000b */
[----:B--2---:R-:W-:Y:S02]  /*49ff0*/  IMAD.MOV.U32 R8, RZ, RZ, R20 ;  /* 0x000000ffff087224 */ /* 0x004fe400078e0014 */
[----:B------:R-:W0:Y:S04]  /*4a000*/  LDSM.16.M88.4 R20, [R5+0xc080] ;  /* 0x00c080000514783b */ /* 0x000e280000000200 */
[----:B------:R1:W-:Y:S04]  /*4a010*/  STL.64 [R1+0x20b8], R8 ;  /* 0x0020b80801007387 */ /* 0x0003e80000100a00 */
[----:B-1----:R-:W2:Y:S01]  /*4a020*/  LDL.LU R8, [R1+0x310] ;  /* 0x0003100001087983 */ /* 0x002ea20000300800 */
[----:B------:R-:W2:Y:S02]  /*4a030*/  LDL.LU R9, [R1+0x314] ;  /* 0x0003140001097983 */ /* 0x000ea40000300800 */
[----:B------:R-:W2:Y:S02]  /*4a040*/  LDL.LU R10, [R1+0x318] ;  /* 0x00031800010a7983 */ /* 0x000ea40000300800 */
[----:B------:R-:W2:Y:S01]  /*4a050*/  LDL.LU R11, [R1+0x31c] ;  /* 0x00031c00010b7983 */ /* 0x000ea20000300800 */
[----:B----4-:R-:W-:Y:S01]  /*4a060*/  STL.64 [R1+0x2098], R18 ;  /* 0x0020981201007387 */ /* 0x010fe20000100a00 */
[----:B---3--:R1:W-:Y:S03]  /*4a070*/  STL.64 [R1+0x2090], R16 ;  /* 0x0020901001007387 */ /* 0x0083e60000100a00 */
[----:B-1----:R-:W3:Y:S01]  /*4a080*/  LDL.LU R16, [R1+0x2f0] ;  /* 0x0002f00001107983 */ /* 0x002ee20000300800 */
[----:B------:R-:W3:Y:S02]  /*4a090*/  LDL.LU R17, [R1+0x2f4] ;  /* 0x0002f40001117983 */ /* 0x000ee40000300800 */
[----:B------:R-:W4:Y:S02]  /*4a0a0*/  LDL.LU R18, [R1+0x2f8] ;  /* 0x0002f80001127983 */ /* 0x000f240000300800 */
[----:B------:R-:W4:Y:S02]  /*4a0b0*/  LDL.LU R19, [R1+0x2fc] ;  /* 0x0002fc0001137983 */ /* 0x000f240000300800 */
        /* <DEDUP_REMOVED lines=8> */
[----:B-1----:R-:W2:Y:S01]  /*4a140*/  LDL.64 R16, [R1+0x50] ;  /* 0x0000500001107983 */ /* 0x002ea20000100a00 */
[----:B------:R-:W-:Y:S02]  /*4a150*/  STL.64 [R1+0x20], R12 ;  /* 0x0000200c01007387 */ /* 0x000fe40000100a00 */
[----:B------:R-:W-:Y:S02]  /*4a160*/  STL.64 [R1+0x28], R14 ;  /* 0x0000280e01007387 */ /* 0x000fe40000100a00 */
[----:B------:R1:W-:Y:S01]  /*4a170*/  STL [R1+0x1cc0], R2 ;  /* 0x001cc00201007387 */ /* 0x0003e20000100800 */
[----:B------:R-:W-:Y:S01]  /*4a180*/  STL [R1+0x1cbc], R28 ;  /* 0x001cbc1c01007387 */ /* 0x000fe20000100800 */
[----:B------:R-:W-:Y:S02]  /*4a190*/  STL [R1+0x1cb8], R29 ;  /* 0x001cb81d01007387 */ /* 0x000fe40000100800 */
[----:B------:R-:W-:Y:S02]  /*4a1a0*/  STL [R1+0x1ca0], R3 ;  /* 0x001ca00301007387 */ /* 0x000fe40000100800 */
[----:B0-----:R-:W-:Y:S01]  /*4a1b0*/  STL.64 [R1], R20 ;  /* 0x0000001401007387 */ /* 0x001fe20000100a00 */
[----:B------:R0:W-:Y:S01]  /*4a1c0*/  STL.64 [R1+0x8], R22 ;  /* 0x0000081601007387 */ /* 0x0001e20000100a00 */
[----:B------:R-:W-:-:S02]  /*4a1d0*/  IMAD.MOV.U32 R0, RZ, RZ, R21 ;  /* 0x000000ffff007224 */ /* 0x000fc400078e0015 */
[----:B-1----:R-:W-:Y:S01]  /*4a1e0*/  IMAD.MOV.U32 R2, RZ, RZ, R20 ;  /* 0x000000ffff027224 */ /* 0x002fe200078e0014 */
[----:B0-----:R-:W3:Y:S01]  /*4a1f0*/  LDL.LU R23, [R1+0x20d0] ;  /* 0x0020d00001177983 */ /* 0x001ee20000300800 */
[----:B------:R-:W4:Y:S01]  /*4a200*/  LDL.LU.64 R18, [R1+0x20c8] ;  /* 0x0020c80001127983 */ /* 0x000f220000300a00 */
[----:B--2---:R-:W-:Y:S01]  /*4a210*/  HMMA.16816.F32 R8, R24, R16, R8 ;  /* 0x000000101808723c */ /* 0x004fe20000001808 */
[----:B------:R-:W-:Y:S02]  /*4a220*/  IMAD.MOV.U32 R21, RZ, RZ, R16 ;  /* 0x000000ffff157224 */ /* 0x000fe400078e0010 */
[----:B------:R-:W-:Y:S02]  /*4a230*/  IMAD.MOV.U32 R20, RZ, RZ, R17 ;  /* 0x000000ffff147224 */ /* 0x000fe400078e0011 */
[----:B------:R-:W4:Y:S11]  /*4a240*/  LDL.LU.64 R16, [R1+0x20c0] ;  /* 0x0020c00001107983 */ /* 0x000f360000300a00 */
[----:B------:R-:W-:Y:S07]  /*4a250*/  @!UPT UIADD3 URZ, URZ, URZ, URZ ;  /* 0x0000003f3f3ff290 */ /* 0x000fee000fffe03f */
[----:B------:R0:W-:Y:S01]  /*4a260*/  STL [R1+0x344], R9 ;  /* 0x0003440901007387 */ /* 0x0001e20000100800 */
[----:B------:R-:W-:Y:S02]  /*4a270*/  STL.64 [R1+0x348], R10 ;  /* 0x0003480a01007387 */ /* 0x000fe40000100a00 */
[----:B------:R-:W-:Y:S02]  /*4a280*/  IMAD.MOV.U32 R3, RZ, RZ, R8 ;  /* 0x000000ffff037224 */ /* 0x000fe400078e0008 */
[----:B0-----:R-:W4:Y:S01]  /*4a290*/  LDL.LU.64 R8, [R1+0x20b8] ;  /* 0x0020b80001087983 */ /* 0x001f220000300a00 */
[----:B------:R0:W-:Y:S02]  /*4a2a0*/  STL.64 [R1+0x2078], R20 ;  /* 0x0020781401007387 */ /* 0x0001e40000100a00 */
[----:B0-----:R-:W-:Y:S02]  /*4a2b0*/  IMAD.MOV.U32 R20, RZ, RZ, R6 ;  /* 0x000000ffff147224 */ /* 0x001fe400078e0006 */
[----:B------:R-:W-:-:S02]  /*4a2c0*/  IMAD.MOV.U32 R21, RZ, RZ, R4 ;  /* 0x000000ffff157224 */ /* 0x000fc400078e0004 */
[----:B------:R-:W0:Y:S04]  /*4a2d0*/  LDSM.16.M88.4 R4, [R5+0xe080] ;  /* 0x00e080000504783b */ /* 0x000e280000000200 */
[----:B------:R-:W-:Y:S04]  /*4a2e0*/  STL [R1+0x1cc8], R3 ;  /* 0x001cc80301007387 */ /* 0x000fe80000100800 */
[----:B0-----:R-:W-:Y:S01]  /*4a2f0*/  STL [R1+0x1cd0], R6 ;  /* 0x001cd00601007387 */ /* 0x001fe20000100800 */
[----:B------:R-:W-:Y:S02]  /*4a300*/  STL [R1+0x1ccc], R7 ;  /* 0x001ccc0701007387 */ /* 0x000fe40000100800 */
[----:B------:R0:W-:Y:S02]  /*4a310*/  STL.64 [R1+0x2080], R4 ;  /* 0x0020800401007387 */ /* 0x0001e40000100a00 */
[----:B0-----:R-:W2:Y:S01]  /*4a320*/  LDL.LU R4, [R1+0x4a0] ;  /* 0x0004a00001047983 */ /* 0x001ea20000300800 */
[----:B------:R-:W2:Y:S02]  /*4a330*/  LDL.LU R5, [R1+0x4a4] ;  /* 0x0004a40001057983 */ /* 0x000ea40000300800 */
[----:B------:R-:W2:Y:S02]  /*4a340*/  LDL.LU R6, [R1+0x4a8] ;  /* 0x0004a80001067983 */ /* 0x000ea40000300800 */
[----:B------:R-:W2:Y:S01]  /*4a350*/  LDL.LU R7, [R1+0x4ac] ;  /* 0x0004ac0001077983 */ /* 0x000ea20000300800 */
[C---:B----4-:R-:W-:Y:S01]  /*4a360*/  HMMA.16816.F32 R8, R24.reuse, R8, R16 ;  /* 0x000000081808723c */ /* 0x050fe20000001810 */
[----:B------:R-:W4:Y:S01]  /*4a370*/  LDL.LU.64 R18, [R1+0x20b0] ;  /* 0x0020b00001127983 */ /* 0x000f220000300a00 */
[----:B------:R-:W4:Y:S11]  /*4a380*/  LDL.LU.64 R16, [R1+0x20a8] ;  /* 0x0020a80001107983 */ /* 0x000f360000300a00 */
[----:B------:R-:W-:Y:S10]  /*4a390*/  @!UPT UIADD3 URZ, URZ, URZ, URZ ;  /* 0x0000003f3f3ff290 */ /* 0x000ff4000fffe03f */
[----:B------:R0:W-:Y:S01]  /*4a3a0*/  STL.64 [R1+0x330], R8 ;  /* 0x0003300801007387 */ /* 0x0001e20000100a00 */
[----:B------:R4:W-:Y:S03]  /*4a3b0*/  STL.64 [R1+0x338], R10 ;  /* 0x0003380a01007387 */ /* 0x0009e60000100a00 */
[----:B0-----:R-:W4:Y:S02]  /*4a3c0*/  LDL.LU.64 R8, [R1+0x20a0] ;  /* 0x0020a00001087983 */ /* 0x001f240000300a00 */
[C---:B----4-:R-:W-:Y:S02]  /*4a3d0*/  HMMA.16816.F32 R8, R24.reuse, R8, R16 ;  /* 0x000000081808723c */ /* 0x050fe40000001810 */
[----:B------:R-:W4:Y:S01]  /*4a3e0*/  LDL.LU.64 R18, [R1+0x2098] ;  /* 0x0020980001127983 */ /* 0x000f220000300a00 */
[----:B------:R-:W4:Y:S11]  /*4a3f0*/  LDL.LU.64 R16, [R1+0x2090] ;  /* 0x0020900001107983 */ /* 0x000f360000300a00 */
[----:B------:R-:W-:Y:S09]  /*4a400*/  @!UPT UIADD3 URZ, URZ, URZ, URZ ;  /* 0x0000003f3f3ff290 */ /* 0x000ff2000fffe03f */
[----:B------:R-:W-:Y:S01]  /*4a410*/  STL.64 [R1+0x320], R8 ;  /* 0x0003200801007387 */ /* 0x000fe20000100a00 */
[----:B------:R-:W-:Y:S02]  /*4a420*/  STL.64 [R1+0x328], R10 ;  /* 0x0003280a01007387 */ /* 0x000fe40000100a00 */
[----:B---3--:R-:W0:Y:S02]  /*4a430*/  LDSM.16.MT88.4 R8, [R23+0x16080] ;  /* 0x016080001708783b */ /* 0x008e240000004200 */
[----:B0-----:R-:W-:Y:S02]  /*4a440*/  STL.64 [R1+0x2070], R10 ;  /* 0x0020700a01007387 */ /* 0x001fe40000100a00 */
[----:B------:R-:W-:Y:S01]  /*4a450*/  STL.64 [R1+0x2068], R8 ;  /* 0x0020680801007387 */ /* 0x000fe20000100a00 */
[----:B----4-:R-:W-:Y:S11]  /*4a460*/  HMMA.16816.F32 R16, R24, R12, R16 ;  /* 0x0000000c1810723c */ /* 0x010ff60000001810 */
[----:B------:R-:W-:Y:S11]  /*4a470*/  @!UPT UIADD3 URZ, URZ, URZ, URZ ;  /* 0x0000003f3f3ff290 */ /* 0x000ff6000fffe03f */
[----:B------:R-:W-:Y:S01]  /*4a480*/  @!UPT UIADD3 URZ, URZ, URZ, URZ ;  /* 0x0000003f3f3ff290 */ /* 0x000fe2000fffe03f */
[----:B------:R-:W-:Y:S01]  /*4a490*/  STL.64 [R1+0x310], R16 ;  /* 0x0003101001007387 */ /* 0x000fe20000100a00 */
[----:B------:R0:W-:Y:S03]  /*4a4a0*/  STL.64 [R1+0x318], R18 ;  /* 0x0003181201007387 */ /* 0x0001e60000100a00 */
[----:B0-----:R-:W3:Y:S01]  /*4a4b0*/  LDL.LU R19, [R1+0x2088] ;  /* 0x0020880001137983 */ /* 0x001ee20000300800 */
[----:B------:R-:W-:Y:S02]  /*4a4c0*/  IMAD.MOV.U32 R8, RZ, RZ, R2 ;  /* 0x000000ffff087224 */ /* 0x000fe400078e0002 */
[----:B------:R-:W-:Y:S02]  /*4a4d0*/  IMAD.MOV.U32 R9, RZ, RZ, R0 ;  /* 0x000000ffff097224 */ /* 0x000fe400078e0000 */
[----:B------:R-:W-:Y:S02]  /*4a4e0*/  IMAD.MOV.U32 R2, RZ, RZ, R12 ;  /* 0x000000ffff027224 */ /* 0x000fe400078e000c */
[----:B------:R-:W-:-:S02]  /*4a4f0*/  IMAD.MOV.U32 R0, RZ, RZ, R13 ;  /* 0x000000ffff007224 */ /* 0x000fc400078e000d */
[----:B---3--:R-:W0:Y:S02]  /*4a500*/  LDSM.16.MT88.4 R12, [R19+0x16000] ;  /* 0x01600000130c783b */ /* 0x008e240000004200 */
[----:B------:R-:W1:Y:S02]  /*4a510*/  LDSM.16.MT88.4 R16, [R19+0x16080] ;  /* 0x016080001310783b */ /* 0x000e640000004200 */
[----:B0-----:R-:W-:Y:S02]  /*4a520*/  STL.64 [R1+0x1ff0], R14 ;  /* 0x001ff00e01007387 */ /* 0x001fe40000100a00 */
[----:B------:R0:W-:Y:S02]  /*4a530*/  STL.64 [R1+0x1fe8], R12 ;  /* 0x001fe80c01007387 */ /* 0x0001e40000100a00 */
[----:B0-----:R-:W3:Y:S01]  /*4a540*/  LDL.LU R12, [R1+0x530] ;  /* 0x00053000010c7983 */ /* 0x001ee20000300800 */
[----:B------:R-:W3:Y:S02]  /*4a550*/  LDL.LU R13, [R1+0x534] ;  /* 0x00053400010d7983 */ /* 0x000ee40000300800 */
[----:B------:R-:W3:Y:S02]  /*4a560*/  LDL.LU R14, [R1+0x538] ;  /* 0x00053800010e7983 */ /* 0x000ee40000300800 */
[----:B------:R-:W3:Y:S01]  /*4a570*/  LDL.LU R15, [R1+0x53c] ;  /* 0x00053c00010f7983 */ /* 0x000ee20000300800 */
[C---:B--2---:R-:W-:Y:S01]  /*4a580*/  HMMA.16816.F32 R20, R24.reuse, R20, R4 ;  /* 0x000000141814723c */ /* 0x044fe20000001804 */
[----:B------:R-:W2:Y:S11]  /*4a590*/  LDL.LU.64 R4, [R1+0x2080] ;  /* 0x0020800001047983 */ /* 0x000eb60000300a00 */
[----:B------:R-:W-:Y:S11]  /*4a5a0*/  @!UPT UIADD3 URZ, URZ, URZ, URZ ;  /* 0x0000003f3f3ff290 */ /* 0x000ff6000fffe03f */
[----:B------:R0:W-:Y:S01]  /*4a5b0*/  STL.64 [R1+0x300], R20 ;  /* 0x0003001401007387 */ /* 0x0001e20000100a00 */
[----:B------:R-:W-:Y:S03]  /*4a5c0*/  STL.64 [R1+0x308], R22 ;  /* 0x0003081601007387 */ /* 0x000fe60000100a00 */
[----:B0-----:R-:W4:Y:S01]  /*4a5d0*/  LDL.LU.64 R20, [R1+0x2078] ;  /* 0x0020780001147983 */ /* 0x001f220000300a00 */
[----:B------:R-:W2:Y:S02]  /*4a5e0*/  LDL R28, [R1+0x13a0] ;  /* 0x0013a000011c7983 */ /* 0x000ea40000100800 */
[----:B-1----:R-:W-:Y:S02]  /*4a5f0*/  STL.64 [R1+0x1f78], R18 ;  /* 0x001f781201007387 */ /* 0x002fe40000100a00 */
[----:B------:R0:W-:Y:S02]  /*4a600*/  STL.64 [R1+0x1f70], R16 ;  /* 0x001f701001007387 */ /* 0x0001e40000100a00 */
[----:B0-----:R-:W2:Y:S01]  /*4a610*/  LDL.64 R16, [R1+0x60] ;  /* 0x0000600001107983 */ /* 0x001ea20000100a00 */
[----:B---3--:R-:W-:Y:S03]  /*4a620*/  HMMA.16816.F32 R8, R24, R8, R12 ;  /* 0x000000081808723c */ /* 0x008fe6000000180c */
[----:B------:R-:W3:Y:S11]  /*4a630*/  LDL.LU R12, [R1+0x180] ;  /* 0x00018000010c7983 */ /* 0x000ef60000300800 */
[----:B------:R-:W-:Y:S09]  /*4a640*/  @!UPT UIADD3 URZ, URZ, URZ, URZ ;  /* 0x0000003f3f3ff290 */ /* 0x000ff2000fffe03f */
[----:B------:R0:W-:Y:S01]  /*4a650*/  STL.64 [R1+0x2f0], R8 ;  /* 0x0002f00801007387 */ /* 0x0001e20000100a00 */
[----:B------:R1:W-:Y:S02]  /*4a660*/  STL.64 [R1+0x2f8], R10 ;  /* 0x0002f80a01007387 */ /* 0x0003e40000100a00 */
[----:B------:R-:W3:Y:S02]  /*4a670*/  LDL.LU R13, [R1+0x184] ;  /* 0x00018400010d7983 */ /* 0x000ee40000300800 */
[----:B------:R-:W2:Y:S01]  /*4a680*/  LDL.LU R14, [R1+0x188] ;  /* 0x00018800010e7983 */ /* 0x000ea20000300800 */
[----:B------:R-:W2:Y:S04]  /*4a690*/  LDL.LU R15, [R1+0x18c] ;  /* 0x00018c00010f7983 */ /* 0x000ea80000300800 */
[----:B0-----:R-:W4:Y:S01]  /*4a6a0*/  LDL.LU R8, [R1+0x520] ;  /* 0x0005200001087983 */ /* 0x001f220000300800 */
[----:B------:R-:W4:Y:S02]  /*4a6b0*/  LDL.LU R9, [R1+0x524] ;  /* 0x0005240001097983 */ /* 0x000f240000300800 */
[----:B-1----:R-:W4:Y:S02]  /*4a6c0*/  LDL.LU R10, [R1+0x528] ;  /* 0x00052800010a7983 */ /* 0x002f240000300800 */
[----:B------:R-:W4:Y:S01]  /*4a6d0*/  LDL.LU R11, [R1+0x52c] ;  /* 0x00052c00010b7983 */ /* 0x000f220000300800 */
[----:B--2---:R-:W-:Y:S01]  /*4a6e0*/  STL.64 [R1+0x2028], R14 ;  /* 0x0020280e01007387 */ /* 0x004fe20000100a00 */
[----:B---3--:R0:W-:Y:S03]  /*4a6f0*/  STL.64 [R1+0x2020], R12 ;  /* 0x0020200c01007387 */ /* 0x0081e60000100a00 */
        /* <DEDUP_REMOVED lines=11> */
[----:B--2---:R4:W-:Y:S02]  /*4a7b0*/  STL.64 [R1+0x2048], R12 ;  /* 0x0020480c01007387 */ /* 0x0049e40000100a00 */
[----:B----4-:R-:W-:-:S02]  /*4a7c0*/  IMAD.MOV.U32 R12, RZ, RZ, R21 ;  /* 0x000000ffff0c7224 */ /* 0x010fc400078e0015 */
[----:B------:R-:W-:Y:S02]  /*4a7d0*/  IMAD.MOV.U32 R13, RZ, RZ, R20 ;  /* 0x000000ffff0d7224 */ /* 0x000fe400078e0014 */
[----:B------:R-:W0:Y:S04]  /*4a7e0*/  LDSM.16.MT88.4 R20, [R28+0x16000] ;  /* 0x016000001c14783b */ /* 0x000e280000004200 */
[----:B------:R1:W-:Y:S04]  /*4a7f0*/  STL.64 [R1+0x2060], R12 ;  /* 0x0020600c01007387 */ /* 0x0003e80000100a00 */
[----:B-1----:R-:W2:Y:S01]  /*4a800*/  LDL.LU R12, [R1+0x570] ;  /* 0x00057000010c7983 */ /* 0x002ea20000300800 */
[----:B------:R-:W2:Y:S02]  /*4a810*/  LDL.LU R13, [R1+0x574] ;  /* 0x00057400010d7983 */ /* 0x000ea40000300800 */
[----:B------:R-:W2:Y:S02]  /*4a820*/  LDL.LU R14, [R1+0x578] ;  /* 0x00057800010e7983 */ /* 0x000ea40000300800 */
[----:B------:R-:W2:Y:S01]  /*4a830*/  LDL.LU R15, [R1+0x57c] ;  /* 0x00057c00010f7983 */ /* 0x000ea20000300800 */
[----:B0-----:R-:W-:Y:S01]  /*4a840*/  STL.64 [R1+0x1ee0], R22 ;  /* 0x001ee01601007387 */ /* 0x001fe20000100a00 */
[----:B------:R0:W-:Y:S03]  /*4a850*/  STL.64 [R1+0x1ed8], R20 ;  /* 0x001ed81401007387 */ /* 0x0001e60000100a00 */
[----:B0-----:R-:W3:Y:S01]  /*4a860*/  LDL.64 R20, [R1+0x10] ;  /* 0x0000100001147983 */ /* 0x001ee20000100a00 */
[----:B------:R-:W-:Y:S03]  /*4a870*/  HMMA.16816.F32 R24, R24, R4, R8 ;  /* 0x000000041818723c */ /* 0x000fe60000001808 */
[----:B---3--:R0:W-:Y:S04]  /*4a880*/  STL.64 [R1+0x2058], R20 ;  /* 0x0020581401007387 */ /* 0x0081e80000100a00 */
[----:B0-----:R-:W3:Y:S01]  /*4a890*/  LDL.LU R20, [R1+0x560] ;  /* 0x0005600001147983 */ /* 0x001ee20000300800 */
[----:B------:R-:W3:Y:S02]  /*4a8a0*/  LDL.LU R21, [R1+0x564] ;  /* 0x0005640001157983 */ /* 0x000ee40000300800 */
[----:B------:R-:W3:Y:S02]  /*4a8b0*/  LDL.LU R22, [R1+0x568] ;  /* 0x0005680001167983 */ /* 0x000ee40000300800 */
[----:B------:R-:W3:Y:S01]  /*4a8c0*/  LDL.LU R23, [R1+0x56c] ;  /* 0x00056c0001177983 */ /* 0x000ee20000300800 */
[----:B------:R-:W2:Y:S01]  /*4a8d0*/  LDL.LU.64 R10, [R1+0x2070] ;  /* 0x00207000010a7983 */ /* 0x000ea20000300a00 */
[----:B------:R-:W2:Y:S02]  /*4a8e0*/  LDL.LU.64 R8, [R1+0x2068] ;  /* 0x0020680001087983 */ /* 0x000ea40000300a00 */
[----:B------:R0:W-:Y:S02]  /*4a8f0*/  STL.64 [R1+0x2030], R4 ;  /* 0x0020300401007387 */ /* 0x0001e40000100a00 */
[----:B0-----:R-:W4:Y:S05]  /*4a900*/  LDL.64 R4, [R1+0x30] ;  /* 0x0000300001047983 */ /* 0x001f2a0000100a00 */
[----:B------:R-:W-:Y:S02]  /*4a910*/  STL.64 [R1+0x250], R24 ;  /* 0x0002501801007387 */ /* 0x000fe40000100a00 */
[----:B------:R-:W-:Y:S02]  /*4a920*/  STL.64 [R1+0x258], R26 ;  /* 0x0002581a01007387 */ /* 0x000fe40000100a00 */
[----:B------:R-:W0:Y:S04]  /*4a930*/  LDSM.16.MT88.4 R24, [R28+0x16080] ;  /* 0x016080001c18783b */ /* 0x000e280000004200 */
[----:B0-----:R-:W-:Y:S01]  /*4a940*/  STL.64 [R1+0x1e68], R26 ;  /* 0x001e681a01007387 */ /* 0x001fe20000100a00 */
[----:B------:R0:W-:Y:S03]  /*4a950*/  STL.64 [R1+0x1e60], R24 ;  /* 0x001e601801007387 */ /* 0x0001e60000100a00 */
[----:B0-----:R-:W3:Y:S01]  /*4a960*/  LDL.64 R24, [R1+0x40] ;  /* 0x0000400001187983 */ /* 0x001ee20000100a00 */
[C---:B--2---:R-:W-:Y:S11]  /*4a970*/  HMMA.16816.F32 R12, R8.reuse, R16, R12 ;  /* 0x00000010080c723c */ /* 0x044ff6000000180c */
[----:B------:R-:W-:Y:S11]  /*4a980*/  @!UPT UIADD3 URZ, URZ, URZ, URZ ;  /* 0x0000003f3f3ff290 */ /* 0x000ff6000fffe03f */
[----:B------:R-:W-:Y:S01]  /*4a990*/  @!UPT UIADD3 URZ, URZ, URZ, URZ ;  /* 0x0000003f3f3ff290 */ /* 0x000fe2000fffe03f */
[----:B------:R0:W-:Y:S01]  /*4a9a0*/  STL.64 [R1+0x1c0], R12 ;  /* 0x0001c00c01007387 */ /* 0x0001e20000100a00 */
[----:B------:R3:W-:Y:S03]  /*4a9b0*/  STL.64 [R1+0x1c8], R14 ;  /* 0x0001c80e01007387 */ /* 0x0007e60000100a00 */
[----:B0-----:R-:W3:Y:S02]  /*4a9c0*/  LDL.LU.64 R12, [R1+0x2060] ;  /* 0x00206000010c7983 */ /* 0x001ee40000300a00 */
[C---:B---3--:R-:W-:Y:S02]  /*4a9d0*/  HMMA.16816.F32 R12, R8.reuse, R12, R20 ;  /* 0x0000000c080c723c */ /* 0x048fe40000001814 */
[----:B------:R-:W2:Y:S11]  /*4a9e0*/  LDL.LU.64 R20, [R1+0x2058] ;  /* 0x0020580001147983 */ /* 0x000eb60000300a00 */
[----:B------:R-:W-:Y:S10]  /*4a9f0*/  @!UPT UIADD3 URZ, URZ, URZ, URZ ;  /* 0x0000003f3f3ff290 */ /* 0x000ff4000fffe03f */
[----:B------:R-:W-:Y:S01]  /*4aa00*/  STL.64 [R1+0x1b0], R12 ;  /* 0x0001b00c01007387 */ /* 0x000fe20000100a00 */
[----:B------:R0:W-:Y:S03]  /*4aa10*/  STL.64 [R1+0x1b8], R14 ;  /* 0x0001b80e01007387 */ /* 0x0001e60000100a00 */
[----:B0-----:R-:W3:Y:S01]  /*4aa20*/  LDL.LU.64 R14, [R1+0x2050] ;  /* 0x00205000010e7983 */ /* 0x001ee20000300a00 */
[----:B------:R-:W3:Y:S02]  /*4aa30*/  LDL.LU.64 R12, [R1+0x2048] ;  /* 0x00204800010c7983 */ /* 0x000ee40000300a00 */
[----:B------:R-:W-:Y:S02]  /*4aa40*/  IMAD.MOV.U32 R23, RZ, RZ, R24 ;  /* 0x000000ffff177224 */ /* 0x000fe400078e0018 */
[----:B------:R-:W-:Y:S01]  /*4aa50*/  IMAD.MOV.U32 R22, RZ, RZ, R25 ;  /* 0x000000ffff167224 */ /* 0x000fe200078e0019 */
[----:B---3--:R-:W-:Y:S11]  /*4aa60*/  HMMA.16816.F32 R12, R8, R24, R12 ;  /* 0x00000018080c723c */ /* 0x008ff6000000180c */
[----:B------:R-:W-:Y:S11]  /*4aa70*/  @!UPT UIADD3 URZ, URZ, URZ, URZ ;  /* 0x0000003f3f3ff290 */ /* 0x000ff6000fffe03f */
[----:B------:R-:W-:Y:S01]  /*4aa80*/  @!UPT UIADD3 URZ, URZ, URZ, URZ ;  /* 0x0000003f3f3ff290 */ /* 0x000fe2000fffe03f */
[----:B------:R-:W-:Y:S01]  /*4aa90*/  STL.64 [R1+0x1a0], R12 ;  /* 0x0001a00c01007387 */ /* 0x000fe20000100a00 */
[----:B------:R0:W-:Y:S03]  /*4aaa0*/  STL.64 [R1+0x1a8], R14 ;  /* 0x0001a80e01007387 */ /* 0x0001e60000100a00 */
[----:B0-----:R-:W3:Y:S01]  /*4aab0*/  LDL.LU.64 R14, [R1+0x2040] ;  /* 0x00204000010e7983 */ /* 0x001ee20000300a00 */
[----:B------:R-:W3:Y:S02]  /*4aac0*/  LDL.LU.64 R12, [R1+0x2038] ;  /* 0x00203800010c7983 */ /* 0x000ee40000300a00 */
[----:B------:R-:W2:Y:S02]  /*4aad0*/  LDL.LU R24, [R1+0x4e0] ;  /* 0x0004e00001187983 */ /* 0x000ea40000300800 */
[----:B------:R-:W2:Y:S01]  /*4aae0*/  LDL.LU R25, [R1+0x4e4] ;  /* 0x0004e40001197983 */ /* 0x000ea20000300800 */
[----:B------:R-:W2:Y:S01]  /*4aaf0*/  LDL.LU R26, [R1+0x4e8] ;  /* 0x0004e800011a7983 */ /* 0x000ea20000300800 */
[----:B------:R-:W2:Y:S02]  /*4ab00*/  LDL.LU R27, [R1+0x4ec] ;  /* 0x0004ec00011b7983 */ /* 0x000ea40000300800 */
[----:B----4-:R-:W-:-:S02]  /*4ab10*/  IMAD.MOV.U32 R19, RZ, RZ, R4 ;  /* 0x000000ffff137224 */ /* 0x010fc400078e0004 */
[----:B------:R-:W-:Y:S01]  /*4ab20*/  IMAD.MOV.U32 R18, RZ, RZ, R5 ;  /* 0x000000ffff127224 */ /* 0x000fe200078e0005 */
[C---:B---3--:R-:W-:Y:S01]  /*4ab30*/  HMMA.16816.F32 R12, R8.reuse, R4, R12 ;  /* 0x00000004080c723c */ /* 0x048fe2000000180c */
[----:B--2---:R-:W-:Y:S01]  /*4ab40*/  STL.64 [R1+0x1f90], R26 ;  /* 0x001f901a01007387 */ /* 0x004fe20000100a00 */
[----:B------:R0:W-:Y:S02]  /*4ab50*/  STL.64 [R1+0x1f88], R24 ;  /* 0x001f881801007387 */ /* 0x0001e40000100a00 */
[----:B------:R-:W2:Y:S02]  /*4ab60*/  LDL.LU.64 R4, [R1+0x2030] ;  /* 0x0020300001047983 */ /* 0x000ea40000300a00 */
[----:B0-----:R-:W-:Y:S02]  /*4ab70*/  IMAD.MOV.U32 R24, RZ, RZ, R2 ;  /* 0x000000ffff187224 */ /* 0x001fe400078e0002 */
[----:B------:R-:W-:Y:S11]  /*4ab80*/  IMAD.MOV.U32 R25, RZ, RZ, R0 ;  /* 0x000000ffff197224 */ /* 0x000ff600078e0000 */
[----:B------:R-:W-:Y:S05]  /*4ab90*/  @!UPT UIADD3 URZ, URZ, URZ, URZ ;  /* 0x0000003f3f3ff290 */ /* 0x000fea000fffe03f */
[----:B------:R-:W-:Y:S02]  /*4aba0*/  IMAD.MOV.U32 R28, RZ, RZ, R14 ;  /* 0x000000ffff1c7224 */ /* 0x000fe400078e000e */
[----:B------:R-:W-:Y:S02]  /*4abb0*/  IMAD.MOV.U32 R29, RZ, RZ, R15 ;  /* 0x000000ffff1d7224 */ /* 0x000fe400078e000f */
[----:B------:R-:W-:Y:S02]  /*4abc0*/  IMAD.MOV.U32 R0, RZ, RZ, R12 ;  /* 0x000000ffff007224 */ /* 0x000fe400078e000c */
[----:B------:R-:W-:Y:S01]  /*4abd0*/  IMAD.MOV.U32 R2, RZ, RZ, R13 ;  /* 0x000000ffff027224 */ /* 0x000fe200078e000d */
[----:B------:R-:W3:Y:S01]  /*4abe0*/  LDL.LU.64 R14, [R1+0x2028] ;  /* 0x00202800010e7983 */ /* 0x000ee20000300a00 */
[----:B------:R-:W3:Y:S02]  /*4abf0*/  LDL.LU.64 R12, [R1+0x2020] ;  /* 0x00202000010c7983 */ /* 0x000ee40000300a00 */
[----:B------:R-:W-:Y:S02]  /*4ac00*/  STL.64 [R1+0x2000], R18 ;  /* 0x0020001201007387 */ /* 0x000fe40000100a00 */
[----:B------:R-:W-:Y:S01]  /*4ac10*/  STL.64 [R1+0x1ff8], R16 ;  /* 0x001ff81001007387 */ /* 0x000fe20000100a00 */
[----:B------:R-:W-:Y:S01]  /*4ac20*/  STL [R1+0x1df4], R29 ;  /* 0x001df41d01007387 */ /* 0x000fe20000100800 */
[----:B------:R-:W-:Y:S02]  /*4ac30*/  STL [R1+0x1df0], R28 ;  /* 0x001df01c01007387 */ /* 0x000fe40000100800 */
[----:B------:R-:W-:Y:S02]  /*4ac40*/  STL [R1+0x1ddc], R2 ;  /* 0x001ddc0201007387 */ /* 0x000fe40000100800 */
[----:B------:R-:W-:Y:S01]  /*4ac50*/  STL [R1+0x1dd8], R0 ;  /* 0x001dd80001007387 */ /* 0x000fe20000100800 */
[----:B---3--:R-:W-:Y:S11]  /*4ac60*/  HMMA.16816.F32 R12, R8, R24, R12 ;  /* 0x00000018080c723c */ /* 0x008ff6000000180c */
[----:B------:R-:W-:Y:S11]  /*4ac70*/  @!UPT UIADD3 URZ, URZ, URZ, URZ ;  /* 0x0000003f3f3ff290 */ /* 0x000ff6000fffe03f */
[----:B------:R-:W-:Y:S01]  /*4ac80*/  @!UPT UIADD3 URZ, URZ, URZ, URZ ;  /* 0x0000003f3f3ff290 */ /* 0x000fe2000fffe03f */
[----:B------:R-:W-:Y:S01]  /*4ac90*/  STL [R1+0x180], R12 ;  /* 0x0001800c01007387 */ /* 0x000fe20000100800 */
[----:B------:R0:W-:Y:S02]  /*4aca0*/  STL.64 [R1+0x1fa0], R24 ;  /* 0x001fa01801007387 */ /* 0x0001e40000100a00 */
[----:B------:R-:W-:Y:S02]  /*4acb0*/  IMAD.MOV.U32 R6, RZ, RZ, R13 ;  /* 0x000000ffff067224 */ /* 0x000fe400078e000d */
[----:B------:R-:W-:Y:S02]  /*4acc0*/  IMAD.MOV.U32 R7, RZ, RZ, R14 ;  /* 0x000000ffff077224 */ /* 0x000fe400078e000e */
[----:B------:R-:W-:Y:S01]  /*4acd0*/  IMAD.MOV.U32 R3, RZ, RZ, R15 ;  /* 0x000000ffff037224 */ /* 0x000fe200078e000f */
[----:B0-----:R-:W3:Y:S01]  /*4ace0*/  LDL.LU R24, [R1+0x500] ;  /* 0x0005000001187983 */ /* 0x001ee20000300800 */
[----:B------:R-:W3:Y:S02]  /*4acf0*/  LDL.LU R25, [R1+0x504] ;  /* 0x0005040001197983 */ /* 0x000ee40000300800 */
[----:B------:R-:W4:Y:S02]  /*4ad00*/  LDL.LU R26, [R1+0x508] ;  /* 0x00050800011a7983 */ /* 0x000f240000300800 */
[----:B------:R-:W4:Y:S01]  /*4ad10*/  LDL.LU R27, [R1+0x50c] ;  /* 0x00050c00011b7983 */ /* 0x000f220000300800 */
[----:B------:R-:W2:Y:S01]  /*4ad20*/  LDL.LU R12, [R1+0x120] ;  /* 0x00012000010c7983 */ /* 0x000ea20000300800 */
[----:B------:R-:W2:Y:S02]  /*4ad30*/  LDL.LU R13, [R1+0x124] ;  /* 0x00012400010d7983 */ /* 0x000ea40000300800 */
[----:B------:R-:W2:Y:S02]  /*4ad40*/  LDL.LU R14, [R1+0x128] ;  /* 0x00012800010e7983 */ /* 0x000ea40000300800 */
[----:B------:R-:W2:Y:S02]  /*4ad50*/  LDL.LU R15, [R1+0x12c] ;  /* 0x00012c00010f7983 */ /* 0x000ea40000300800 */
[----:B--2---:R-:W-:Y:S01]  /*4ad60*/  STL.64 [R1+0x2010], R14 ;  /* 0x0020100e01007387 */ /* 0x004fe20000100a00 */
[----:B------:R-:W-:Y:S02]  /*4ad70*/  STL.64 [R1+0x2008], R12 ;  /* 0x0020080c01007387 */ /* 0x000fe40000100a00 */
[----:B------:R-:W2:Y:S02]  /*4ad80*/  LDL R16, [R1] ;  /* 0x0000000001107983 */ /* 0x000ea40000100800 */
[----:B------:R-:W2:Y:S02]  /*4ad90*/  LDL R17, [R1+0x4] ;  /* 0x0000040001117983 */ /* 0x000ea40000100800 */
[----:B--2---:R0:W-:Y:S04]  /*4ada0*/  STL.64 [R1+0x2018], R16 ;  /* 0x0020181001007387 */ /* 0x0041e80000100a00 */
        /* <DEDUP_REMOVED lines=9> */
[----:B---3--:R0:W-:Y:S02]  /*4ae40*/  STL.64 [R1+0x1fa8], R24 ;  /* 0x001fa81801007387 */ /* 0x0081e40000100a00 */
[----:B0-----:R-:W-:-:S02]  /*4ae50*/  IMAD.MOV.U32 R24, RZ, RZ, R23 ;  /* 0x000000ffff187224 */ /* 0x001fc400078e0017 */
[----:B------:R-:W-:-:S05]  /*4ae60*/  IMAD.MOV.U32 R25, RZ, RZ, R22 ;  /* 0x000000ffff197224 */ /* 0x000fca00078e0016 */
[----:B------:R0:W-:Y:S04]  /*4ae70*/  STL.64 [R1+0x1fc8], R24 ;  /* 0x001fc81801007387 */ /* 0x0001e80000100a00 */
[----:B0-----:R-:W3:Y:S01]  /*4ae80*/  LDL.64 R24, [R1+0x50] ;  /* 0x0000500001187983 */ /* 0x001ee20000100a00 */
[C---:B--2---:R-:W-:Y:S03]  /*4ae90*/  HMMA.16816.F32 R16, R8.reuse, R20, R16 ;  /* 0x000000140810723c */ /* 0x044fe60000001810 */
[----:B---3--:R0:W-:Y:S04]  /*4aea0*/  STL.64 [R1+0x1fe0], R24 ;  /* 0x001fe01801007387 */ /* 0x0081e80000100a00 */
[----:B0-----:R-:W2:Y:S01]  /*4aeb0*/  LDL.LU R24, [R1+0x140] ;  /* 0x0001400001187983 */ /* 0x001ea20000300800 */
[----:B------:R-:W2:Y:S02]  /*4aec0*/  LDL.LU R25, [R1+0x144] ;  /* 0x0001440001197983 */ /* 0x000ea40000300800 */
[----:B------:R-:W2:Y:S02]  /*4aed0*/  LDL.LU R26, [R1+0x148] ;  /* 0x00014800011a7983 */ /* 0x000ea40000300800 */
[----:B------:R-:W2:Y:S01]  /*4aee0*/  LDL.LU R27, [R1+0x14c] ;  /* 0x00014c00011b7983 */ /* 0x000ea20000300800 */
[----:B------:R-:W-:Y:S10]  /*4aef0*/  STL [R1+0x1f80], R6 ;  /* 0x001f800601007387 */ /* 0x000ff40000100800 */
[----:B------:R0:W-:Y:S02]  /*4af00*/  STL.64 [R1+0x170], R16 ;  /* 0x0001701001007387 */ /* 0x0001e40000100a00 */
[----:B------:R-:W-:Y:S01]  /*4af10*/  STL.64 [R1+0x178], R18 ;  /* 0x0001781201007387 */ /* 0x000fe20000100a00 */
[----:B0-----:R-:W3:Y:S01]  /*4af20*/  LDL.LU.64 R16, [R1+0x2018] ;  /* 0x0020180001107983 */ /* 0x001ee20000300a00 */
        /* <DEDUP_REMOVED lines=22> */
[----:B0-----:R-:W4:Y:S01]  /*4b090*/  LDL.LU.64 R18, [R1+0x2000] ;  /* 0x0020000001127983 */ /* 0x001f220000300a00 */
[----:B------:R-:W2:Y:S01]  /*4b0a0*/  LDL.LU.64 R16, [R1+0x1ff8] ;  /* 0x001ff80001107983 */ /* 0x000ea20000300a00 */
[----:B---3--:R-:W-:Y:S02]  /*4b0b0*/  HMMA.16816.F32 R8, R8, R4, R12 ;  /* 0x000000040808723c */ /* 0x008fe4000000180c */
[----:B------:R-:W2:Y:S01]  /*4b0c0*/  LDL.LU.64 R14, [R1+0x1ff0] ;  /* 0x001ff000010e7983 */ /* 0x000ea20000300a00 */
[----:B------:R-:W2:Y:S11]  /*4b0d0*/  LDL.LU.64 R12, [R1+0x1fe8] ;  /* 0x001fe800010c7983 */ /* 0x000eb60000300a00 */
[----:B------:R-:W-:Y:S09]  /*4b0e0*/  @!UPT UIADD3 URZ, URZ, URZ, URZ ;  /* 0x0000003f3f3ff290 */ /* 0x000ff2000fffe03f */
[----:B------:R-:W-:Y:S01]  /*4b0f0*/  STL.64 [R1+0xf0], R8 ;  /* 0x0000f00801007387 */ /* 0x000fe20000100a00 */
[----:B------:R-:W-:Y:S01]  /*4b100*/  STL.64 [R1+0xf8], R10 ;  /* 0x0000f80a01007387 */ /* 0x000fe20000100a00 */
[----:B--2---:R-:W-:Y:S11]  /*4b110*/  HMMA.16816.F32 R24, R12, R16, R24 ;  /* 0x000000100c18723c */ /* 0x004ff60000001818 */
[----:B------:R-:W-:Y:S11]  /*4b120*/  @!UPT UIADD3 URZ, URZ, URZ, URZ ;  /* 0x0000003f3f3ff290 */ /* 0x000ff6000fffe03f */
[----:B------:R-:W-:Y:S01]  /*4b130*/  @!UPT UIADD3 URZ, URZ, URZ, URZ ;  /* 0x0000003f3f3ff290 */ /* 0x000fe2000fffe03f */
[----:B------:R0:W-:Y:S01]  /*4b140*/  STL.64 [R1+0x140], R24 ;  /* 0x0001401801007387 */ /* 0x0001e20000100a00 */
[----:B------:R-:W-:Y:S03]  /*4b150*/  STL.64 [R1+0x148], R26 ;  /* 0x0001481a01007387 */ /* 0x000fe60000100a00 */
[----:B0-----:R-:W2:Y:S01]  /*4b160*/  LDL.LU.64 R24, [R1+0x1fe0] ;  /* 0x001fe00001187983 */ /* 0x001ea20000300a00 */
[----:B------:R-:W-:Y:S02]  /*4b170*/  IMAD.MOV.U32 R6, RZ, RZ, R16 ;  /* 0x000000ffff067224 */ /* 0x000fe400078e0010 */
[----:B------:R-:W-:Y:S02]  /*4b180*/  IMAD.MOV.U32 R29, RZ, RZ, R17 ;  /* 0x000000ffff1d7224 */ /* 0x000fe400078e0011 */
[----:B------:R-:W3:Y:S02]  /*4b190*/  LDL.LU R16, [R1+0x4d0] ;  /* 0x0004d00001107983 */ /* 0x000ee40000300800 */
[----:B----4-:R-:W-:Y:S01]  /*4b1a0*/  IMAD.MOV.U32 R9, RZ, RZ, R18 ;  /* 0x000000ffff097224 */ /* 0x010fe200078e0012 */
[----:B------:R-:W3:Y:S01]  /*4b1b0*/  LDL.LU R17, [R1+0x4d4] ;  /* 0x0004d40001117983 */ /* 0x000ee20000300800 */
[----:B------:R-:W-:-:S02]  /*4b1c0*/  IMAD.MOV.U32 R8, RZ, RZ, R19 ;  /* 0x000000ffff087224 */ /* 0x000fc400078e0013 */
[----:B------:R-:W3:Y:S02]  /*4b1d0*/  LDL.LU R18, [R1+0x4d8] ;  /* 0x0004d80001127983 */ /* 0x000ee40000300800 */
[----:B------:R-:W3:Y:S01]  /*4b1e0*/  LDL.LU R19, [R1+0x4dc] ;  /* 0x0004dc0001137983 */ /* 0x000ee20000300800 */
        /* <DEDUP_REMOVED lines=23> */
[----:B------:R-:W-:Y:S01]  /*4b360*/  STL.64 [R1+0x1f38], R8 ;  /* 0x001f380801007387 */ /* 0x000fe20000100a00 */
[C---:B--2---:R-:W-:Y:S02]  /*4b370*/  HMMA.16816.F32 R24, R12.reuse, R24, R20 ;  /* 0x000000180c18723c */ /* 0x044fe40000001814 */
[----:B------:R-:W2:Y:S11]  /*4b380*/  LDL.LU.64 R20, [R1+0x1f98] ;  /* 0x001f980001147983 */ /* 0x000eb60000300a00 */
[----:B------:R-:W-:Y:S10]  /*4b390*/  @!UPT UIADD3 URZ, URZ, URZ, URZ ;  /* 0x0000003f3f3ff290 */ /* 0x000ff4000fffe03f */
[----:B------:R-:W-:Y:S01]  /*4b3a0*/  STL.64 [R1+0x240], R24 ;  /* 0x0002401801007387 */ /* 0x000fe20000100a00 */
[----:B------:R0:W-:Y:S03]  /*4b3b0*/  STL.64 [R1+0x248], R26 ;  /* 0x0002481a01007387 */ /* 0x0001e60000100a00 */
[----:B0-----:R-:W2:Y:S01]  /*4b3c0*/  LDL.LU.64 R26, [R1+0x1f90] ;  /* 0x001f9000011a7983 */ /* 0x001ea20000300a00 */
[----:B------:R-:W2:Y:S02]  /*4b3d0*/  LDL.LU.64 R24, [R1+0x1f88] ;  /* 0x001f880001187983 */ /* 0x000ea40000300a00 */
[----:B--2---:R-:W-:Y:S11]  /*4b3e0*/  HMMA.16816.F32 R24, R12, R20, R24 ;  /* 0x000000140c18723c */ /* 0x004ff60000001818 */
[----:B------:R-:W-:Y:S11]  /*4b3f0*/  @!UPT UIADD3 URZ, URZ, URZ, URZ ;  /* 0x0000003f3f3ff290 */ /* 0x000ff6000fffe03f */
[----:B------:R-:W-:Y:S01]  /*4b400*/  @!UPT UIADD3 URZ, URZ, URZ, URZ ;  /* 0x0000003f3f3ff290 */ /* 0x000fe2000fffe03f */
[----:B------:R0:W-:Y:S01]  /*4b410*/  STL.64 [R1+0x2e0], R24 ;  /* 0x0002e01801007387 */ /* 0x0001e20000100a00 */
[----:B------:R1:W-:Y:S03]  /*4b420*/  STL.64 [R1+0x2e8], R26 ;  /* 0x0002e81a01007387 */ /* 0x0003e60000100a00 */
[----:B0-----:R-:W2:Y:S01]  /*4b430*/  LDL.LU R24, [R1+0x380] ;  /* 0x0003800001187983 */ /* 0x001ea20000300800 */
[----:B------:R-:W2:Y:S02]  /*4b440*/  LDL.LU R25, [R1+0x384] ;  /* 0x0003840001197983 */ /* 0x000ea40000300800 */
[----:B-1----:R-:W4:Y:S02]  /*4b450*/  LDL.LU R26, [R1+0x388] ;  /* 0x00038800011a7983 */ /* 0x002f240000300800 */
[----:B------:R-:W4:Y:S02]  /*4b460*/  LDL.LU R27, [R1+0x38c] ;  /* 0x00038c00011b7983 */ /* 0x000f240000300800 */
        /* <DEDUP_REMOVED lines=12> */
[----:B--2---:R-:W-:Y:S01]  /*4b530*/  STL.64 [R1+0x1ef0], R22 ;  /* 0x001ef01601007387 */ /* 0x004fe20000100a00 */
[----:B------:R0:W-:Y:S03]  /*4b540*/  STL.64 [R1+0x1ee8], R20 ;  /* 0x001ee81401007387 */ /* 0x0001e60000100a00 */
[----:B0-----:R-:W3:Y:S01]  /*4b550*/  LDL.64 R20, [R1] ;  /* 0x0000000001147983 */ /* 0x001ee20000100a00 */
[----:B----4-:R-:W-:Y:S02]  /*4b560*/  STL.64 [R1+0x1ea8], R26 ;  /* 0x001ea81a01007387 */ /* 0x010fe40000100a00 */
[----:B------:R0:W-:Y:S02]  /*4b570*/  STL.64 [R1+0x1ea0], R24 ;  /* 0x001ea01801007387 */ /* 0x0001e40000100a00 */
[----:B0-----:R-:W2:Y:S01]  /*4b580*/  LDL.64 R24, [R1+0x40] ;  /* 0x0000400001187983 */ /* 0x001ea20000100a00 */
[----:B---3--:R-:W-:Y:S03]  /*4b590*/  HMMA.16816.F32 R16, R12, R20, R16 ;  /* 0x000000140c10723c */ /* 0x008fe60000001810 */
[----:B--2---:R0:W-:Y:S01]  /*4b5a0*/  STL.64 [R1+0x1f40], R24 ;  /* 0x001f401801007387 */ /* 0x0041e20000100a00 */
[----:B------:R-:W2:Y:S11]  /*4b5b0*/  LDL R2, [R1+0x139c] ;  /* 0x00139c0001027983 */ /* 0x000eb60000100800 */
[----:B------:R-:W-:Y:S08]  /*4b5c0*/  @!UPT UIADD3 URZ, URZ, URZ, URZ ;  /* 0x0000003f3f3ff290 */ /* 0x000ff0000fffe03f */
[----:B------:R1:W-:Y:S01]  /*4b5d0*/  STL.64 [R1+0x400], R16 ;  /* 0x0004001001007387 */ /* 0x0003e20000100a00 */
[----:B------:R3:W-:Y:S02]  /*4b5e0*/  STL.64 [R1+0x408], R18 ;  /* 0x0004081201007387 */ /* 0x0007e40000100a00 */
[----:B0-----:R-:W-:Y:S02]  /*4b5f0*/  IMAD.MOV.U32 R24, RZ, RZ, R11 ;  /* 0x000000ffff187224 */ /* 0x001fe400078e000b */
[----:B------:R-:W-:Y:S01]  /*4b600*/  IMAD.MOV.U32 R25, RZ, RZ, R10 ;  /* 0x000000ffff197224 */ /* 0x000fe200078e000a */
[----:B-1----:R-:W4:Y:S01]  /*4b610*/  LDL.LU R16, [R1+0x470] ;  /* 0x0004700001107983 */ /* 0x002f220000300800 */
[----:B------:R-:W4:Y:S02]  /*4b620*/  LDL.LU R17, [R1+0x474] ;  /* 0x0004740001117983 */ /* 0x000f240000300800 */
[----:B---3--:R-:W4:Y:S02]  /*4b630*/  LDL.LU R18, [R1+0x478] ;  /* 0x0004780001127983 */ /* 0x008f240000300800 */
[----:B------:R-:W4:Y:S01]  /*4b640*/  LDL.LU R19, [R1+0x47c] ;  /* 0x00047c0001137983 */ /* 0x000f220000300800 */
[----:B------:R0:W-:Y:S01]  /*4b650*/  STL.64 [R1+0x1f58], R24 ;  /* 0x001f581801007387 */ /* 0x0001e20000100a00 */
[----:B------:R-:W3:Y:S02]  /*4b660*/  LDL.LU R8, [R1+0x430] ;  /* 0x0004300001087983 */ /* 0x000ee40000300800 */
[----:B------:R-:W3:Y:S02]  /*4b670*/  LDL.LU R9, [R1+0x434] ;  /* 0x0004340001097983 */ /* 0x000ee40000300800 */
[----:B------:R-:W2:Y:S01]  /*4b680*/  LDL.LU R10, [R1+0x438] ;  /* 0x00043800010a7983 */ /* 0x000ea20000300800 */
[----:B------:R-:W2:Y:S01]  /*4b690*/  LDL.LU R11, [R1+0x43c] ;  /* 0x00043c00010b7983 */ /* 0x000ea20000300800 */
[----:B0-----:R-:W-:-:S03]  /*4b6a0*/  IMAD.MOV.U32 R24, RZ, RZ, R6 ;  /* 0x000000ffff187224 */ /* 0x001fc600078e0006 */
[----:B------:R-:W4:Y:S04]  /*4b6b0*/  LDL.LU R6, [R1+0x1f80] ;  /* 0x001f800001067983 */ /* 0x000f280000300800 */
        /* <DEDUP_REMOVED lines=12> */
[----:B------:R0:W-:Y:S02]  /*4b780*/  STL.64 [R1+0x1f08], R20 ;  /* 0x001f081401007387 */ /* 0x0001e40000100a00 */
[----:B0-----:R-:W-:-:S02]  /*4b790*/  IMAD.MOV.U32 R20, RZ, RZ, R28 ;  /* 0x000000ffff147224 */ /* 0x001fc400078e001c */
[----:B------:R-:W-:-:S05]  /*4b7a0*/  IMAD.MOV.U32 R21, RZ, RZ, R0 ;  /* 0x000000ffff157224 */ /* 0x000fca00078e0000 */
[----:B------:R0:W-:Y:S04]  /*4b7b0*/  STL.64 [R1+0x1f20], R20 ;  /* 0x001f201401007387 */ /* 0x0001e80000100a00 */
[----:B0-----:R-:W3:Y:S01]  /*4b7c0*/  LDL.LU R20, [R1+0x410] ;  /* 0x0004100001147983 */ /* 0x001ee20000300800 */
[----:B------:R-:W3:Y:S02]  /*4b7d0*/  LDL.LU R21, [R1+0x414] ;  /* 0x0004140001157983 */ /* 0x000ee40000300800 */
[----:B------:R-:W2:Y:S02]  /*4b7e0*/  LDL.LU R22, [R1+0x418] ;  /* 0x0004180001167983 */ /* 0x000ea40000300800 */
[----:B------:R-:W2:Y:S01]  /*4b7f0*/  LDL.LU R23, [R1+0x41c] ;  /* 0x00041c0001177983 */ /* 0x000ea20000300800 */
[----:B----4-:R-:W-:Y:S01]  /*4b800*/  HMMA.16816.F32 R12, R12, R4, R16 ;  /* 0x000000040c0c723c */ /* 0x010fe20000001810 */
[----:B--2---:R-:W-:Y:S01]  /*4b810*/  STL.64 [R1+0x1f30], R22 ;  /* 0x001f301601007387 */ /* 0x004fe20000100a00 */
[----:B---3--:R0:W-:Y:S03]  /*4b820*/  STL.64 [R1+0x1f28], R20 ;  /* 0x001f281401007387 */ /* 0x0081e60000100a00 */
[----:B0-----:R-:W2:Y:S01]  /*4b830*/  LDL.LU R20, [R1+0x420] ;  /* 0x0004200001147983 */ /* 0x001ea20000300800 */
[----:B------:R-:W2:Y:S02]  /*4b840*/  LDL.LU R21, [R1+0x424] ;  /* 0x0004240001157983 */ /* 0x000ea40000300800 */
[----:B------:R-:W2:Y:S02]  /*4b850*/  LDL.LU R22, [R1+0x428] ;  /* 0x0004280001167983 */ /* 0x000ea40000300800 */
[----:B------:R-:W2:Y:S01]  /*4b860*/  LDL.LU R23, [R1+0x42c] ;  /* 0x00042c0001177983 */ /* 0x000ea20000300800 */
[----:B------:R-:W3:Y:S01]  /*4b870*/  LDL.LU.64 R18, [R1+0x1f78] ;  /* 0x001f780001127983 */ /* 0x000ee20000300a00 */
[----:B------:R-:W3:Y:S02]  /*4b880*/  LDL.LU.64 R16, [R1+0x1f70] ;  /* 0x001f700001107983 */ /* 0x000ee40000300a00 */
[----:B------:R-:W-:Y:S02]  /*4b890*/  STL.64 [R1+0x1f00], R6 ;  /* 0x001f000601007387 */ /* 0x000fe40000100a00 */
[----:B------:R0:W-:Y:S07]  /*4b8a0*/  STL.64 [R1+0x1ef8], R4 ;  /* 0x001ef80401007387 */ /* 0x0001ee0000100a00 */
[----:B------:R-:W-:Y:S01]  /*4b8b0*/  STL.64 [R1+0x3f0], R12 ;  /* 0x0003f00c01007387 */ /* 0x000fe20000100a00 */
[----:B------:R-:W-:Y:S03]  /*4b8c0*/  STL.64 [R1+0x3f8], R14 ;  /* 0x0003f80e01007387 */ /* 0x000fe60000100a00 */
[----:B0-----:R-:W4:Y:S01]  /*4b8d0*/  LDL.LU R4, [R1+0x3d0] ;  /* 0x0003d00001047983 */ /* 0x001f220000300800 */
[----:B------:R-:W4:Y:S02]  /*4b8e0*/  LDL.LU R5, [R1+0x3d4] ;  /* 0x0003d40001057983 */ /* 0x000f240000300800 */
[----:B------:R-:W2:Y:S02]  /*4b8f0*/  LDL.LU R6, [R1+0x3d8] ;  /* 0x0003d80001067983 */ /* 0x000ea40000300800 */
[----:B------:R-:W2:Y:S02]  /*4b900*/  LDL.LU R7, [R1+0x3dc] ;  /* 0x0003dc0001077983 */ /* 0x000ea40000300800 */
[----:B------:R-:W-:-:S07]  /*4b910*/  IMAD.MOV.U32 R25, RZ, RZ, R29 ;  /* 0x000000ffff197224 */ /* 0x000fce00078e001d */
[C---:B---3--:R-:W-:Y:S01]  /*4b920*/  HMMA.16816.F32 R24, R16.reuse, R24, R8 ;  /* 0x000000181018723c */ /* 0x048fe20000001808 */
[----:B--2---:R-:W-:Y:S01]  /*4b930*/  STL.64 [R1+0x1f18], R6 ;  /* 0x001f180601007387 */ /* 0x004fe20000100a00 */
[----:B----4-:R0:W-:Y:S03]  /*4b940*/  STL.64 [R1+0x1f10], R4 ;  /* 0x001f100401007387 */ /* 0x0101e60000100a00 */
[----:B0-----:R-:W2:Y:S01]  /*4b950*/  LDL.LU R4, [R1+0x3e0] ;  /* 0x0003e00001047983 */ /* 0x001ea20000300800 */
[----:B------:R-:W2:Y:S02]  /*4b960*/  LDL.LU R5, [R1+0x3e4] ;  /* 0x0003e40001057983 */ /* 0x000ea40000300800 */
[----:B------:R-:W2:Y:S02]  /*4b970*/  LDL.LU R6, [R1+0x3e8] ;  /* 0x0003e80001067983 */ /* 0x000ea40000300800 */
[----:B------:R-:W2:Y:S01]  /*4b980*/  LDL.LU R7, [R1+0x3ec] ;  /* 0x0003ec0001077983 */ /* 0x000ea20000300800 */
[----:B------:R-:W3:Y:S01]  /*4b990*/  LDL.LU.64 R12, [R1+0x20] ;  /* 0x00002000010c7983 */ /* 0x000ee20000300a00 */
[----:B------:R-:W4:Y:S02]  /*4b9a0*/  LDL.LU.64 R10, [R1+0x1f68] ;  /* 0x001f6800010a7983 */ /* 0x000f240000300a00 */
[----:B------:R-:W4:Y:S09]  /*4b9b0*/  LDL.LU.64 R8, [R1+0x1f60] ;  /* 0x001f600001087983 */ /* 0x000f320000300a00 */
[----:B------:R0:W-:Y:S01]  /*4b9c0*/  STL.64 [R1+0x470], R24 ;  /* 0x0004701801007387 */ /* 0x0001e20000100a00 */
[----:B------:R4:W-:Y:S04]  /*4b9d0*/  STL.64 [R1+0x478], R26 ;  /* 0x0004781a01007387 */ /* 0x0009e80000100a00 */
[----:B0-----:R-:W4:Y:S02]  /*4b9e0*/  LDL.LU.64 R24, [R1+0x1f58] ;  /* 0x001f580001187983 */ /* 0x001f240000300a00 */
[C---:B----4-:R-:W-:Y:S02]  /*4b9f0*/  HMMA.16816.F32 R24, R16.reuse, R24, R8 ;  /* 0x000000181018723c */ /* 0x050fe40000001808 */
[----:B------:R-:W4:Y:S01]  /*4ba00*/  LDL.LU.64 R10, [R1+0x1f50] ;  /* 0x001f5000010a7983 */ /* 0x000f220000300a00 */
[----:B------:R-:W4:Y:S11]  /*4ba10*/  LDL.LU.64 R8, [R1+0x1f48] ;  /* 0x001f480001087983 */ /* 0x000f360000300a00 */
[----:B------:R-:W-:Y:S09]  /*4ba20*/  @!UPT UIADD3 URZ, URZ, URZ, URZ ;  /* 0x0000003f3f3ff290 */ /* 0x000ff2000fffe03f */
[----:B------:R0:W-:Y:S01]  /*4ba30*/  STL.64 [R1+0x460], R24 ;  /* 0x0004601801007387 */ /* 0x0001e20000100a00 */
[----:B------:R-:W-:Y:S03]  /*4ba40*/  STL.64 [R1+0x468], R26 ;  /* 0x0004681a01007387 */ /* 0x000fe60000100a00 */
[----:B0-----:R-:W4:Y:S02]  /*4ba50*/  LDL.LU.64 R24, [R1+0x1f40] ;  /* 0x001f400001187983 */ /* 0x001f240000300a00 */
[C---:B----4-:R-:W-:Y:S11]  /*4ba60*/  HMMA.16816.F32 R8, R16.reuse, R24, R8 ;  /* 0x000000181008723c */ /* 0x050ff60000001808 */
[----:B------:R-:W-:Y:S11]  /*4ba70*/  @!UPT UIADD3 URZ, URZ, URZ, URZ ;  /* 0x0000003f3f3ff290 */ /* 0x000ff6000fffe03f */
[----:B------:R-:W-:Y:S01]  /*4ba80*/  @!UPT UIADD3 URZ, URZ, URZ, URZ ;  /* 0x0000003f3f3ff290 */ /* 0x000fe2000fffe03f */
[----:B------:R0:W-:Y:S01]  /*4ba90*/  STL.64 [R1+0x450], R8 ;  /* 0x0004500801007387 */ /* 0x0001e20000100a00 */
[----:B------:R-:W-:Y:S03]  /*4baa0*/  STL.64 [R1+0x458], R10 ;  /* 0x0004580a01007387 */ /* 0x000fe60000100a00 */
[----:B0-----:R-:W4:Y:S01]  /*4bab0*/  LDL.LU.64 R8, [R1+0x1f38] ;  /* 0x001f380001087983 */ /* 0x001f220000300a00 */
[----:B------:R0:W-:Y:S03]  /*4bac0*/  STL.64 [R1+0x1eb8], R24 ;  /* 0x001eb81801007387 */ /* 0x0001e60000100a00 */
[----:B0-----:R-:W2:Y:S01]  /*4bad0*/  LDL.64 R24, [R1+0x50] ;  /* 0x0000500001187983 */ /* 0x001ea20000100a00 */
[C---:B----4-:R-:W-:Y:S03]  /*4bae0*/  HMMA.16816.F32 R20, R16.reuse, R8, R20 ;  /* 0x000000081014723c */ /* 0x050fe60000001814 */
[----:B--2---:R0:W-:Y:S04]  /*4baf0*/  STL.64 [R1+0x1ed0], R24 ;  /* 0x001ed01801007387 */ /* 0x0041e80000100a00 */
[----:B0-----:R-:W2:Y:S11]  /*4bb00*/  LDL.64 R24, [R1+0x60] ;  /* 0x0000600001187983 */ /* 0x001eb60000100a00 */
[----:B------:R-:W-:Y:S05]  /*4bb10*/  @!UPT UIADD3 URZ, URZ, URZ, URZ ;  /* 0x0000003f3f3ff290 */ /* 0x000fea000fffe03f */
[----:B------:R-:W-:Y:S02]  /*4bb20*/  STL.64 [R1+0x440], R20 ;  /* 0x0004401401007387 */ /* 0x000fe40000100a00 */
[----:B------:R0:W-:Y:S02]  /*4bb30*/  STL.64 [R1+0x448], R22 ;  /* 0x0004481601007387 */ /* 0x0001e40000100a00 */
[----:B0-----:R-:W3:Y:S01]  /*4bb40*/  LDL.LU.64 R22, [R1+0x1f30] ;  /* 0x001f300001167983 */ /* 0x001ee20000300a00 */
[----:B------:R-:W3:Y:S02]  /*4bb50*/  LDL.LU.64 R20, [R1+0x1f28] ;  /* 0x001f280001147983 */ /* 0x000ee40000300a00 */
[C---:B---3--:R-:W-:Y:S11]  /*4bb60*/  HMMA.16816.F32 R20, R16.reuse, R12, R20 ;  /* 0x0000000c1014723c */ /* 0x048ff60000001814 */
[----:B------:R-:W-:Y:S11]  /*4bb70*/  @!UPT UIADD3 URZ, URZ, URZ, URZ ;  /* 0x0000003f3f3ff290 */ /* 0x000ff6000fffe03f */
[----:B------:R-:W-:Y:S01]  /*4bb80*/  @!UPT UIADD3 URZ, URZ, URZ, URZ ;  /* 0x0000003f3f3ff290 */ /* 0x000fe2000fffe03f */
[----:B------:R0:W-:Y:S01]  /*4bb90*/  STL.64 [R1+0x430], R20 ;  /* 0x0004301401007387 */ /* 0x0001e20000100a00 */
[----:B------:R-:W-:Y:S03]  /*4bba0*/  STL.64 [R1+0x438], R22 ;  /* 0x0004381601007387 */ /* 0x000fe60000100a00 */
[----:B0-----:R-:W3:Y:S01]  /*4bbb0*/  LDL.LU.64 R20, [R1+0x1f20] ;  /* 0x001f200001147983 */ /* 0x001ee20000300a00 */
[----:B------:R0:W-:Y:S03]  /*4bbc0*/  STL.64 [R1+0x1eb0], R12 ;  /* 0x001eb00c01007387 */ /* 0x0001e60000100a00 */
[----:B0-----:R-:W4:Y:S01]  /*4bbd0*/  LDL.LU R12, [R1+0x3a0] ;  /* 0x0003a000010c7983 */ /* 0x001f220000300800 */
[----:B------:R-:W4:Y:S02]  /*4bbe0*/  LDL.LU R13, [R1+0x3a4] ;  /* 0x0003a400010d7983 */ /* 0x000f240000300800 */
[----:B------:R-:W2:Y:S02]  /*4bbf0*/  LDL.LU R14, [R1+0x3a8] ;  /* 0x0003a800010e7983 */ /* 0x000ea40000300800 */
[----:B------:R-:W2:Y:S01]  /*4bc00*/  LDL.LU R15, [R1+0x3ac] ;  /* 0x0003ac00010f7983 */ /* 0x000ea20000300800 */
        /* <DEDUP_REMOVED lines=19> */
[----:B------:R-:W4:Y:S02]  /*4bd40*/  LDL.LU.64 R4, [R1+0x1ef8] ;  /* 0x001ef80001047983 */ /* 0x000f240000300a00 */
[----:B------:R-:W4:Y:S02]  /*4bd50*/  LDL.LU.64 R22, [R1+0x1ef0] ;  /* 0x001ef00001167983 */ /* 0x000f240000300a00 */
[----:B------:R-:W4:Y:S02]  /*4bd60*/  LDL.LU.64 R20, [R1+0x1ee8] ;  /* 0x001ee80001147983 */ /* 0x000f240000300a00 */
[----:B----4-:R-:W-:Y:S01]  /*4bd70*/  HMMA.16816.F32 R16, R16, R4, R20 ;  /* 0x000000041010723c */ /* 0x010fe20000001814 */
[----:B------:R-:W4:Y:S01]  /*4bd80*/  LDL.LU.64 R22, [R1+0x1ee0] ;  /* 0x001ee00001167983 */ /* 0x000f220000300a00 */
[----:B------:R-:W4:Y:S02]  /*4bd90*/  LDL.LU.64 R20, [R1+0x1ed8] ;  /* 0x001ed80001147983 */ /* 0x000f240000300a00 */
[----:B---3--:R-:W-:Y:S02]  /*4bda0*/  STL.64 [R1+0x1e78], R6 ;  /* 0x001e780601007387 */ /* 0x008fe40000100a00 */
[----:B------:R0:W-:Y:S11]  /*4bdb0*/  STL.64 [R1+0x1e70], R4 ;  /* 0x001e700401007387 */ /* 0x0001f60000100a00 */
[----:B------:R-:W-:Y:S06]  /*4bdc0*/  @!UPT UIADD3 URZ, URZ, URZ, URZ ;  /* 0x0000003f3f3ff290 */ /* 0x000fec000fffe03f */
[----:B------:R1:W-:Y:S01]  /*4bdd0*/  STL.64 [R1+0x370], R16 ;  /* 0x0003701001007387 */ /* 0x0003e20000100a00 */
[----:B------:R-:W-:Y:S02]  /*4bde0*/  STL.64 [R1+0x378], R18 ;  /* 0x0003781201007387 */ /* 0x000fe40000100a00 */
[----:B0-----:R-:W4:Y:S02]  /*4bdf0*/  LDL.LU R4, [R1+0x3c0] ;  /* 0x0003c00001047983 */ /* 0x001f240000300800 */
[----:B------:R-:W4:Y:S01]  /*4be00*/  LDL.LU R5, [R1+0x3c4] ;  /* 0x0003c40001057983 */ /* 0x000f220000300800 */
[----:B------:R-:W4:Y:S01]  /*4be10*/  LDL.LU R6, [R1+0x3c8] ;  /* 0x0003c80001067983 */ /* 0x000f220000300800 */
[----:B------:R-:W4:Y:S03]  /*4be20*/  LDL.LU R7, [R1+0x3cc] ;  /* 0x0003cc0001077983 */ /* 0x000f260000300800 */
[----:B-1----:R-:W3:Y:S01]  /*4be30*/  LDL.LU.64 R16, [R1+0x10] ;  /* 0x0000100001107983 */ /* 0x002ee20000300a00 */
[C---:B----4-:R-:W-:Y:S11]  /*4be40*/  HMMA.16816.F32 R4, R20.reuse, R24, R4 ;  /* 0x000000181404723c */ /* 0x050ff60000001804 */
        /* <DEDUP_REMOVED lines=17> */
[----:B------:R-:W-:Y:S11]  /*4bf60*/  IMAD.MOV.U32 R11, RZ, RZ, R25 ;  /* 0x000000ffff0b7224 */ /* 0x000ff600078e0019 */
[----:B------:R-:W-:Y:S11]  /*4bf70*/  @!UPT UIADD3 URZ, URZ, URZ, URZ ;  /* 0x0000003f3f3ff290 */ /* 0x000ff6000fffe03f */
[----:B------:R0:W-:Y:S01]  /*4bf80*/  STL.64 [R1+0x3c0], R12 ;  /* 0x0003c00c01007387 */ /* 0x0001e20000100a00 */
[----:B------:R1:W-:Y:S03]  /*4bf90*/  STL.64 [R1+0x3c8], R14 ;  /* 0x0003c80e01007387 */ /* 0x0003e60000100a00 */
[----:B0-----:R-:W2:Y:S01]  /*4bfa0*/  LDL.LU.64 R12, [R1+0x1eb0] ;  /* 0x001eb000010c7983 */ /* 0x001ea20000300a00 */
[----:B-1----:R-:W-:Y:S02]  /*4bfb0*/  IMAD.MOV.U32 R14, RZ, RZ, R24 ;  /* 0x000000ffff0e7224 */ /* 0x002fe400078e0018 */
[----:B------:R-:W4:Y:S02]  /*4bfc0*/  LDL.LU.64 R26, [R1+0x1ea8] ;  /* 0x001ea800011a7983 */ /* 0x000f240000300a00 */
[----:B------:R-:W4:Y:S02]  /*4bfd0*/  LDL.LU.64 R24, [R1+0x1ea0] ;  /* 0x001ea00001187983 */ /* 0x000f240000300a00 */
[----:B----4-:R-:W-:Y:S11]  /*4bfe0*/  HMMA.16816.F32 R24, R20, R8, R24 ;  /* 0x000000081418723c */ /* 0x010ff60000001818 */
[----:B------:R-:W-:Y:S11]  /*4bff0*/  @!UPT UIADD3 URZ, URZ, URZ, URZ ;  /* 0x0000003f3f3ff290 */ /* 0x000ff6000fffe03f */
[----:B------:R-:W-:Y:S01]  /*4c000*/  @!UPT UIADD3 URZ, URZ, URZ, URZ ;  /* 0x0000003f3f3ff290 */ /* 0x000fe2000fffe03f */
[----:B------:R-:W-:Y:S01]  /*4c010*/  STL.64 [R1+0x3b0], R24 ;  /* 0x0003b01801007387 */ /* 0x000fe20000100a00 */
[----:B------:R0:W-:Y:S03]  /*4c020*/  STL.64 [R1+0x3b8], R26 ;  /* 0x0003b81a01007387 */ /* 0x0001e60000100a00 */
[----:B0-----:R-:W2:Y:S01]  /*4c030*/  LDL.LU.64 R26, [R1+0x1e98] ;  /* 0x001e9800011a7983 */ /* 0x001ea20000300a00 */
[----:B------:R-:W2:Y:S02]  /*4c040*/  LDL.LU.64 R24, [R1+0x1e90] ;  /* 0x001e900001187983 */ /* 0x000ea40000300a00 */
        /* <DEDUP_REMOVED lines=9> */
[----:B------:R-:W-:Y:S02]  /*4c0e0*/  IMAD.MOV.U32 R4, RZ, RZ, R10 ;  /* 0x000000ffff047224 */ /* 0x000fe400078e000a */
[----:B------:R-:W-:Y:S01]  /*4c0f0*/  IMAD.MOV.U32 R5, RZ, RZ, R0 ;  /* 0x000000ffff057224 */ /* 0x000fe200078e0000 */
[C---:B--2---:R-:W-:Y:S11]  /*4c100*/  HMMA.16816.F32 R24, R20.reuse, R12, R24 ;  /* 0x0000000c1418723c */ /* 0x044ff60000001818 */
[----:B------:R-:W-:Y:S11]  /*4c110*/  @!UPT UIADD3 URZ, URZ, URZ, URZ ;  /* 0x0000003f3f3ff290 */ /* 0x000ff6000fffe03f */
[----:B------:R-:W-:Y:S01]  /*4c120*/  @!UPT UIADD3 URZ, URZ, URZ, URZ ;  /* 0x0000003f3f3ff290 */ /* 0x000fe2000fffe03f */
[----:B------:R-:W-:Y:S01]  /*4c130*/  STL.64 [R1+0x3a0], R24 ;  /* 0x0003a01801007387 */ /* 0x000fe20000100a00 */
[----:B------:R-:W-:Y:S02]  /*4c140*/  STL.64 [R1+0x3a8], R26 ;  /* 0x0003a81a01007387 */ /* 0x000fe40000100a00 */
[----:B------:R-:W-:Y:S02]  /*4c150*/  STL.64 [R1+0x1e80], R8 ;  /* 0x001e800801007387 */ /* 0x000fe40000100a00 */
[----:B------:R0:W-:Y:S02]  /*4c160*/  STL.64 [R1+0x1e88], R4 ;  /* 0x001e880401007387 */ /* 0x0001e40000100a00 */
[----:B0-----:R-:W3:Y:S01]  /*4c170*/  LDL.LU R4, [R1+0x2d0] ;  /* 0x0002d00001047983 */ /* 0x001ee20000300800 */
[----:B------:R-:W3:Y:S02]  /*4c180*/  LDL.LU R5, [R1+0x2d4] ;  /* 0x0002d40001057983 */ /* 0x000ee40000300800 */
[----:B------:R-:W3:Y:S02]  /*4c190*/  LDL.LU R6, [R1+0x2d8] ;  /* 0x0002d80001067983 */ /* 0x000ee40000300800 */
[----:B------:R-:W3:Y:S01]  /*4c1a0*/  LDL.LU R7, [R1+0x2dc] ;  /* 0x0002dc0001077983 */ /* 0x000ee20000300800 */
[----:B------:R-:W2:Y:S01]  /*4c1b0*/  LDL.LU R8, [R1+0x2c0] ;  /* 0x0002c00001087983 */ /* 0x000ea20000300800 */
[----:B------:R-:W2:Y:S02]  /*4c1c0*/  LDL.LU R9, [R1+0x2c4] ;  /* 0x0002c40001097983 */ /* 0x000ea40000300800 */
[----:B------:R-:W2:Y:S02]  /*4c1d0*/  LDL.LU R10, [R1+0x2c8] ;  /* 0x0002c800010a7983 */ /* 0x000ea40000300800 */
[----:B------:R-:W2:Y:S01]  /*4c1e0*/  LDL.LU R11, [R1+0x2cc] ;  /* 0x0002cc00010b7983 */ /* 0x000ea20000300800 */
[----:B------:R-:W4:Y:S01]  /*4c1f0*/  LDL.LU R24, [R1+0x200] ;  /* 0x0002000001187983 */ /* 0x000f220000300800 */
[----:B------:R-:W4:Y:S02]  /*4c200*/  LDL.LU R25, [R1+0x204] ;  /* 0x0002040001197983 */ /* 0x000f240000300800 */
[----:B------:R-:W4:Y:S02]  /*4c210*/  LDL.LU R26, [R1+0x208] ;  /* 0x00020800011a7983 */ /* 0x000f240000300800 */
[----:B------:R-:W4:Y:S01]  /*4c220*/  LDL.LU R27, [R1+0x20c] ;  /* 0x00020c00011b7983 */ /* 0x000f220000300800 */
[----:B------:R0:W-:Y:S04]  /*4c230*/  STL.64 [R1+0x1e10], R12 ;  /* 0x001e100c01007387 */ /* 0x0001e80000100a00 */
        /* <DEDUP_REMOVED lines=32> */
[----:B------:R-:W2:Y:S11]  /*4c440*/  LDL.LU.64 R8, [R1+0x1e80] ;  /* 0x001e800001087983 */ /* 0x000eb60000300a00 */
[----:B------:R-:W-:Y:S11]  /*4c450*/  @!UPT UIADD3 URZ, URZ, URZ, URZ ;  /* 0x0000003f3f3ff290 */ /* 0x000ff6000fffe03f */
[----:B------:R-:W-:Y:S01]  /*4c460*/  STL.64 [R1+0x380], R4 ;  /* 0x0003800401007387 */ /* 0x000fe20000100a00 */
[----:B------:R0:W-:Y:S03]  /*4c470*/  STL.64 [R1+0x388], R6 ;  /* 0x0003880601007387 */ /* 0x0001e60000100a00 */
[----:B0-----:R-:W3:Y:S01]  /*4c480*/  LDL.LU.64 R6, [R1+0x1e78] ;  /* 0x001e780001067983 */ /* 0x001ee20000300a00 */
[----:B------:R-:W4:Y:S02]  /*4c490*/  LDL.LU.64 R4, [R1+0x1e70] ;  /* 0x001e700001047983 */ /* 0x000f240000300a00 */
[----:B----4-:R-:W-:Y:S01]  /*4c4a0*/  HMMA.16816.F32 R20, R20, R4, R24 ;  /* 0x000000041414723c */ /* 0x010fe20000001818 */
[----:B------:R-:W2:Y:S01]  /*4c4b0*/  LDL.LU.64 R26, [R1+0x1e68] ;  /* 0x001e6800011a7983 */ /* 0x000ea20000300a00 */
[----:B------:R-:W2:Y:S02]  /*4c4c0*/  LDL.LU.64 R24, [R1+0x1e60] ;  /* 0x001e600001187983 */ /* 0x000ea40000300a00 */
[----:B---3--:R-:W-:Y:S02]  /*4c4d0*/  STL.64 [R1+0x1e00], R6 ;  /* 0x001e000601007387 */ /* 0x008fe40000100a00 */
[----:B------:R0:W-:Y:S11]  /*4c4e0*/  STL.64 [R1+0x1df8], R4 ;  /* 0x001df80401007387 */ /* 0x0001f60000100a00 */
[----:B------:R-:W-:Y:S06]  /*4c4f0*/  @!UPT UIADD3 URZ, URZ, URZ, URZ ;  /* 0x0000003f3f3ff290 */ /* 0x000fec000fffe03f */
[----:B------:R-:W-:Y:S01]  /*4c500*/  STL.64 [R1+0x2d0], R20 ;  /* 0x0002d01401007387 */ /* 0x000fe20000100a00 */
[----:B------:R1:W-:Y:S02]  /*4c510*/  STL.64 [R1+0x2d8], R22 ;  /* 0x0002d81601007387 */ /* 0x0003e40000100a00 */
[----:B0-----:R-:W3:Y:S02]  /*4c520*/  LDL.LU R4, [R1+0x260] ;  /* 0x0002600001047983 */ /* 0x001ee40000300800 */
[----:B------:R-:W3:Y:S01]  /*4c530*/  LDL.LU R5, [R1+0x264] ;  /* 0x0002640001057983 */ /* 0x000ee20000300800 */
[----:B------:R-:W3:Y:S01]  /*4c540*/  LDL.LU R6, [R1+0x268] ;  /* 0x0002680001067983 */ /* 0x000ee20000300800 */
[----:B------:R-:W3:Y:S03]  /*4c550*/  LDL.LU R7, [R1+0x26c] ;  /* 0x00026c0001077983 */ /* 0x000ee60000300800 */
[----:B-1----:R-:W4:Y:S01]  /*4c560*/  LDL R23, [R1+0x5c4] ;  /* 0x0005c40001177983 */ /* 0x002f220000100800 */
        /* <DEDUP_REMOVED lines=22> */
[----:B------:R-:W2:Y:S11]  /*4c6d0*/  LDL.LU.64 R12, [R1+0x1e10] ;  /* 0x001e1000010c7983 */ /* 0x000eb60000300a00 */
[----:B------:R-:W-:Y:S10]  /*4c6e0*/  @!UPT UIADD3 URZ, URZ, URZ, URZ ;  /* 0x0000003f3f3ff290 */ /* 0x000ff4000fffe03f */
        /* <DEDUP_REMOVED lines=9> */
[----:B--2---:R-:W-:Y:S01]  /*4c780*/  HMMA.16816.F32 R16, R24, R12, R16 ;  /* 0x0000000c1810723c */ /* 0x004fe20000001810 */
[----:B------:R-:W-:-:S02]  /*4c790*/  IMAD.MOV.U32 R29, RZ, RZ, R12 ;  /* 0x000000ffff1d7224 */ /* 0x000fc400078e000c */
[----:B------:R-:W-:Y:S02]  /*4c7a0*/  IMAD.MOV.U32 R28, RZ, RZ, R13 ;  /* 0x000000ffff1c7224 */ /* 0x000fe400078e000d */
[----:B------:R-:W0:Y:S11]  /*4c7b0*/  LDSM.16.MT88.4 R12, [R2+0x16080] ;  /* 0x01608000020c783b */ /* 0x000e360000004200 */
[----:B------:R-:W-:Y:S07]  /*4c7c0*/  @!UPT UIADD3 URZ, URZ, URZ, URZ ;  /* 0x0000003f3f3ff290 */ /* 0x000fee000fffe03f */
[----:B------:R1:W-:Y:S01]  /*4c7d0*/  STL.64 [R1+0x280], R16 ;  /* 0x0002801001007387 */ /* 0x0003e20000100a00 */
[----:B------:R-:W-:Y:S03]  /*4c7e0*/  STL.64 [R1+0x288], R18 ;  /* 0x0002881201007387 */ /* 0x000fe60000100a00 */
[----:B-1----:R-:W3:Y:S04]  /*4c7f0*/  LDL.LU.64 R16, [R1+0x1e08] ;  /* 0x001e080001107983 */ /* 0x002ee80000300a00 */
[----:B0-----:R-:W-:Y:S01]  /*4c800*/  STL.64 [R1+0x1d68], R14 ;  /* 0x001d680e01007387 */ /* 0x001fe20000100a00 */
[----:B------:R0:W-:Y:S03]  /*4c810*/  STL.64 [R1+0x1d60], R12 ;  /* 0x001d600c01007387 */ /* 0x0001e60000100a00 */
[----:B0-----:R-:W2:Y:S01]  /*4c820*/  LDL.LU.64 R12, [R1] ;  /* 0x00000000010c7983 */ /* 0x001ea20000300a00 */
[----:B---3--:R-:W-:Y:S01]  /*4c830*/  HMMA.16816.F32 R4, R24, R16, R4 ;  /* 0x000000101804723c */ /* 0x008fe20000001804 */
[----:B------:R-:W-:-:S02]  /*4c840*/  IMAD.MOV.U32 R2, RZ, RZ, R16 ;  /* 0x000000ffff027224 */ /* 0x000fc400078e0010 */
[----:B------:R-:W-:Y:S02]  /*4c850*/  IMAD.MOV.U32 R0, RZ, RZ, R17 ;  /* 0x000000ffff007224 */ /* 0x000fe400078e0011 */
[----:B----4-:R-:W0:Y:S02]  /*4c860*/  LDSM.16.MT88.4 R16, [R23+0x17000] ;  /* 0x017000001710783b */ /* 0x010e240000004200 */
[----:B------:R-:W1:Y:S01]  /*4c870*/  LDSM.16.MT88.4 R20, [R23+0x17080] ;  /* 0x017080001714783b */ /* 0x000e620000004200 */
[C---:B--2---:R-:W-:Y:S11]  /*4c880*/  HMMA.16816.F32 R8, R24.reuse, R12, R8 ;  /* 0x0000000c1808723c */ /* 0x044ff60000001808 */
[----:B------:R-:W-:Y:S04]  /*4c890*/  @!UPT UIADD3 URZ, URZ, URZ, URZ ;  /* 0x0000003f3f3ff290 */ /* 0x000fe8000fffe03f */
[----:B------:R-:W-:Y:S01]  /*4c8a0*/  STL.64 [R1+0x270], R4 ;  /* 0x0002700401007387 */ /* 0x000fe20000100a00 */
[----:B------:R2:W-:Y:S03]  /*4c8b0*/  STL.64 [R1+0x278], R6 ;  /* 0x0002780601007387 */ /* 0x0005e60000100a00 */
[----:B--2---:R-:W2:Y:S01]  /*4c8c0*/  LDL.LU.64 R6, [R1+0x1e00] ;  /* 0x001e000001067983 */ /* 0x004ea20000300a00 */
[----:B------:R-:W3:Y:S03]  /*4c8d0*/  LDL.LU.64 R4, [R1+0x1df8] ;  /* 0x001df80001047983 */ /* 0x000ee60000300a00 */
[----:B0-----:R-:W-:Y:S01]  /*4c8e0*/  STL.64 [R1+0x1cb0], R18 ;  /* 0x001cb01201007387 */ /* 0x001fe20000100a00 */
[----:B------:R-:W-:Y:S02]  /*4c8f0*/  STL.64 [R1+0x1ca8], R16 ;  /* 0x001ca81001007387 */ /* 0x000fe40000100a00 */
[----:B------:R-:W-:Y:S02]  /*4c900*/  STL.64 [R1+0x1db0], R12 ;  /* 0x001db00c01007387 */ /* 0x000fe40000100a00 */
[----:B------:R-:W-:Y:S01]  /*4c910*/  STL.64 [R1+0x260], R8 ;  /* 0x0002600801007387 */ /* 0x000fe20000100a00 */
[----:B------:R-:W-:Y:S01]  /*4c920*/  STL.64 [R1+0x268], R10 ;  /* 0x0002680a01007387 */ /* 0x000fe20000100a00 */
[----:B-1----:R-:W-:Y:S02]  /*4c930*/  STL.64 [R1+0x1c40], R22 ;  /* 0x001c401601007387 */ /* 0x002fe40000100a00 */
[----:B------:R0:W-:Y:S02]  /*4c940*/  STL.64 [R1+0x1c38], R20 ;  /* 0x001c381401007387 */ /* 0x0001e40000100a00 */
[----:B0-----:R-:W4:Y:S01]  /*4c950*/  LDL.LU R20, [R1+0x360] ;  /* 0x0003600001147983 */ /* 0x001f220000300800 */
[----:B------:R-:W4:Y:S02]  /*4c960*/  LDL.LU R21, [R1+0x364] ;  /* 0x0003640001157983 */ /* 0x000f240000300800 */
        /* <DEDUP_REMOVED lines=16> */
[----:B------:R-:W3:Y:S01]  /*4ca70*/  LDL.LU R8, [R1+0x230] ;  /* 0x0002300001087983 */ /* 0x000ee20000300800 */
[----:B------:R-:W3:Y:S02]  /*4ca80*/  LDL.LU R9, [R1+0x234] ;  /* 0x0002340001097983 */ /* 0x000ee40000300800 */
[----:B------:R-:W3:Y:S02]  /*4ca90*/  LDL.LU R10, [R1+0x238] ;  /* 0x00023800010a7983 */ /* 0x000ee40000300800 */
[----:B------:R-:W3:Y:S01]  /*4caa0*/  LDL.LU R11, [R1+0x23c] ;  /* 0x00023c00010b7983 */ /* 0x000ee20000300800 */
[----:B--2---:R0:W-:Y:S04]  /*4cab0*/  STL.64 [R1+0x1dc0], R14 ;  /* 0x001dc00e01007387 */ /* 0x0041e80000100a00 */
[----:B0-----:R-:W2:Y:S01]  /*4cac0*/  LDL R15, [R1+0x13a4] ;  /* 0x0013a400010f7983 */ /* 0x001ea20000100800 */
[----:B------:R0:W-:Y:S03]  /*4cad0*/  STL.64 [R1+0x1db8], R12 ;  /* 0x001db80c01007387 */ /* 0x0001e60000100a00 */
[----:B0-----:R-:W2:Y:S04]  /*4cae0*/  LDL.LU.64 R12, [R1+0x50] ;  /* 0x00005000010c7983 */ /* 0x001ea80000300a00 */
[----:B--2---:R0:W-:Y:S04]  /*4caf0*/  STL.64 [R1+0x1dd0], R12 ;  /* 0x001dd00c01007387 */ /* 0x0041e80000100a00 */
[----:B0-----:R-:W2:Y:S01]  /*4cb00*/  LDL.LU.64 R12, [R1+0x60] ;  /* 0x00006000010c7983 */ /* 0x001ea20000300a00 */
[----:B------:R-:W-:Y:S02]  /*4cb10*/  STL.64 [R1+0x1d98], R18 ;  /* 0x001d981201007387 */ /* 0x000fe40000100a00 */
[----:B------:R0:W-:Y:S02]  /*4cb20*/  STL.64 [R1+0x1d90], R16 ;  /* 0x001d901001007387 */ /* 0x0001e40000100a00 */
[----:B0-----:R-:W2:Y:S04]  /*4cb30*/  LDL.LU.64 R16, [R1+0x30] ;  /* 0x0000300001107983 */ /* 0x001ea80000300a00 */
[----:B--2---:R0:W-:Y:S04]  /*4cb40*/  STL.64 [R1+0x1da8], R16 ;  /* 0x001da81001007387 */ /* 0x0041e80000100a00 */
[----:B0-----:R-:W2:Y:S04]  /*4cb50*/  LDL.LU.64 R16, [R1+0x40] ;  /* 0x0000400001107983 */ /* 0x001ea80000300a00 */
[----:B--2---:R0:W-:Y:S04]  /*4cb60*/  STL.64 [R1+0x1dc8], R16 ;  /* 0x001dc81001007387 */ /* 0x0041e80000100a00 */
[----:B0-----:R-:W2:Y:S01]  /*4cb70*/  LDL.LU R16, [R1+0x5a0] ;  /* 0x0005a00001107983 */ /* 0x001ea20000300800 */
[----:B------:R-:W2:Y:S02]  /*4cb80*/  LDL.LU R17, [R1+0x5a4] ;  /* 0x0005a40001117983 */ /* 0x000ea40000300800 */
[----:B------:R-:W2:Y:S02]  /*4cb90*/  LDL.LU R18, [R1+0x5a8] ;  /* 0x0005a80001127983 */ /* 0x000ea40000300800 */
[----:B------:R-:W2:Y:S01]  /*4cba0*/  LDL.LU R19, [R1+0x5ac] ;  /* 0x0005ac0001137983 */ /* 0x000ea20000300800 */
[----:B------:R-:W-:Y:S01]  /*4cbb0*/  STL.64 [R1+0x1ce0], R22 ;  /* 0x001ce01601007387 */ /* 0x000fe20000100a00 */
[----:B----4-:R0:W-:Y:S03]  /*4cbc0*/  STL.64 [R1+0x1cd8], R20 ;  /* 0x001cd81401007387 */ /* 0x0101e60000100a00 */
[----:B0-----:R-:W4:Y:S01]  /*4cbd0*/  LDL.LU R20, [R1+0x90] ;  /* 0x0000900001147983 */ /* 0x001f220000300800 */
[----:B------:R-:W4:Y:S02]  /*4cbe0*/  LDL.LU R21, [R1+0x94] ;  /* 0x0000940001157983 */ /* 0x000f240000300800 */
[----:B------:R-:W2:Y:S02]  /*4cbf0*/  LDL.LU R22, [R1+0x98] ;  /* 0x0000980001167983 */ /* 0x000ea40000300800 */
[----:B------:R-:W2:Y:S01]  /*4cc00*/  LDL.LU R23, [R1+0x9c] ;  /* 0x00009c0001177983 */ /* 0x000ea20000300800 */
[----:B---3--:R-:W-:Y:S01]  /*4cc10*/  HMMA.16816.F32 R24, R24, R4, R8 ;  /* 0x000000041818723c */ /* 0x008fe20000001808 */
[----:B--2---:R-:W-:Y:S01]  /*4cc20*/  STL.64 [R1+0x1cf0], R22 ;  /* 0x001cf01601007387 */ /* 0x004fe20000100a00 */
[----:B----4-:R0:W-:Y:S02]  /*4cc30*/  STL.64 [R1+0x1ce8], R20 ;  /* 0x001ce81401007387 */ /* 0x0101e40000100a00 */
[----:B0-----:R-:W-:-:S02]  /*4cc40*/  IMAD.MOV.U32 R20, RZ, RZ, R29 ;  /* 0x000000ffff147224 */ /* 0x001fc400078e001d */
[----:B------:R-:W-:Y:S01]  /*4cc50*/  IMAD.MOV.U32 R21, RZ, RZ, R28 ;  /* 0x000000ffff157224 */ /* 0x000fe200078e001c */
[----:B------:R-:W2:Y:S01]  /*4cc60*/  LDL.LU R29, [R1+0x1df4] ;  /* 0x001df400011d7983 */ /* 0x000ea20000300800 */
[----:B------:R-:W3:Y:S03]  /*4cc70*/  LDL.LU R28, [R1+0x1df0] ;  /* 0x001df000011c7983 */ /* 0x000ee60000300800 */
[----:B------:R0:W-:Y:S04]  /*4cc80*/  STL.64 [R1+0x1da0], R20 ;  /* 0x001da01401007387 */ /* 0x0001e80000100a00 */
[----:B0-----:R-:W4:Y:S01]  /*4cc90*/  LDL.LU R20, [R1+0x580] ;  /* 0x0005800001147983 */ /* 0x001f220000300800 */
[----:B------:R-:W4:Y:S02]  /*4cca0*/  LDL.LU R21, [R1+0x584] ;  /* 0x0005840001157983 */ /* 0x000f240000300800 */
[----:B------:R-:W4:Y:S02]  /*4ccb0*/  LDL.LU R22, [R1+0x588] ;  /* 0x0005880001167983 */ /* 0x000f240000300800 */
[----:B------:R-:W4:Y:S01]  /*4ccc0*/  LDL.LU R23, [R1+0x58c] ;  /* 0x00058c0001177983 */ /* 0x000f220000300800 */
[----:B------:R-:W2:Y:S01]  /*4ccd0*/  LDL.LU.64 R10, [R1+0x1de8] ;  /* 0x001de800010a7983 */ /* 0x000ea20000300a00 */
[----:B------:R-:W2:Y:S02]  /*4cce0*/  LDL.LU.64 R8, [R1+0x1de0] ;  /* 0x001de00001087983 */ /* 0x000ea40000300a00 */
[----:B------:R-:W-:Y:S02]  /*4ccf0*/  STL.64 [R1+0x1d78], R6 ;  /* 0x001d780601007387 */ /* 0x000fe40000100a00 */
[----:B------:R0:W-:Y:S01]  /*4cd00*/  STL.64 [R1+0x1d70], R4 ;  /* 0x001d700401007387 */ /* 0x0001e20000100a00 */
[----:B------:R-:W-:Y:S01]  /*4cd10*/  STL.64 [R1+0x150], R24 ;  /* 0x0001501801007387 */ /* 0x000fe20000100a00 */
[----:B------:R-:W-:Y:S02]  /*4cd20*/  STL.64 [R1+0x158], R26 ;  /* 0x0001581a01007387 */ /* 0x000fe40000100a00 */
[----:B------:R-:W1:Y:S01]  /*4cd30*/  LDSM.16.MT88.4 R24, [R15+0x17000] ;  /* 0x017000000f18783b */ /* 0x000e620000004200 */
[----:B0-----:R-:W2:Y:S03]  /*4cd40*/  LDL.LU R4, [R1+0x5b0] ;  /* 0x0005b00001047983 */ /* 0x001ea60000300800 */
[----:B------:R-:W2:Y:S02]  /*4cd50*/  LDL.LU R5, [R1+0x5b4] ;  /* 0x0005b40001057983 */ /* 0x000ea40000300800 */
[----:B------:R-:W2:Y:S02]  /*4cd60*/  LDL.LU R6, [R1+0x5b8] ;  /* 0x0005b80001067983 */ /* 0x000ea40000300800 */
[----:B------:R-:W2:Y:S01]  /*4cd70*/  LDL.LU R7, [R1+0x5bc] ;  /* 0x0005bc0001077983 */ /* 0x000ea20000300800 */
[----:B-1----:R-:W-:Y:S01]  /*4cd80*/  STL.64 [R1+0x1bd0], R26 ;  /* 0x001bd01a01007387 */ /* 0x002fe20000100a00 */
[----:B------:R0:W-:Y:S02]  /*4cd90*/  STL.64 [R1+0x1bc8], R24 ;  /* 0x001bc81801007387 */ /* 0x0001e40000100a00 */
[----:B0-----:R-:W-:-:S02]  /*4cda0*/  IMAD.MOV.U32 R24, RZ, RZ, R2 ;  /* 0x000000ffff187224 */ /* 0x001fc400078e0002 */
[----:B------:R-:W-:Y:S01]  /*4cdb0*/  IMAD.MOV.U32 R25, RZ, RZ, R0 ;  /* 0x000000ffff197224 */ /* 0x000fe200078e0000 */
[----:B------:R-:W3:Y:S01]  /*4cdc0*/  LDL.LU R2, [R1+0x1ddc] ;  /* 0x001ddc0001027983 */ /* 0x000ee20000300800 */
[----:B------:R-:W3:Y:S01]  /*4cdd0*/  LDL.LU R0, [R1+0x1dd8] ;  /* 0x001dd80001007983 */ /* 0x000ee20000300800 */
        /* <DEDUP_REMOVED lines=25> */
[----:B------:R-:W4:Y:S02]  /*4cf70*/  LDL.LU.64 R16, [R1+0x1da8] ;  /* 0x001da80001107983 */ /* 0x000f240000300a00 */
[C---:B----4-:R-:W-:Y:S11]  /*4cf80*/  HMMA.16816.F32 R20, R8.reuse, R16, R20 ;  /* 0x000000100814723c */ /* 0x050ff60000001814 */
[----:B------:R-:W-:Y:S11]  /*4cf90*/  @!UPT UIADD3 URZ, URZ, URZ, URZ ;  /* 0x0000003f3f3ff290 */ /* 0x000ff6000fffe03f */
[----:B------:R-:W-:Y:S01]  /*4cfa0*/  @!UPT UIADD3 URZ, URZ, URZ, URZ ;  /* 0x0000003f3f3ff290 */ /* 0x000fe2000fffe03f */
[----:B------:R0:W-:Y:S01]  /*4cfb0*/  STL.64 [R1+0x200], R20 ;  /* 0x0002001401007387 */ /* 0x0001e20000100a00 */
[----:B------:R1:W-:Y:S03]  /*4cfc0*/  STL.64 [R1+0x208], R22 ;  /* 0x0002081601007387 */ /* 0x0003e60000100a00 */
[----:B0-----:R-:W4:Y:S01]  /*4cfd0*/  LDL.LU.64 R20, [R1+0x1da0] ;  /* 0x001da00001147983 */ /* 0x001f220000300a00 */
[----:B-1----:R-:W-:Y:S02]  /*4cfe0*/  IMAD.MOV.U32 R23, RZ, RZ, R16 ;  /* 0x000000ffff177224 */ /* 0x002fe400078e0010 */
[----:B------:R-:W-:Y:S02]  /*4cff0*/  IMAD.MOV.U32 R22, RZ, RZ, R17 ;  /* 0x000000ffff167224 */ /* 0x000fe400078e0011 */
[----:B------:R-:W4:Y:S01]  /*4d000*/  LDL.LU.64 R18, [R1+0x1d98] ;  /* 0x001d980001127983 */ /* 0x000f220000300a00 */
[----:B------:R-:W4:Y:S02]  /*4d010*/  LDL.LU.64 R16, [R1+0x1d90] ;  /* 0x001d900001107983 */ /* 0x000f240000300a00 */
        /* <DEDUP_REMOVED lines=18> */
[----:B------:R-:W-:Y:S01]  /*4d140*/  IMAD.MOV.U32 R20, RZ, RZ, R5 ;  /* 0x000000ffff147224 */ /* 0x000fe200078e0005 */
[C---:B----4-:R-:W-:Y:S11]  /*4d150*/  HMMA.16816.F32 R16, R8.reuse, R24, R16 ;  /* 0x000000180810723c */ /* 0x050ff60000001810 */
[----:B------:R-:W-:Y:S11]  /*4d160*/  @!UPT UIADD3 URZ, URZ, URZ, URZ ;  /* 0x0000003f3f3ff290 */ /* 0x000ff6000fffe03f */
[----:B------:R-:W-:Y:S01]  /*4d170*/  @!UPT UIADD3 URZ, URZ, URZ, URZ ;  /* 0x0000003f3f3ff290 */ /* 0x000fe2000fffe03f */
[----:B------:R0:W-:Y:S01]  /*4d180*/  STL.64 [R1+0x1e0], R16 ;  /* 0x0001e01001007387 */ /* 0x0001e20000100a00 */
[----:B------:R1:W-:Y:S02]  /*4d190*/  STL.64 [R1+0x1e8], R18 ;  /* 0x0001e81201007387 */ /* 0x0003e40000100a00 */
[----:B------:R-:W2:Y:S02]  /*4d1a0*/  LDL.LU R4, [R1+0x1d0] ;  /* 0x0001d00001047983 */ /* 0x000ea40000300800 */
[----:B------:R-:W2:Y:S01]  /*4d1b0*/  LDL.LU R5, [R1+0x1d4] ;  /* 0x0001d40001057983 */ /* 0x000ea20000300800 */
[----:B------:R-:W2:Y:S01]  /*4d1c0*/  LDL.LU R6, [R1+0x1d8] ;  /* 0x0001d80001067983 */ /* 0x000ea20000300800 */
[----:B------:R-:W2:Y:S03]  /*4d1d0*/  LDL.LU R7, [R1+0x1dc] ;  /* 0x0001dc0001077983 */ /* 0x000ea60000300800 */
[----:B0-----:R-:W4:Y:S01]  /*4d1e0*/  LDL.LU R16, [R1+0x4c0] ;  /* 0x0004c00001107983 */ /* 0x001f220000300800 */
[----:B------:R-:W4:Y:S02]  /*4d1f0*/  LDL.LU R17, [R1+0x4c4] ;  /* 0x0004c40001117983 */ /* 0x000f240000300800 */
[----:B-1----:R-:W4:Y:S02]  /*4d200*/  LDL.LU R18, [R1+0x4c8] ;  /* 0x0004c80001127983 */ /* 0x002f240000300800 */
        /* <DEDUP_REMOVED lines=33> */
[----:B------:R-:W-:Y:S01]  /*4d420*/  STL.64 [R1+0x1d0], R4 ;  /* 0x0001d00401007387 */ /* 0x000fe20000100a00 */
[----:B------:R0:W-:Y:S03]  /*4d430*/  STL.64 [R1+0x1d8], R6 ;  /* 0x0001d80601007387 */ /* 0x0001e60000100a00 */
[----:B0-----:R-:W2:Y:S01]  /*4d440*/  LDL.LU.64 R6, [R1+0x1d78] ;  /* 0x001d780001067983 */ /* 0x001ea20000300a00 */
[----:B------:R-:W4:Y:S02]  /*4d450*/  LDL.LU.64 R4, [R1+0x1d70] ;  /* 0x001d700001047983 */ /* 0x000f240000300a00 */
[----:B------:R-:W2:Y:S02]  /*4d460*/  LDL.LU.64 R14, [R1+0x1d68] ;  /* 0x001d6800010e7983 */ /* 0x000ea40000300a00 */
[----:B------:R-:W2:Y:S01]  /*4d470*/  LDL.LU.64 R12, [R1+0x1d60] ;  /* 0x001d6000010c7983 */ /* 0x000ea20000300a00 */
[----:B----4-:R-:W-:Y:S01]  /*4d480*/  HMMA.16816.F32 R8, R8, R4, R16 ;  /* 0x000000040808723c */ /* 0x010fe20000001810 */
[----:B------:R-:W4:Y:S11]  /*4d490*/  LDL.LU R16, [R1+0x70] ;  /* 0x0000700001107983 */ /* 0x000f360000300800 */
[----:B------:R-:W-:Y:S11]  /*4d4a0*/  @!UPT UIADD3 URZ, URZ, URZ, URZ ;  /* 0x0000003f3f3ff290 */ /* 0x000ff6000fffe03f */
[----:B------:R0:W-:Y:S02]  /*4d4b0*/  STL.64 [R1+0x100], R8 ;  /* 0x0001000801007387 */ /* 0x0001e40000100a00 */
[----:B0-----:R-:W-:Y:S02]  /*4d4c0*/  IMAD.MOV.U32 R8, RZ, RZ, R23 ;  /* 0x000000ffff087224 */ /* 0x001fe400078e0017 */
[----:B------:R-:W-:Y:S02]  /*4d4d0*/  IMAD.MOV.U32 R9, RZ, RZ, R22 ;  /* 0x000000ffff097224 */ /* 0x000fe400078e0016 */
[C---:B--2---:R-:W-:Y:S01]  /*4d4e0*/  HMMA.16816.F32 R20, R12.reuse, R20, R24 ;  /* 0x000000140c14723c */ /* 0x044fe20000001818 */
[----:B------:R0:W-:Y:S01]  /*4d4f0*/  STL.64 [R1+0x108], R10 ;  /* 0x0001080a01007387 */ /* 0x0001e20000100a00 */
[----:B------:R-:W4:Y:S02]  /*4d500*/  LDL.LU R17, [R1+0x74] ;  /* 0x0000740001117983 */ /* 0x000f240000300800 */
[----:B------:R-:W4:Y:S02]  /*4d510*/  LDL.LU R18, [R1+0x78] ;  /* 0x0000780001127983 */ /* 0x000f240000300800 */
[----:B------:R-:W4:Y:S01]  /*4d520*/  LDL.LU R19, [R1+0x7c] ;  /* 0x00007c0001137983 */ /* 0x000f220000300800 */
[----:B0-----:R-:W2:Y:S04]  /*4d530*/  LDL R10, [R1+0x8] ;  /* 0x00000800010a7983 */ /* 0x001ea80000100800 */
[----:B------:R-:W2:Y:S01]  /*4d540*/  LDL R11, [R1+0xc] ;  /* 0x00000c00010b7983 */ /* 0x000ea20000100800 */
[----:B------:R-:W2:Y:S02]  /*4d550*/  LDL.LU.64 R26, [R1+0x1d58] ;  /* 0x001d5800011a7983 */ /* 0x000ea40000300a00 */
[----:B------:R-:W2:Y:S09]  /*4d560*/  LDL.LU.64 R24, [R1+0x1d50] ;  /* 0x001d500001187983 */ /* 0x000eb20000300a00 */
        /* <DEDUP_REMOVED lines=35> */
[----:B------:R0:W-:Y:S01]  /*4d7a0*/  STL.64 [R1+0x90], R24 ;  /* 0x0000901801007387 */ /* 0x0001e20000100a00 */
[----:B------:R1:W-:Y:S03]  /*4d7b0*/  STL.64 [R1+0x98], R26 ;  /* 0x0000981a01007387 */ /* 0x0003e60000100a00 */
[----:B0-----:R-:W3:Y:S01]  /*4d7c0*/  LDL.LU R24, [R1+0x180] ;  /* 0x0001800001187983 */ /* 0x001ee20000300800 */
[----:B------:R-:W-:Y:S02]  /*4d7d0*/  IMAD.MOV.U32 R25, RZ, RZ, R6 ;  /* 0x000000ffff197224 */ /* 0x000fe400078e0006 */
[----:B-1----:R-:W-:Y:S02]  /*4d7e0*/  IMAD.MOV.U32 R26, RZ, RZ, R7 ;  /* 0x000000ffff1a7224 */ /* 0x002fe400078e0007 */
[----:B------:R-:W-:Y:S01]  /*4d7f0*/  IMAD.MOV.U32 R27, RZ, RZ, R3 ;  /* 0x000000ffff1b7224 */ /* 0x000fe200078e0003 */
[C---:B--2---:R-:W-:Y:S11]  /*4d800*/  HMMA.16816.F32 R20, R12.reuse, R8, R20 ;  /* 0x000000080c14723c */ /* 0x044ff60000001814 */
[----:B------:R-:W-:Y:S11]  /*4d810*/  @!UPT UIADD3 URZ, URZ, URZ, URZ ;  /* 0x0000003f3f3ff290 */ /* 0x000ff6000fffe03f */
[----:B------:R-:W-:Y:S01]  /*4d820*/  @!UPT UIADD3 URZ, URZ, URZ, URZ ;  /* 0x0000003f3f3ff290 */ /* 0x000fe2000fffe03f */
[----:B------:R0:W-:Y:S01]  /*4d830*/  STL.64 [R1+0x80], R20 ;  /* 0x0000801401007387 */ /* 0x0001e20000100a00 */
[----:B------:R1:W-:Y:S02]  /*4d840*/  STL.64 [R1+0x88], R22 ;  /* 0x0000881601007387 */ /* 0x0003e40000100a00 */
[----:B------:R-:W2:Y:S02]  /*4d850*/  LDL.LU R6, [R1+0x1cd0] ;  /* 0x001cd00001067983 */ /* 0x000ea40000300800 */
[----:B------:R-:W2:Y:S01]  /*4d860*/  LDL.LU R7, [R1+0x1ccc] ;  /* 0x001ccc0001077983 */ /* 0x000ea20000300800 */
[----:B------:R-:W2:Y:S04]  /*4d870*/  LDL.LU R3, [R1+0x1cc8] ;  /* 0x001cc80001037983 */ /* 0x000ea80000300800 */
[----:B0-----:R-:W2:Y:S01]  /*4d880*/  LDL.LU R20, [R1+0x330] ;  /* 0x0003300001147983 */ /* 0x001ea20000300800 */
[----:B------:R-:W2:Y:S02]  /*4d890*/  LDL.LU R21, [R1+0x334] ;  /* 0x0003340001157983 */ /* 0x000ea40000300800 */
[----:B-1----:R-:W2:Y:S02]  /*4d8a0*/  LDL.LU R22, [R1+0x338] ;  /* 0x0003380001167983 */ /* 0x002ea40000300800 */
[----:B------:R-:W2:Y:S01]  /*4d8b0*/  LDL.LU R23, [R1+0x33c] ;  /* 0x00033c0001177983 */ /* 0x000ea20000300800 */
[----:B----4-:R-:W-:Y:S01]  /*4d8c0*/  HMMA.16816.F32 R12, R12, R4, R16 ;  /* 0x000000040c0c723c */ /* 0x010fe20000001810 */
[----:B--2---:R0:W-:Y:S01]  /*4d8d0*/  STL.64 [R1+0x1c98], R22 ;  /* 0x001c981601007387 */ /* 0x0041e20000100a00 */
[----:B------:R-:W-:Y:S03]  /*4d8e0*/  STL.64 [R1+0x1c90], R20 ;  /* 0x001c901401007387 */ /* 0x000fe60000100a00 */
[----:B0-----:R-:W2:Y:S01]  /*4d8f0*/  LDL.64 R22, [R1+0x68] ;  /* 0x0000680001167983 */ /* 0x001ea20000100a00 */
[----:B------:R-:W-:Y:S02]  /*4d900*/  STL.64 [R1+0x1be8], R26 ;  /* 0x001be81a01007387 */ /* 0x000fe40000100a00 */
[----:B---3--:R0:W-:Y:S02]  /*4d910*/  STL.64 [R1+0x1be0], R24 ;  /* 0x001be01801007387 */ /* 0x0081e40000100a00 */
[----:B0-----:R-:W-:-:S02]  /*4d920*/  IMAD.MOV.U32 R24, RZ, RZ, R0 ;  /* 0x000000ffff187224 */ /* 0x001fc400078e0000 */
[----:B------:R-:W3:Y:S01]  /*4d930*/  LDL.LU R0, [R1+0x1cc4] ;  /* 0x001cc40001007983 */ /* 0x000ee20000300800 */
[----:B------:R-:W-:Y:S02]  /*4d940*/  IMAD.MOV.U32 R26, RZ, RZ, R28 ;  /* 0x000000ffff1a7224 */ /* 0x000fe400078e001c */
[----:B------:R-:W-:Y:S02]  /*4d950*/  IMAD.MOV.U32 R27, RZ, RZ, R29 ;  /* 0x000000ffff1b7224 */ /* 0x000fe400078e001d */
[----:B------:R-:W-:Y:S02]  /*4d960*/  IMAD.MOV.U32 R25, RZ, RZ, R2 ;  /* 0x000000ffff197224 */ /* 0x000fe400078e0002 */
[----:B------:R-:W4:Y:S01]  /*4d970*/  LDL.LU R2, [R1+0x1cc0] ;  /* 0x001cc00001027983 */ /* 0x000f220000300800 */
[----:B------:R-:W2:Y:S02]  /*4d980*/  LDL.LU R28, [R1+0x1cbc] ;  /* 0x001cbc00011c7983 */ /* 0x000ea40000300800 */
[----:B------:R-:W4:Y:S02]  /*4d990*/  LDL.LU R29, [R1+0x1cb8] ;  /* 0x001cb800011d7983 */ /* 0x000f240000300800 */
[----:B------:R0:W-:Y:S01]  /*4d9a0*/  STL.64 [R1+0x1bf8], R26 ;  /* 0x001bf81a01007387 */ /* 0x0001e20000100a00 */
[----:B------:R-:W-:Y:S01]  /*4d9b0*/  STL.64 [R1+0x1bf0], R24 ;  /* 0x001bf01801007387 */ /* 0x000fe20000100a00 */
[----:B------:R-:W-:-:S03]  /*4d9c0*/  IMAD.MOV.U32 R4, RZ, RZ, R3 ;  /* 0x000000ffff047224 */ /* 0x000fc600078e0003 */
[----:B0-----:R-:W4:Y:S01]  /*4d9d0*/  LDL R26, [R1+0x48] ;  /* 0x00004800011a7983 */ /* 0x001f220000100800 */
[----:B------:R-:W4:Y:S02]  /*4d9e0*/  LDL.LU.64 R18, [R1+0x1cb0] ;  /* 0x001cb00001127983 */ /* 0x000f240000300a00 */
[----:B------:R-:W4:Y:S02]  /*4d9f0*/  LDL.LU.64 R16, [R1+0x1ca8] ;  /* 0x001ca80001107983 */ /* 0x000f240000300a00 */
[----:B------:R-:W-:Y:S01]  /*4da00*/  STL.64 [R1+0x70], R12 ;  /* 0x0000700c01007387 */ /* 0x000fe20000100a00 */
[----:B------:R-:W-:Y:S01]  /*4da10*/  STL [R1+0x78], R14 ;  /* 0x0000780e01007387 */ /* 0x000fe20000100800 */
[----:B------:R0:W-:Y:S02]  /*4da20*/  STL.64 [R1+0x1c48], R6 ;  /* 0x001c480601007387 */ /* 0x0001e40000100a00 */
[----:B------:R-:W4:Y:S02]  /*4da30*/  LDL.LU R3, [R1+0x1ca0] ;  /* 0x001ca00001037983 */ /* 0x000f240000300800 */
[----:B------:R-:W4:Y:S01]  /*4da40*/  LDL.LU R5, [R1+0x344] ;  /* 0x0003440001057983 */ /* 0x000f220000300800 */
[----:B0-----:R-:W4:Y:S01]  /*4da50*/  LDL.LU R6, [R1+0x348] ;  /* 0x0003480001067983 */ /* 0x001f220000300800 */
[----:B------:R-:W4:Y:S02]  /*4da60*/  LDL.LU R7, [R1+0x34c] ;  /* 0x00034c0001077983 */ /* 0x000f240000300800 */
[----:B---3--:R-:W-:-:S02]  /*4da70*/  IMAD.MOV.U32 R27, RZ, RZ, R0 ;  /* 0x000000ffff1b7224 */ /* 0x008fc400078e0000 */
[----:B------:R-:W-:Y:S02]  /*4da80*/  IMAD.MOV.U32 R0, RZ, RZ, R15 ;  /* 0x000000ffff007224 */ /* 0x000fe400078e000f */
[----:B------:R-:W3:Y:S01]  /*4da90*/  LDL.64 R14, [R1+0x18] ;  /* 0x00001800010e7983 */ /* 0x000ee20000100a00 */
[----:B--2---:R-:W-:Y:S02]  /*4daa0*/  IMAD.MOV.U32 R13, RZ, RZ, R28 ;  /* 0x000000ffff0d7224 */ /* 0x004fe400078e001c */
[----:B----4-:R-:W-:Y:S02]  /*4dab0*/  IMAD.MOV.U32 R12, RZ, RZ, R29 ;  /* 0x000000ffff0c7224 */ /* 0x010fe400078e001d */
[----:B------:R-:W-:Y:S01]  /*4dac0*/  IMAD.MOV.U32 R8, RZ, RZ, R22 ;  /* 0x000000ffff087224 */ /* 0x000fe200078e0016 */
[----:B---3--:R0:W-:Y:S02]  /*4dad0*/  STL.64 [R1+0x1c60], R14 ;  /* 0x001c600e01007387 */ /* 0x0081e40000100a00 */
[----:B0-----:R-:W-:-:S02]  /*4dae0*/  IMAD.MOV.U32 R14, RZ, RZ, R3 ;  /* 0x000000ffff0e7224 */ /* 0x001fc400078e0003 */
[----:B------:R-:W-:-:S07]  /*4daf0*/  IMAD.MOV.U32 R15, RZ, RZ, R2 ;  /* 0x000000ffff0f7224 */ /* 0x000fce00078e0002 */
[C---:B------:R-:W-:Y:S01]  /*4db00*/  HMMA.16816.F32 R12, R16.reuse, R22, R12 ;  /* 0x00000016100c723c */ /* 0x040fe2000000180c */
[----:B------:R0:W-:Y:S02]  /*4db10*/  STL [R1+0x1b40], R0 ;  /* 0x001b400001007387 */ /* 0x0001e40000100800 */
[----:B0-----:R-:W-:Y:S02]  /*4db20*/  IMAD.MOV.U32 R0, RZ, RZ, R23 ;  /* 0x000000ffff007224 */ /* 0x001fe400078e0017 */
[----:B------:R-:W2:Y:S01]  /*4db30*/  LDL.LU.64 R22, [R1+0x1c98] ;  /* 0x001c980001167983 */ /* 0x000ea20000300a00 */
[----:B------:R-:W2:Y:S11]  /*4db40*/  LDL.LU.64 R20, [R1+0x1c90] ;  /* 0x001c900001147983 */ /* 0x000eb60000300a00 */
[----:B------:R-:W-:Y:S06]  /*4db50*/  @!UPT UIADD3 URZ, URZ, URZ, URZ ;  /* 0x0000003f3f3ff290 */ /* 0x000fec000fffe03f */
[----:B------:R-:W-:Y:S01]  /*4db60*/  STL.64 [R1+0x700], R12 ;  /* 0x0007000c01007387 */ /* 0x000fe20000100a00 */
[----:B------:R0:W-:Y:S03]  /*4db70*/  STL.64 [R1+0x708], R14 ;  /* 0x0007080e01007387 */ /* 0x0001e60000100a00 */
[----:B0-----:R-:W3:Y:S04]  /*4db80*/  LDL.64 R14, [R1+0x28] ;  /* 0x00002800010e7983 */ /* 0x001ee80000100a00 */
[----:B---3--:R0:W-:Y:S04]  /*4db90*/  STL.64 [R1+0x1c78], R14 ;  /* 0x001c780e01007387 */ /* 0x0081e80000100a00 */
[----:B0-----:R-:W3:Y:S01]  /*4dba0*/  LDL.64 R14, [R1+0x58] ;  /* 0x00005800010e7983 */ /* 0x001ee20000100a00 */
[----:B--2---:R-:W-:Y:S01]  /*4dbb0*/  HMMA.16816.F32 R20, R16, R26, R20 ;  /* 0x0000001a1014723c */ /* 0x004fe20000001814 */
[----:B------:R-:W-:-:S02]  /*4dbc0*/  IMAD.MOV.U32 R2, RZ, RZ, R12 ;  /* 0x000000ffff027224 */ /* 0x000fc400078e000c */
[----:B------:R-:W-:-:S03]  /*4dbd0*/  IMAD.MOV.U32 R3, RZ, RZ, R13 ;  /* 0x000000ffff037224 */ /* 0x000fc600078e000d */
[----:B------:R-:W-:Y:S02]  /*4dbe0*/  STL [R1+0x17b0], R2 ;  /* 0x0017b00201007387 */ /* 0x000fe40000100800 */
[----:B------:R0:W-:Y:S01]  /*4dbf0*/  STL [R1+0x17ac], R3 ;  /* 0x0017ac0301007387 */ /* 0x0001e20000100800 */
[----:B---3--:R-:W-:Y:S01]  /*4dc00*/  HMMA.16816.F32 R4, R16, R14, R4 ;  /* 0x0000000e1004723c */ /* 0x008fe20000001804 */
[----:B0-----:R-:W-:Y:S02]  /*4dc10*/  IMAD.MOV.U32 R3, RZ, RZ, R14 ;  /* 0x000000ffff037224 */ /* 0x001fe400078e000e */
[----:B------:R-:W-:Y:S11]  /*4dc20*/  IMAD.MOV.U32 R2, RZ, RZ, R15 ;  /* 0x000000ffff027224 */ /* 0x000ff600078e000f */
[----:B------:R-:W-:Y:S10]  /*4dc30*/  @!UPT UIADD3 URZ, URZ, URZ, URZ ;  /* 0x0000003f3f3ff290 */ /* 0x000ff4000fffe03f */
[----:B------:R-:W-:Y:S02]  /*4dc40*/  IMAD.MOV.U32 R28, RZ, RZ, R4 ;  /* 0x000000ffff1c7224 */ /* 0x000fe400078e0004 */
[----:B------:R-:W-:Y:S01]  /*4dc50*/  IMAD.MOV.U32 R29, RZ, RZ, R5 ;  /* 0x000000ffff1d7224 */ /* 0x000fe200078e0005 */
[----:B------:R0:W-:Y:S01]  /*4dc60*/  STL.64 [R1+0x6f0], R4 ;  /* 0x0006f00401007387 */ /* 0x0001e20000100a00 */
[----:B------:R1:W-:Y:S02]  /*4dc70*/  STL.64 [R1+0x6f8], R6 ;  /* 0x0006f80601007387 */ /* 0x0003e40000100a00 */
[----:B------:R-:W2:Y:S02]  /*4dc80*/  LDL R14, [R1+0x38] ;  /* 0x00003800010e7983 */ /* 0x000ea40000100800 */
[----:B------:R-:W2:Y:S01]  /*4dc90*/  LDL R15, [R1+0x3c] ;  /* 0x00003c00010f7983 */ /* 0x000ea20000100800 */
[----:B------:R-:W-:Y:S01]  /*4dca0*/  STL [R1+0x17b8], R28 ;  /* 0x0017b81c01007387 */ /* 0x000fe20000100800 */
[----:B------:R-:W-:Y:S03]  /*4dcb0*/  STL [R1+0x17b4], R29 ;  /* 0x0017b41d01007387 */ /* 0x000fe60000100800 */
[----:B0-----:R-:W3:Y:S01]  /*4dcc0*/  LDL.LU R4, [R1+0x2f0] ;  /* 0x0002f00001047983 */ /* 0x001ee20000300800 */
[----:B------:R-:W-:Y:S02]  /*4dcd0*/  STL.64 [R1+0x720], R20 ;  /* 0x0007201401007387 */ /* 0x000fe40000100a00 */
[----:B------:R-:W-:Y:S02]  /*4dce0*/  STL.64 [R1+0x728], R22 ;  /* 0x0007281601007387 */ /* 0x000fe40000100a00 */
[----:B------:R-:W3:Y:S01]  /*4dcf0*/  LDL.LU R5, [R1+0x2f4] ;  /* 0x0002f40001057983 */ /* 0x000ee20000300800 */
[----:B-1----:R-:W4:Y:S01]  /*4dd00*/  LDL.LU R6, [R1+0x2f8] ;  /* 0x0002f80001067983 */ /* 0x002f220000300800 */
[----:B------:R-:W4:Y:S03]  /*4dd10*/  LDL.LU R7, [R1+0x2fc] ;  /* 0x0002fc0001077983 */ /* 0x000f260000300800 */
[----:B----4-:R-:W-:Y:S01]  /*4dd20*/  STL.64 [R1+0x1c58], R6 ;  /* 0x001c580601007387 */ /* 0x010fe20000100a00 */
[----:B---3--:R0:W-:Y:S03]  /*4dd30*/  STL.64 [R1+0x1c50], R4 ;  /* 0x001c500401007387 */ /* 0x0081e60000100a00 */
        /* <DEDUP_REMOVED lines=20> */
[----:B------:R0:W-:Y:S02]  /*4de80*/  STL.64 [R1+0x1c08], R26 ;  /* 0x001c081a01007387 */ /* 0x0001e40000100a00 */
[----:B0-----:R-:W-:-:S02]  /*4de90*/  IMAD.MOV.U32 R26, RZ, RZ, R3 ;  /* 0x000000ffff1a7224 */ /* 0x001fc400078e0003 */
[----:B------:R-:W-:-:S05]  /*4dea0*/  IMAD.MOV.U32 R27, RZ, RZ, R2 ;  /* 0x000000ffff1b7224 */ /* 0x000fca00078e0002 */
[----:B------:R-:W-:Y:S01]  /*4deb0*/  STL.64 [R1+0x1c20], R26 ;  /* 0x001c201a01007387 */ /* 0x000fe20000100a00 */
[----:B------:R-:W4:Y:S01]  /*4dec0*/  LDL R9, [R1+0x13a0] ;  /* 0x0013a00001097983 */ /* 0x000f220000100800 */
[C---:B--2---:R-:W-:Y:S02]  /*4ded0*/  HMMA.16816.F32 R12, R16.reuse, R14, R4 ;  /* 0x0000000e100c723c */ /* 0x044fe40000001804 */
[----:B------:R-:W2:Y:S01]  /*4dee0*/  LDL.LU.64 R6, [R1+0x1c88] ;  /* 0x001c880001067983 */ /* 0x000ea20000300a00 */
[----:B------:R-:W2:Y:S11]  /*4def0*/  LDL.LU.64 R4, [R1+0x1c80] ;  /* 0x001c800001047983 */ /* 0x000eb60000300a00 */
[----:B------:R-:W-:Y:S09]  /*4df00*/  @!UPT UIADD3 URZ, URZ, URZ, URZ ;  /* 0x0000003f3f3ff290 */ /* 0x000ff2000fffe03f */
[----:B------:R-:W-:Y:S01]  /*4df10*/  STL.64 [R1+0x710], R12 ;  /* 0x0007100c01007387 */ /* 0x000fe20000100a00 */
[----:B------:R0:W-:Y:S03]  /*4df20*/  STL.64 [R1+0x718], R14 ;  /* 0x0007180e01007387 */ /* 0x0001e60000100a00 */
[----:B0-----:R-:W2:Y:S01]  /*4df30*/  LDL.LU.64 R14, [R1+0x1c78] ;  /* 0x001c7800010e7983 */ /* 0x001ea20000300a00 */
        /* <DEDUP_REMOVED lines=39> */
[----:B------:R-:W-:Y:S01]  /*4e1b0*/  IMAD.MOV.U32 R26, RZ, RZ, R8 ;  /* 0x000000ffff1a7224 */ /* 0x000fe200078e0008 */
[----:B---3--:R-:W-:Y:S02]  /*4e1c0*/  HMMA.16816.F32 R16, R16, R6, R20 ;  /* 0x000000061010723c */ /* 0x008fe40000001814 */
[----:B------:R-:W2:Y:S01]  /*4e1d0*/  LDL.LU.64 R22, [R1+0x1c40] ;  /* 0x001c400001167983 */ /* 0x000ea20000300a00 */
[----:B------:R-:W2:Y:S02]  /*4e1e0*/  LDL.LU.64 R20, [R1+0x1c38] ;  /* 0x001c380001147983 */ /* 0x000ea40000300a00 */
[----:B------:R0:W-:Y:S02]  /*4e1f0*/  STL.64 [R1+0x1bd8], R6 ;  /* 0x001bd80601007387 */ /* 0x0001e40000100a00 */
[----:B0-----:R-:W3:Y:S11]  /*4e200*/  LDL.64 R6, [R1+0x38] ;  /* 0x0000380001067983 */ /* 0x001ef60000100a00 */
[----:B------:R-:W-:Y:S05]  /*4e210*/  @!UPT UIADD3 URZ, URZ, URZ, URZ ;  /* 0x0000003f3f3ff290 */ /* 0x000fea000fffe03f */
[----:B------:R-:W-:Y:S01]  /*4e220*/  STL.64 [R1+0x570], R16 ;  /* 0x0005701001007387 */ /* 0x000fe20000100a00 */
[----:B------:R-:W-:Y:S01]  /*4e230*/  STL.64 [R1+0x578], R18 ;  /* 0x0005781201007387 */ /* 0x000fe20000100a00 */
        /* <DEDUP_REMOVED lines=20> */
[----:B------:R-:W3:Y:S02]  /*4e380*/  LDL.LU.64 R24, [R1+0x1bf0] ;  /* 0x001bf00001187983 */ /* 0x000ee40000300a00 */
[----:B---3--:R-:W-:Y:S11]  /*4e390*/  HMMA.16816.F32 R24, R20, R6, R24 ;  /* 0x000000061418723c */ /* 0x008ff60000001818 */
        /* <DEDUP_REMOVED lines=8> */
[----:B------:R-:W-:-:S02]  /*4e420*/  IMAD.MOV.U32 R2, RZ, RZ, R6 ;  /* 0x000000ffff027224 */ /* 0x000fc400078e0006 */
[----:B------:R-:W-:Y:S01]  /*4e430*/  IMAD.MOV.U32 R0, RZ, RZ, R7 ;  /* 0x000000ffff007224 */ /* 0x000fe200078e0007 */
[----:B------:R-:W2:Y:S01]  /*4e440*/  LDL R8, [R1+0x13a4] ;  /* 0x0013a40001087983 */ /* 0x000ea20000100800 */
[----:B------:R0:W-:Y:S02]  /*4e450*/  STL.64 [R1+0x1b70], R18 ;  /* 0x001b701201007387 */ /* 0x0001e40000100a00 */
[----:B------:R-:W2:Y:S01]  /*4e460*/  LDL.LU R16, [R1+0x110] ;  /* 0x0001100001107983 */ /* 0x000ea20000300800 */
[C---:B---3--:R-:W-:Y:S11]  /*4e470*/  HMMA.16816.F32 R4, R20.reuse, R18, R24 ;  /* 0x000000121404723c */ /* 0x048ff60000001818 */
[----:B------:R-:W-:Y:S11]  /*4e480*/  @!UPT UIADD3 URZ, URZ, URZ, URZ ;  /* 0x0000003f3f3ff290 */ /* 0x000ff6000fffe03f */
[----:B------:R-:W-:Y:S01]  /*4e490*/  @!UPT UIADD3 URZ, URZ, URZ, URZ ;  /* 0x0000003f3f3ff290 */ /* 0x000fe2000fffe03f */
[----:B------:R1:W-:Y:S01]  /*4e4a0*/  STL.64 [R1+0x360], R4 ;  /* 0x0003600401007387 */ /* 0x0003e20000100a00 */
[----:B------:R3:W-:Y:S02]  /*4e4b0*/  STL.64 [R1+0x368], R6 ;  /* 0x0003680601007387 */ /* 0x0007e40000100a00 */
[----:B------:R-:W2:Y:S02]  /*4e4c0*/  LDL.LU R17, [R1+0x114] ;  /* 0x0001140001117983 */ /* 0x000ea40000300800 */
[----:B0-----:R-:W2:Y:S01]  /*4e4d0*/  LDL.LU R18, [R1+0x118] ;  /* 0x0001180001127983 */ /* 0x001ea20000300800 */
[----:B------:R-:W2:Y:S01]  /*4e4e0*/  LDL.LU R19, [R1+0x11c] ;  /* 0x00011c0001137983 */ /* 0x000ea20000300800 */
[----:B------:R-:W4:Y:S02]  /*4e4f0*/  LDL.LU R24, [R1+0xf0] ;  /* 0x0000f00001187983 */ /* 0x000f240000300800 */
[----:B------:R-:W4:Y:S02]  /*4e500*/  LDL.LU R25, [R1+0xf4] ;  /* 0x0000f40001197983 */ /* 0x000f240000300800 */
[----:B------:R-:W4:Y:S01]  /*4e510*/  LDL.LU R26, [R1+0xf8] ;  /* 0x0000f800011a7983 */ /* 0x000f220000300800 */
[----:B------:R-:W4:Y:S04]  /*4e520*/  LDL.LU R27, [R1+0xfc] ;  /* 0x0000fc00011b7983 */ /* 0x000f280000300800 */
[----:B-1----:R-:W4:Y:S01]  /*4e530*/  LDL.LU R4, [R1+0x160] ;  /* 0x0001600001047983 */ /* 0x002f220000300800 */
[----:B------:R-:W4:Y:S02]  /*4e540*/  LDL.LU R5, [R1+0x164] ;  /* 0x0001640001057983 */ /* 0x000f240000300800 */
[----:B---3--:R-:W4:Y:S02]  /*4e550*/  LDL.LU R6, [R1+0x168] ;  /* 0x0001680001067983 */ /* 0x008f240000300800 */
[----:B------:R-:W4:Y:S01]  /*4e560*/  LDL.LU R7, [R1+0x16c] ;  /* 0x00016c0001077983 */ /* 0x000f220000300800 */
[----:B--2---:R0:W-:Y:S01]  /*4e570*/  STL.64 [R1+0x1b80], R18 ;  /* 0x001b801201007387 */ /* 0x0041e20000100a00 */
[----:B------:R1:W-:Y:S03]  /*4e580*/  STL.64 [R1+0x1b78], R16 ;  /* 0x001b781001007387 */ /* 0x0003e60000100a00 */
[----:B0-----:R-:W2:Y:S04]  /*4e590*/  LDL.64 R18, [R1+0x48] ;  /* 0x0000480001127983 */ /* 0x001ea80000100a00 */
[----:B--2---:R0:W-:Y:S01]  /*4e5a0*/  STL.64 [R1+0x1b98], R18 ;  /* 0x001b981201007387 */ /* 0x0041e20000100a00 */
[----:B-1----:R-:W2:Y:S02]  /*4e5b0*/  LDL.LU R16, [R1+0x170] ;  /* 0x0001700001107983 */ /* 0x002ea40000300800 */
[----:B------:R-:W2:Y:S01]  /*4e5c0*/  LDL.LU R17, [R1+0x174] ;  /* 0x0001740001117983 */ /* 0x000ea20000300800 */
[----:B0-----:R-:W2:Y:S01]  /*4e5d0*/  LDL.LU R18, [R1+0x178] ;  /* 0x0001780001127983 */ /* 0x001ea20000300800 */
[----:B------:R-:W2:Y:S02]  /*4e5e0*/  LDL.LU R19, [R1+0x17c] ;  /* 0x00017c0001137983 */ /* 0x000ea40000300800 */
[C---:B--2---:R-:W-:Y:S11]  /*4e5f0*/  HMMA.16816.F32 R16, R20.reuse, R14, R16 ;  /* 0x0000000e1410723c */ /* 0x044ff60000001810 */
[----:B------:R-:W-:Y:S11]  /*4e600*/  @!UPT UIADD3 URZ, URZ, URZ, URZ ;  /* 0x0000003f3f3ff290 */ /* 0x000ff6000fffe03f */
[----:B------:R-:W-:Y:S01]  /*4e610*/  @!UPT UIADD3 URZ, URZ, URZ, URZ ;  /* 0x0000003f3f3ff290 */ /* 0x000fe2000fffe03f */
[----:B------:R-:W-:Y:S01]  /*4e620*/  STL.64 [R1+0x350], R16 ;  /* 0x0003501001007387 */ /* 0x000fe20000100a00 */
[----:B------:R0:W-:Y:S03]  /*4e630*/  STL.64 [R1+0x358], R18 ;  /* 0x0003581201007387 */ /* 0x0001e60000100a00 */
[----:B0-----:R-:W2:Y:S04]  /*4e640*/  LDL.64 R18, [R1+0x58] ;  /* 0x0000580001127983 */ /* 0x001ea80000100a00 */
[----:B--2---:R0:W-:Y:S04]  /*4e650*/  STL.64 [R1+0x1bb0], R18 ;  /* 0x001bb01201007387 */ /* 0x0041e80000100a00 */
[----:B0-----:R-:W2:Y:S01]  /*4e660*/  LDL.64 R18, [R1+0x68] ;  /* 0x0000680001127983 */ /* 0x001ea20000100a00 */
[----:B------:R0:W-:Y:S02]  /*4e670*/  STL.64 [R1+0x1b68], R14 ;  /* 0x001b680e01007387 */ /* 0x0001e40000100a00 */
[----:B------:R-:W3:Y:S02]  /*4e680*/  LDL.LU R12, [R1+0x240] ;  /* 0x00024000010c7983 */ /* 0x000ee40000300800 */
[----:B------:R-:W3:Y:S01]  /*4e690*/  LDL.LU R13, [R1+0x244] ;  /* 0x00024400010d7983 */ /* 0x000ee20000300800 */
[----:B0-----:R-:W2:Y:S01]  /*4e6a0*/  LDL.LU R14, [R1+0x248] ;  /* 0x00024800010e7983 */ /* 0x001ea20000300800 */
[----:B------:R-:W2:Y:S03]  /*4e6b0*/  LDL.LU R15, [R1+0x24c] ;  /* 0x00024c00010f7983 */ /* 0x000ea60000300800 */
        /* <DEDUP_REMOVED lines=42> */
[----:B------:R-:W4:Y:S02]  /*4e960*/  LDL.LU R6, [R1+0x408] ;  /* 0x0004080001067983 */ /* 0x000f240000300800 */
[----:B------:R-:W4:Y:S02]  /*4e970*/  LDL.LU R7, [R1+0x40c] ;  /* 0x00040c0001077983 */ /* 0x000f240000300800 */
[----:B------:R-:W-:Y:S01]  /*4e980*/  IMAD.MOV.U32 R23, RZ, RZ, R0 ;  /* 0x000000ffff177224 */ /* 0x000fe200078e0000 */
[C---:B--2---:R-:W-:Y:S01]  /*4e990*/  HMMA.16816.F32 R12, R24.reuse, R18, R12 ;  /* 0x00000012180c723c */ /* 0x044fe2000000180c */
[----:B------:R-:W-:Y:S01]  /*4e9a0*/  IMAD.MOV.U32 R0, RZ, RZ, R19 ;  /* 0x000000ffff007224 */ /* 0x000fe200078e0013 */
[----:B----4-:R-:W-:Y:S01]  /*4e9b0*/  STL.64 [R1+0x1b60], R6 ;  /* 0x001b600601007387 */ /* 0x010fe20000100a00 */
        /* <DEDUP_REMOVED lines=10> */
[----:B------:R-:W3:Y:S02]  /*4ea60*/  LDL.LU.64 R18, [R1+0x1b98] ;  /* 0x001b980001127983 */ /* 0x000ee40000300a00 */
        /* <DEDUP_REMOVED lines=8> */
[----:B------:R-:W4:Y:S02]  /*4eaf0*/  LDL.LU.64 R18, [R1+0x1b80] ;  /* 0x001b800001127983 */ /* 0x000f240000300a00 */
[----:B------:R-:W4:Y:S02]  /*4eb00*/  LDL.LU.64 R16, [R1+0x1b78] ;  /* 0x001b780001107983 */ /* 0x000f240000300a00 */
[----:B------:R-:W-:-:S07]  /*4eb10*/  IMAD.MOV.U32 R22, RZ, RZ, R2 ;  /* 0x000000ffff167224 */ /* 0x000fce00078e0002 */
[C---:B----4-:R-:W-:Y:S01]  /*4eb20*/  HMMA.16816.F32 R20, R24.reuse, R22, R16 ;  /* 0x000000161814723c */ /* 0x050fe20000001810 */
[----:B------:R-:W3:Y:S11]  /*4eb30*/  LDL.LU.64 R18, [R1+0x1b70] ;  /* 0x001b700001127983 */ /* 0x000ef60000300a00 */
[----:B------:R-:W-:Y:S11]  /*4eb40*/  @!UPT UIADD3 URZ, URZ, URZ, URZ ;  /* 0x0000003f3f3ff290 */ /* 0x000ff6000fffe03f */
[----:B------:R-:W-:Y:S01]  /*4eb50*/  STL.64 [R1+0x730], R20 ;  /* 0x0007301401007387 */ /* 0x000fe20000100a00 */
[----:B------:R-:W-:Y:S02]  /*4eb60*/  STL.64 [R1+0x738], R22 ;  /* 0x0007381601007387 */ /* 0x000fe40000100a00 */
[----:B------:R-:W-:Y:S01]  /*4eb70*/  LDSM.16.MT88.4 R20, [R8+0x17080] ;  /* 0x017080000814783b */ /* 0x000fe20000004200 */
[C---:B---3--:R-:W-:Y:S01]  /*4eb80*/  HMMA.16816.F32 R16, R24.reuse, R18, R12 ;  /* 0x000000121810723c */ /* 0x048fe2000000180c */
[----:B------:R-:W2:Y:S11]  /*4eb90*/  LDL.LU.64 R14, [R1+0x1b68] ;  /* 0x001b6800010e7983 */ /* 0x000eb60000300a00 */
[----:B------:R-:W-:Y:S11]  /*4eba0*/  @!UPT UIADD3 URZ, URZ, URZ, URZ ;  /* 0x0000003f3f3ff290 */ /* 0x000ff6000fffe03f */
[----:B------:R-:W-:Y:S01]  /*4ebb0*/  STL.64 [R1+0x530], R16 ;  /* 0x0005301001007387 */ /* 0x000fe20000100a00 */
[----:B------:R-:W-:Y:S02]  /*4ebc0*/  STL.64 [R1+0x538], R18 ;  /* 0x0005381201007387 */ /* 0x000fe40000100a00 */
[----:B------:R-:W0:Y:S02]  /*4ebd0*/  LDSM.16.MT88.4 R16, [R9+0x17000] ;  /* 0x017000000910783b */ /* 0x000e240000004200 */
[----:B0-----:R0:W-:Y:S04]  /*4ebe0*/  STL.64 [R1+0x1ae0], R18 ;  /* 0x001ae01201007387 */ /* 0x0011e80000100a00 */
[----:B0-----:R-:W3:Y:S01]  /*4ebf0*/  LDL R19, [R1+0x139c] ;  /* 0x00139c0001137983 */ /* 0x001ee20000100800 */
        /* <DEDUP_REMOVED lines=10> */
[----:B------:R-:W0:Y:S04]  /*4eca0*/  LDSM.16.MT88.4 R12, [R9+0x17080] ;  /* 0x01708000090c783b */ /* 0x000e280000004200 */
[----:B0-----:R-:W-:Y:S01]  /*4ecb0*/  STL.64 [R1+0x1a40], R14 ;  /* 0x001a400e01007387 */ /* 0x001fe20000100a00 */
[----:B------:R0:W-:Y:S03]  /*4ecc0*/  STL.64 [R1+0x1a38], R12 ;  /* 0x001a380c01007387 */ /* 0x0001e60000100a00 */
[----:B0-----:R-:W4:Y:S01]  /*4ecd0*/  LDL.LU R12, [R1+0x3f0] ;  /* 0x0003f000010c7983 */ /* 0x001f220000300800 */
[----:B------:R-:W4:Y:S02]  /*4ece0*/  LDL.LU R13, [R1+0x3f4] ;  /* 0x0003f400010d7983 */ /* 0x000f240000300800 */
[----:B------:R-:W4:Y:S02]  /*4ecf0*/  LDL.LU R14, [R1+0x3f8] ;  /* 0x0003f800010e7983 */ /* 0x000f240000300800 */
[----:B------:R-:W4:Y:S01]  /*4ed00*/  LDL.LU R15, [R1+0x3fc] ;  /* 0x0003fc00010f7983 */ /* 0x000f220000300800 */
[----:B--2---:R-:W-:Y:S01]  /*4ed10*/  HMMA.16816.F32 R8, R24, R10, R4 ;  /* 0x0000000a1808723c */ /* 0x004fe20000001804 */
[----:B------:R-:W4:Y:S01]  /*4ed20*/  LDL.LU.64 R6, [R1+0x1b50] ;  /* 0x001b500001067983 */ /* 0x000f220000300a00 */
[----:B------:R-:W2:Y:S11]  /*4ed30*/  LDL.LU.64 R4, [R1+0x1b48] ;  /* 0x001b480001047983 */ /* 0x000eb60000300a00 */
[----:B------:R-:W-:Y:S10]  /*4ed40*/  @!UPT UIADD3 URZ, URZ, URZ, URZ ;  /* 0x0000003f3f3ff290 */ /* 0x000ff4000fffe03f */
[----:B------:R-:W-:Y:S01]  /*4ed50*/  STL.64 [R1+0x400], R8 ;  /* 0x0004000801007387 */ /* 0x000fe20000100a00 */
[----:B------:R-:W-:Y:S02]  /*4ed60*/  STL.64 [R1+0x408], R10 ;  /* 0x0004080a01007387 */ /* 0x000fe40000100a00 */
[----:B---3--:R-:W0:Y:S02]  /*4ed70*/  LDSM.16.MT88.4 R8, [R19+0x17000] ;  /* 0x017000001308783b */ /* 0x008e240000004200 */
[----:B0-----:R0:W-:Y:S02]  /*4ed80*/  STL.64 [R1+0x19d8], R10 ;  /* 0x0019d80a01007387 */ /* 0x0011e40000100a00 */
[----:B------:R-:W-:Y:S02]  /*4ed90*/  STL.64 [R1+0x19d0], R8 ;  /* 0x0019d00801007387 */ /* 0x000fe40000100a00 */
[----:B0-----:R-:W3:Y:S01]  /*4eda0*/  LDL R10, [R1+0x58] ;  /* 0x00005800010a7983 */ /* 0x001ee20000100800 */
[----:B------:R-:W-:-:S02]  /*4edb0*/  IMAD.MOV.U32 R11, RZ, RZ, R0 ;  /* 0x000000ffff0b7224 */ /* 0x000fc400078e0000 */
[----:B------:R-:W2:Y:S03]  /*4edc0*/  LDL.LU R0, [R1+0x1b40] ;  /* 0x001b400001007983 */ /* 0x000ea60000300800 */
[----:B---3--:R4:W-:Y:S02]  /*4edd0*/  STL.64 [R1+0x1b28], R10 ;  /* 0x001b280a01007387 */ /* 0x0089e40000100a00 */
[----:B----4-:R-:W-:Y:S02]  /*4ede0*/  HMMA.16816.F32 R8, R24, R6, R12 ;  /* 0x000000061808723c */ /* 0x010fe4000000180c */
[----:B------:R0:W-:Y:S04]  /*4edf0*/  STL.64 [R1+0x1ae8], R6 ;  /* 0x001ae80601007387 */ /* 0x0001e80000100a00 */
[----:B------:R1:W3:Y:S11]  /*4ee00*/  LDSM.16.MT88.4 R24, [R19+0x17080] ;  /* 0x017080001318783b */ /* 0x0002f60000004200 */
[----:B------:R-:W-:Y:S06]  /*4ee10*/  @!UPT UIADD3 URZ, URZ, URZ, URZ ;  /* 0x0000003f3f3ff290 */ /* 0x000fec000fffe03f */
[----:B------:R-:W-:Y:S01]  /*4ee20*/  STL.64 [R1+0x3f0], R8 ;  /* 0x0003f00801007387 */ /* 0x000fe20000100a00 */
[----:B------:R2:W-:Y:S02]  /*4ee30*/  STL.64 [R1+0x3f8], R10 ;  /* 0x0003f80a01007387 */ /* 0x0005e40000100a00 */
[----:B0-----:R-:W4:Y:S02]  /*4ee40*/  LDL.64 R6, [R1+0x38] ;  /* 0x0000380001067983 */ /* 0x001f240000100a00 */
[----:B----4-:R0:W-:Y:S01]  /*4ee50*/  STL.64 [R1+0x1b08], R6 ;  /* 0x001b080601007387 */ /* 0x0101e20000100a00 */
[----:B------:R-:W4:Y:S02]  /*4ee60*/  LDL.LU R16, [R1+0x430] ;  /* 0x0004300001107983 */ /* 0x000f240000300800 */
[----:B------:R-:W4:Y:S02]  /*4ee70*/  LDL.LU R17, [R1+0x434] ;  /* 0x0004340001117983 */ /* 0x000f240000300800 */
[----:B------:R-:W3:Y:S01]  /*4ee80*/  LDL.LU R18, [R1+0x438] ;  /* 0x0004380001127983 */ /* 0x000ee20000300800 */
[----:B-1----:R-:W3:Y:S01]  /*4ee90*/  LDL.LU R19, [R1+0x43c] ;  /* 0x00043c0001137983 */ /* 0x002ee20000300800 */
[----:B--2---:R-:W-:-:S02]  /*4eea0*/  IMAD.MOV.U32 R11, RZ, RZ, R4 ;  /* 0x000000ffff0b7224 */ /* 0x004fc400078e0004 */
[----:B------:R-:W-:Y:S02]  /*4eeb0*/  IMAD.MOV.U32 R10, RZ, RZ, R5 ;  /* 0x000000ffff0a7224 */ /* 0x000fe400078e0005 */
[----:B0-----:R-:W-:Y:S02]  /*4eec0*/  IMAD.MOV.U32 R6, RZ, RZ, R29 ;  /* 0x000000ffff067224 */ /* 0x001fe400078e001d */
[----:B------:R-:W-:Y:S01]  /*4eed0*/  IMAD.MOV.U32 R7, RZ, RZ, R28 ;  /* 0x000000ffff077224 */ /* 0x000fe200078e001c */
[----:B---3--:R-:W-:Y:S01]  /*4eee0*/  STL.64 [R1+0x1b18], R18 ;  /* 0x001b181201007387 */ /* 0x008fe20000100a00 */
[----:B----4-:R-:W-:Y:S03]  /*4eef0*/  STL.64 [R1+0x1b10], R16 ;  /* 0x001b101001007387 */ /* 0x010fe60000100a00 */
[----:B------:R0:W-:Y:S02]  /*4ef00*/  STL.64 [R1+0x1b20], R6 ;  /* 0x001b200601007387 */ /* 0x0001e40000100a00 */
[----:B------:R-:W2:Y:S01]  /*4ef10*/  LDL.LU R4, [R1+0x460] ;  /* 0x0004600001047983 */ /* 0x000ea20000300800 */
[----:B------:R-:W2:Y:S04]  /*4ef20*/  LDL.LU R5, [R1+0x464] ;  /* 0x0004640001057983 */ /* 0x000ea80000300800 */
[----:B0-----:R-:W3:Y:S01]  /*4ef30*/  LDL.LU R6, [R1+0x468] ;  /* 0x0004680001067983 */ /* 0x001ee20000300800 */
[----:B------:R-:W3:Y:S03]  /*4ef40*/  LDL.LU R7, [R1+0x46c] ;  /* 0x00046c0001077983 */ /* 0x000ee60000300800 */
        /* <DEDUP_REMOVED lines=10> */
[----:B------:R-:W4:Y:S01]  /*4eff0*/  LDL.LU R12, [R1+0x380] ;  /* 0x00038000010c7983 */ /* 0x000f220000300800 */
[----:B------:R-:W4:Y:S02]  /*4f000*/  LDL.LU R13, [R1+0x384] ;  /* 0x00038400010d7983 */ /* 0x000f240000300800 */
[----:B------:R-:W2:Y:S02]  /*4f010*/  LDL.LU R14, [R1+0x388] ;  /* 0x00038800010e7983 */ /* 0x000ea40000300800 */
[----:B------:R-:W2:Y:S02]  /*4f020*/  LDL.LU R15, [R1+0x38c] ;  /* 0x00038c00010f7983 */ /* 0x000ea40000300800 */
[----:B--2---:R-:W-:Y:S01]  /*4f030*/  STL.64 [R1+0x1a50], R14 ;  /* 0x001a500e01007387 */ /* 0x004fe20000100a00 */
[----:B----4-:R-:W-:Y:S02]  /*4f040*/  STL.64 [R1+0x1a48], R12 ;  /* 0x001a480c01007387 */ /* 0x010fe40000100a00 */
[----:B------:R-:W-:Y:S02]  /*4f050*/  STL.64 [R1+0x1960], R26 ;  /* 0x0019601a01007387 */ /* 0x000fe40000100a00 */
[----:B------:R0:W-:Y:S02]  /*4f060*/  STL.64 [R1+0x1958], R24 ;  /* 0x0019581801007387 */ /* 0x0001e40000100a00 */
        /* <DEDUP_REMOVED lines=11> */
[----:B----4-:R0:W-:Y:S01]  /*4f120*/  STL.64 [R1+0x1a70], R26 ;  /* 0x001a701a01007387 */ /* 0x0101e20000100a00 */
[----:B--2---:R-:W-:Y:S03]  /*4f130*/  STL.64 [R1+0x1a68], R24 ;  /* 0x001a681801007387 */ /* 0x004fe60000100a00 */
[----:B0-----:R-:W2:Y:S01]  /*4f140*/  LDL.LU.64 R26, [R1+0x28] ;  /* 0x00002800011a7983 */ /* 0x001ea20000300a00 */
[----:B------:R-:W4:Y:S02]  /*4f150*/  LDL.LU.64 R6, [R1+0x1b38] ;  /* 0x001b380001067983 */ /* 0x000f240000300a00 */
[----:B------:R-:W4:Y:S04]  /*4f160*/  LDL.LU.64 R4, [R1+0x1b30] ;  /* 0x001b300001047983 */ /* 0x000f280000300a00 */
[----:B------:R-:W-:Y:S01]  /*4f170*/  STL.64 [R1+0x620], R8 ;  /* 0x0006200801007387 */ /* 0x000fe20000100a00 */
[----:B------:R0:W-:Y:S04]  /*4f180*/  STL.64 [R1+0x628], R10 ;  /* 0x0006280a01007387 */ /* 0x0001e80000100a00 */
[----:B0-----:R-:W4:Y:S02]  /*4f190*/  LDL.LU.64 R10, [R1+0x1b28] ;  /* 0x001b2800010a7983 */ /* 0x001f240000300a00 */
[C---:B----4-:R-:W-:Y:S11]  /*4f1a0*/  HMMA.16816.F32 R4, R20.reuse, R10, R4 ;  /* 0x0000000a1404723c */ /* 0x050ff60000001804 */
[----:B------:R-:W-:Y:S11]  /*4f1b0*/  @!UPT UIADD3 URZ, URZ, URZ, URZ ;  /* 0x0000003f3f3ff290 */ /* 0x000ff6000fffe03f */
[----:B------:R-:W-:Y:S01]  /*4f1c0*/  @!UPT UIADD3 URZ, URZ, URZ, URZ ;  /* 0x0000003f3f3ff290 */ /* 0x000fe2000fffe03f */
[----:B------:R-:W-:Y:S01]  /*4f1d0*/  STL.64 [R1+0x610], R4 ;  /* 0x0006100401007387 */ /* 0x000fe20000100a00 */
[----:B------:R0:W-:Y:S03]  /*4f1e0*/  STL.64 [R1+0x618], R6 ;  /* 0x0006180601007387 */ /* 0x0001e60000100a00 */
[----:B0-----:R-:W3:Y:S01]  /*4f1f0*/  LDL.LU.64 R6, [R1+0x1b20] ;  /* 0x001b200001067983 */ /* 0x001ee20000300a00 */
[----:B------:R0:W-:Y:S02]  /*4f200*/  STL.64 [R1+0x1af0], R10 ;  /* 0x001af00a01007387 */ /* 0x0001e40000100a00 */
[----:B------:R-:W4:Y:S02]  /*4f210*/  LDL.LU R8, [R1+0x440] ;  /* 0x0004400001087983 */ /* 0x000f240000300800 */
[----:B------:R-:W4:Y:S01]  /*4f220*/  LDL.LU R9, [R1+0x444] ;  /* 0x0004440001097983 */ /* 0x000f220000300800 */
[----:B0-----:R-:W4:Y:S01]  /*4f230*/  LDL.LU R10, [R1+0x448] ;  /* 0x00044800010a7983 */ /* 0x001f220000300800 */
[----:B------:R-:W4:Y:S01]  /*4f240*/  LDL.LU R11, [R1+0x44c] ;  /* 0x00044c00010b7983 */ /* 0x000f220000300800 */
[C---:B---3--:R-:W-:Y:S02]  /*4f250*/  HMMA.16816.F32 R4, R20.reuse, R6, R16 ;  /* 0x000000061404723c */ /* 0x048fe40000001810 */
[----:B------:R-:W2:Y:S01]  /*4f260*/  LDL.LU.64 R18, [R1+0x1b18] ;  /* 0x001b180001127983 */ /* 0x000ea20000300a00 */
[----:B------:R-:W2:Y:S11]  /*4f270*/  LDL.LU.64 R16, [R1+0x1b10] ;  /* 0x001b100001107983 */ /* 0x000eb60000300a00 */
[----:B------:R-:W-:Y:S09]  /*4f280*/  @!UPT UIADD3 URZ, URZ, URZ, URZ ;  /* 0x0000003f3f3ff290 */ /* 0x000ff2000fffe03f */
[----:B------:R-:W-:Y:S01]  /*4f290*/  STL.64 [R1+0x600], R4 ;  /* 0x0006000401007387 */ /* 0x000fe20000100a00 */
[----:B------:R0:W-:Y:S03]  /*4f2a0*/  STL.64 [R1+0x608], R6 ;  /* 0x0006080601007387 */ /* 0x0001e60000100a00 */
[----:B0-----:R-:W4:Y:S01]  /*4f2b0*/  LDL.LU.64 R6, [R1+0x1b08] ;  /* 0x001b080001067983 */ /* 0x001f220000300a00 */
[----:B------:R-:W-:Y:S02]  /*4f2c0*/  IMAD.MOV.U32 R14, RZ, RZ, R3 ;  /* 0x000000ffff0e7224 */ /* 0x000fe400078e0003 */
[----:B------:R-:W-:Y:S01]  /*4f2d0*/  IMAD.MOV.U32 R15, RZ, RZ, R2 ;  /* 0x000000ffff0f7224 */ /* 0x000fe200078e0002 */
[----:B----4-:R-:W-:Y:S01]  /*4f2e0*/  HMMA.16816.F32 R8, R20, R6, R8 ;  /* 0x000000061408723c */ /* 0x010fe20000001808 */
[----:B------:R-:W-:Y:S02]  /*4f2f0*/  IMAD.MOV.U32 R3, RZ, RZ, R6 ;  /* 0x000000ffff037224 */ /* 0x000fe400078e0006 */
[----:B------:R-:W-:-:S05]  /*4f300*/  IMAD.MOV.U32 R2, RZ, RZ, R7 ;  /* 0x000000ffff027224 */ /* 0x000fca00078e0007 */
[----:B--2---:R-:W-:Y:S11]  /*4f310*/  HMMA.16816.F32 R4, R20, R26, R16 ;  /* 0x0000001a1404723c */ /* 0x004ff60000001810 */
[----:B------:R-:W-:Y:S04]  /*4f320*/  @!UPT UIADD3 URZ, URZ, URZ, URZ ;  /* 0x0000003f3f3ff290 */ /* 0x000fe8000fffe03f */
[----:B------:R-:W-:Y:S01]  /*4f330*/  STL.64 [R1+0x5f0], R8 ;  /* 0x0005f00801007387 */ /* 0x000fe20000100a00 */
[----:B------:R-:W-:Y:S02]  /*4f340*/  STL.64 [R1+0x5f8], R10 ;  /* 0x0005f80a01007387 */ /* 0x000fe40000100a00 */
[----:B------:R0:W-:Y:S05]  /*4f350*/  STL.64 [R1+0x1a80], R26 ;  /* 0x001a801a01007387 */ /* 0x0001ea0000100a00 */
[----:B------:R-:W-:Y:S01]  /*4f360*/  STL.64 [R1+0x240], R4 ;  /* 0x0002400401007387 */ /* 0x000fe20000100a00 */
[----:B------:R-:W-:Y:S01]  /*4f370*/  STL.64 [R1+0x248], R6 ;  /* 0x0002480601007387 */ /* 0x000fe20000100a00 */
[----:B0-----:R-:W-:-:S02]  /*4f380*/  IMAD.MOV.U32 R26, RZ, RZ, R3 ;  /* 0x000000ffff1a7224 */ /* 0x001fc400078e0003 */
[----:B------:R-:W-:-:S05]  /*4f390*/  IMAD.MOV.U32 R27, RZ, RZ, R2 ;  /* 0x000000ffff1b7224 */ /* 0x000fca00078e0002 */
[----:B------:R0:W-:Y:S04]  /*4f3a0*/  STL.64 [R1+0x1a98], R26 ;  /* 0x001a981a01007387 */ /* 0x0001e80000100a00 */
[----:B0-----:R-:W2:Y:S04]  /*4f3b0*/  LDL.64 R26, [R1+0x48] ;  /* 0x00004800011a7983 */ /* 0x001ea80000100a00 */
[----:B--2---:R0:W-:Y:S01]  /*4f3c0*/  STL.64 [R1+0x1ab0], R26 ;  /* 0x001ab01a01007387 */ /* 0x0041e20000100a00 */
[----:B------:R-:W2:Y:S02]  /*4f3d0*/  LDL.LU R24, [R1+0x3d0] ;  /* 0x0003d00001187983 */ /* 0x000ea40000300800 */
[----:B------:R-:W2:Y:S01]  /*4f3e0*/  LDL.LU R25, [R1+0x3d4] ;  /* 0x0003d40001197983 */ /* 0x000ea20000300800 */
[----:B0-----:R-:W3:Y:S01]  /*4f3f0*/  LDL.LU R26, [R1+0x3d8] ;  /* 0x0003d800011a7983 */ /* 0x001ee20000300800 */
[----:B------:R-:W3:Y:S02]  /*4f400*/  LDL.LU R27, [R1+0x3dc] ;  /* 0x0003dc00011b7983 */ /* 0x000ee40000300800 */
[----:B------:R-:W4:Y:S02]  /*4f410*/  LDL.LU R8, [R1+0x410] ;  /* 0x0004100001087983 */ /* 0x000f240000300800 */
[----:B------:R-:W4:Y:S01]  /*4f420*/  LDL.LU R9, [R1+0x414] ;  /* 0x0004140001097983 */ /* 0x000f220000300800 */
[----:B------:R-:W2:Y:S01]  /*4f430*/  LDL.LU R10, [R1+0x418] ;  /* 0x00041800010a7983 */ /* 0x000ea20000300800 */
[----:B------:R-:W2:Y:S03]  /*4f440*/  LDL.LU R11, [R1+0x41c] ;  /* 0x00041c00010b7983 */ /* 0x000ea60000300800 */
[----:B--2---:R-:W-:Y:S01]  /*4f450*/  STL.64 [R1+0x1b00], R10 ;  /* 0x001b000a01007387 */ /* 0x004fe20000100a00 */
[----:B----4-:R0:W-:Y:S03]  /*4f460*/  STL.64 [R1+0x1af8], R8 ;  /* 0x001af80801007387 */ /* 0x0101e60000100a00 */
[----:B0-----:R-:W2:Y:S01]  /*4f470*/  LDL.LU R8, [R1+0x420] ;  /* 0x0004200001087983 */ /* 0x001ea20000300800 */
[----:B------:R-:W2:Y:S02]  /*4f480*/  LDL.LU R9, [R1+0x424] ;  /* 0x0004240001097983 */ /* 0x000ea40000300800 */
[----:B------:R-:W2:Y:S02]  /*4f490*/  LDL.LU R10, [R1+0x428] ;  /* 0x00042800010a7983 */ /* 0x000ea40000300800 */
[----:B------:R-:W2:Y:S01]  /*4f4a0*/  LDL.LU R11, [R1+0x42c] ;  /* 0x00042c00010b7983 */ /* 0x000ea20000300800 */
[----:B------:R-:W4:Y:S01]  /*4f4b0*/  LDL.LU.64 R6, [R1+0x8] ;  /* 0x0000080001067983 */ /* 0x000f220000300a00 */
[----:B------:R-:W4:Y:S02]  /*4f4c0*/  LDL.LU R16, [R1+0x370] ;  /* 0x0003700001107983 */ /* 0x000f240000300800 */
[----:B------:R-:W4:Y:S02]  /*4f4d0*/  LDL.LU R17, [R1+0x374] ;  /* 0x0003740001117983 */ /* 0x000f240000300800 */
[----:B------:R-:W4:Y:S01]  /*4f4e0*/  LDL.LU R18, [R1+0x378] ;  /* 0x0003780001127983 */ /* 0x000f220000300800 */
[----:B------:R-:W4:Y:S01]  /*4f4f0*/  LDL.LU R19, [R1+0x37c] ;  /* 0x00037c0001137983 */ /* 0x000f220000300800 */
[----:B---3--:R-:W-:Y:S02]  /*4f500*/  STL.64 [R1+0x1ac0], R26 ;  /* 0x001ac01a01007387 */ /* 0x008fe40000100a00 */
[----:B------:R0:W-:Y:S02]  /*4f510*/  STL.64 [R1+0x1ab8], R24 ;  /* 0x001ab81801007387 */ /* 0x0001e40000100a00 */
        /* <DEDUP_REMOVED lines=22> */
[----:B----4-:R-:W-:Y:S01]  /*4f680*/  HMMA.16816.F32 R8, R20, R6, R8 ;  /* 0x000000061408723c */ /* 0x010fe20000001808 */
[----:B--2---:R-:W-:Y:S01]  /*4f690*/  STL.64 [R1+0x1aa8], R14 ;  /* 0x001aa80e01007387 */ /* 0x004fe20000100a00 */
[----:B------:R0:W-:Y:S03]  /*4f6a0*/  STL.64 [R1+0x1aa0], R12 ;  /* 0x001aa00c01007387 */ /* 0x0001e60000100a00 */
[----:B0-----:R-:W2:Y:S01]  /*4f6b0*/  LDL.LU R12, [R1+0x3c0] ;  /* 0x0003c000010c7983 */ /* 0x001ea20000300800 */
[----:B------:R-:W2:Y:S02]  /*4f6c0*/  LDL.LU R13, [R1+0x3c4] ;  /* 0x0003c400010d7983 */ /* 0x000ea40000300800 */
[----:B------:R-:W4:Y:S02]  /*4f6d0*/  LDL.LU R14, [R1+0x3c8] ;  /* 0x0003c800010e7983 */ /* 0x000f240000300800 */
[----:B------:R-:W4:Y:S02]  /*4f6e0*/  LDL.LU R15, [R1+0x3cc] ;  /* 0x0003cc00010f7983 */ /* 0x000f240000300800 */
[----:B------:R-:W-:-:S02]  /*4f6f0*/  IMAD.MOV.U32 R3, RZ, RZ, R6 ;  /* 0x000000ffff037224 */ /* 0x000fc400078e0006 */
[----:B------:R-:W-:Y:S01]  /*4f700*/  IMAD.MOV.U32 R2, RZ, RZ, R7 ;  /* 0x000000ffff027224 */ /* 0x000fe200078e0007 */
[----:B----4-:R0:W-:Y:S01]  /*4f710*/  STL.64 [R1+0x1ad0], R14 ;  /* 0x001ad00e01007387 */ /* 0x0101e20000100a00 */
[----:B--2---:R-:W-:Y:S03]  /*4f720*/  STL.64 [R1+0x1ac8], R12 ;  /* 0x001ac80c01007387 */ /* 0x004fe60000100a00 */
[----:B0-----:R-:W2:Y:S04]  /*4f730*/  LDL.64 R14, [R1+0x68] ;  /* 0x00006800010e7983 */ /* 0x001ea80000100a00 */
[----:B------:R-:W-:Y:S02]  /*4f740*/  STL.64 [R1+0x1b0], R8 ;  /* 0x0001b00801007387 */ /* 0x000fe40000100a00 */
[----:B------:R0:W-:Y:S02]  /*4f750*/  STL.64 [R1+0x1b8], R10 ;  /* 0x0001b80a01007387 */ /* 0x0001e40000100a00 */
[----:B0-----:R-:W4:Y:S01]  /*4f760*/  LDL.LU.64 R10, [R1+0x1af0] ;  /* 0x001af000010a7983 */ /* 0x001f220000300a00 */
[----:B------:R-:W2:Y:S02]  /*4f770*/  LDL.LU.64 R6, [R1+0x1ae8] ;  /* 0x001ae80001067983 */ /* 0x000ea40000300a00 */
[----:B--2---:R-:W-:Y:S01]  /*4f780*/  HMMA.16816.F32 R20, R20, R6, R16 ;  /* 0x000000061414723c */ /* 0x004fe20000001810 */
[----:B------:R-:W3:Y:S01]  /*4f790*/  LDL.LU.64 R18, [R1+0x1ae0] ;  /* 0x001ae00001127983 */ /* 0x000ee20000300a00 */
[----:B------:R-:W3:Y:S02]  /*4f7a0*/  LDL.LU.64 R16, [R1+0x1ad8] ;  /* 0x001ad80001107983 */ /* 0x000ee40000300a00 */
[----:B------:R-:W-:-:S02]  /*4f7b0*/  IMAD.MOV.U32 R9, RZ, RZ, R14 ;  /* 0x000000ffff097224 */ /* 0x000fc400078e000e */
[----:B------:R-:W-:Y:S11]  /*4f7c0*/  IMAD.MOV.U32 R8, RZ, RZ, R15 ;  /* 0x000000ffff087224 */ /* 0x000ff600078e000f */
[----:B------:R-:W-:Y:S06]  /*4f7d0*/  @!UPT UIADD3 URZ, URZ, URZ, URZ ;  /* 0x0000003f3f3ff290 */ /* 0x000fec000fffe03f */
[----:B------:R-:W-:Y:S01]  /*4f7e0*/  STL.64 [R1+0x190], R20 ;  /* 0x0001901401007387 */ /* 0x000fe20000100a00 */
[----:B------:R-:W-:Y:S01]  /*4f7f0*/  STL.64 [R1+0x198], R22 ;  /* 0x0001981601007387 */ /* 0x000fe20000100a00 */
[C---:B---3--:R-:W-:Y:S02]  /*4f800*/  HMMA.16816.F32 R24, R16.reuse, R14, R24 ;  /* 0x0000000e1018723c */ /* 0x048fe40000001818 */
[----:B------:R-:W2:Y:S01]  /*4f810*/  LDL.LU.64 R14, [R1+0x1ad0] ;  /* 0x001ad000010e7983 */ /* 0x000ea20000300a00 */
[----:B------:R-:W2:Y:S11]  /*4f820*/  LDL.LU.64 R12, [R1+0x1ac8] ;  /* 0x001ac800010c7983 */ /* 0x000eb60000300a00 */
[----:B------:R-:W-:Y:S09]  /*4f830*/  @!UPT UIADD3 URZ, URZ, URZ, URZ ;  /* 0x0000003f3f3ff290 */ /* 0x000ff2000fffe03f */
[----:B------:R-:W-:Y:S01]  /*4f840*/  STL.64 [R1+0x6d0], R24 ;  /* 0x0006d01801007387 */ /* 0x000fe20000100a00 */
[----:B------:R0:W-:Y:S02]  /*4f850*/  STL.64 [R1+0x6d8], R26 ;  /* 0x0006d81a01007387 */ /* 0x0001e40000100a00 */
        /* <DEDUP_REMOVED lines=8> */
[----:B------:R0:W-:Y:S02]  /*4f8e0*/  STL.64 [R1+0x698], R26 ;  /* 0x0006981a01007387 */ /* 0x0001e40000100a00 */
[----:B------:R-:W-:Y:S02]  /*4f8f0*/  IMAD.MOV.U32 R5, RZ, RZ, R26 ;  /* 0x000000ffff057224 */ /* 0x000fe400078e001a */
[----:B0-----:R-:W2:Y:S01]  /*4f900*/  LDL.LU.64 R26, [R1+0x1ab0] ;  /* 0x001ab000011a7983 */ /* 0x001ea20000300a00 */
[----:B------:R-:W-:Y:S02]  /*4f910*/  STL.64 [R1+0x1a30], R10 ;  /* 0x001a300a01007387 */ /* 0x000fe40000100a00 */
[----:B------:R0:W-:Y:S01]  /*4f920*/  STL [R1+0x17c0], R5 ;  /* 0x0017c00501007387 */ /* 0x0001e20000100800 */
[----:B--2---:R-:W-:Y:S01]  /*4f930*/  HMMA.16816.F32 R12, R16, R26, R12 ;  /* 0x0000001a100c723c */ /* 0x004fe2000000180c */
[----:B0-----:R-:W-:-:S02]  /*4f940*/  IMAD.MOV.U32 R5, RZ, RZ, R26 ;  /* 0x000000ffff057224 */ /* 0x001fc400078e001a */
        /* <DEDUP_REMOVED lines=13> */
[----:B0-----:R-:W2:Y:S01]  /*4fa20*/  LDL.LU.64 R26, [R1+0x1a80] ;  /* 0x001a8000011a7983 */ /* 0x001ea20000300a00 */
[----:B------:R-:W-:Y:S02]  /*4fa30*/  IMAD.MOV.U32 R22, RZ, RZ, R3 ;  /* 0x000000ffff167224 */ /* 0x000fe400078e0003 */
        /* <DEDUP_REMOVED lines=26> */
[----:B--2---:R-:W-:Y:S01]  /*4fbe0*/  HMMA.16816.F32 R20, R16, R6, R24 ;  /* 0x000000061014723c */ /* 0x004fe20000001818 */
[----:B------:R0:W-:Y:S01]  /*4fbf0*/  STL.64 [R1+0x19e0], R6 ;  /* 0x0019e00601007387 */ /* 0x0001e20000100a00 */
[----:B------:R-:W2:Y:S05]  /*4fc00*/  LDL.LU R16, [R1+0x80] ;  /* 0x0000800001107983 */ /* 0x000eaa0000300800 */
[----:B0-----:R-:W-:-:S02]  /*4fc10*/  IMAD.MOV.U32 R7, RZ, RZ, R8 ;  /* 0x000000ffff077224 */ /* 0x001fc400078e0008 */
[----:B------:R-:W-:Y:S11]  /*4fc20*/  IMAD.MOV.U32 R6, RZ, RZ, R9 ;  /* 0x000000ffff067224 */ /* 0x000ff600078e0009 */
[----:B------:R-:W-:Y:S03]  /*4fc30*/  @!UPT UIADD3 URZ, URZ, URZ, URZ ;  /* 0x0000003f3f3ff290 */ /* 0x000fe6000fffe03f */
[----:B------:R0:W-:Y:S01]  /*4fc40*/  STL.64 [R1+0x490], R20 ;  /* 0x0004901401007387 */ /* 0x0001e20000100a00 */
[----:B------:R1:W-:Y:S02]  /*4fc50*/  STL.64 [R1+0x498], R22 ;  /* 0x0004981601007387 */ /* 0x0003e40000100a00 */
[----:B------:R-:W2:Y:S02]  /*4fc60*/  LDL.LU R17, [R1+0x84] ;  /* 0x0000840001117983 */ /* 0x000ea40000300800 */
[----:B------:R-:W4:Y:S01]  /*4fc70*/  LDL.LU R18, [R1+0x88] ;  /* 0x0000880001127983 */ /* 0x000f220000300800 */
[----:B------:R-:W4:Y:S04]  /*4fc80*/  LDL.LU R19, [R1+0x8c] ;  /* 0x00008c0001137983 */ /* 0x000f280000300800 */
[----:B0-----:R-:W2:Y:S01]  /*4fc90*/  LDL.LU R20, [R1+0x2b0] ;  /* 0x0002b00001147983 */ /* 0x001ea20000300800 */
[----:B------:R-:W2:Y:S02]  /*4fca0*/  LDL.LU R21, [R1+0x2b4] ;  /* 0x0002b40001157983 */ /* 0x000ea40000300800 */
[----:B-1----:R-:W2:Y:S02]  /*4fcb0*/  LDL.LU R22, [R1+0x2b8] ;  /* 0x0002b80001167983 */ /* 0x002ea40000300800 */
[----:B------:R-:W2:Y:S01]  /*4fcc0*/  LDL.LU R23, [R1+0x2bc] ;  /* 0x0002bc0001177983 */ /* 0x000ea20000300800 */
[----:B------:R-:W3:Y:S01]  /*4fcd0*/  LDL.LU R8, [R1+0x2c0] ;  /* 0x0002c00001087983 */ /* 0x000ee20000300800 */
[----:B------:R-:W3:Y:S02]  /*4fce0*/  LDL.LU R9, [R1+0x2c4] ;  /* 0x0002c40001097983 */ /* 0x000ee40000300800 */
[----:B------:R-:W3:Y:S02]  /*4fcf0*/  LDL.LU R10, [R1+0x2c8] ;  /* 0x0002c800010a7983 */ /* 0x000ee40000300800 */
[----:B------:R-:W3:Y:S01]  /*4fd00*/  LDL.LU R11, [R1+0x2cc] ;  /* 0x0002cc00010b7983 */ /* 0x000ee20000300800 */
        /* <DEDUP_REMOVED lines=10> */
[----:B--2---:R0:W-:Y:S01]  /*4fdb0*/  STL.64 [R1+0x1988], R26 ;  /* 0x0019881a01007387 */ /* 0x0041e20000100a00 */
[----:B------:R-:W-:Y:S03]  /*4fdc0*/  STL.64 [R1+0x1980], R24 ;  /* 0x0019801801007387 */ /* 0x000fe60000100a00 */
[----:B0-----:R-:W2:Y:S04]  /*4fdd0*/  LDL.LU.64 R26, [R1+0x38] ;  /* 0x00003800011a7983 */ /* 0x001ea80000300a00 */
[----:B--2---:R-:W-:Y:S01]  /*4fde0*/  STL.64 [R1+0x1a18], R26 ;  /* 0x001a181a01007387 */ /* 0x004fe20000100a00 */
[----:B----4-:R0:W-:Y:S02]  /*4fdf0*/  STL.64 [R1+0x18e8], R18 ;  /* 0x0018e81201007387 */ /* 0x0101e40000100a00 */
[----:B------:R1:W-:Y:S02]  /*4fe00*/  STL.64 [R1+0x18e0], R16 ;  /* 0x0018e01001007387 */ /* 0x0003e40000100a00 */
[----:B0-----:R-:W-:-:S02]  /*4fe10*/  IMAD.MOV.U32 R18, RZ, RZ, R3 ;  /* 0x000000ffff127224 */ /* 0x001fc400078e0003 */
[----:B------:R-:W-:-:S05]  /*4fe20*/  IMAD.MOV.U32 R19, RZ, RZ, R2 ;  /* 0x000000ffff137224 */ /* 0x000fca00078e0002 */
[----:B------:R0:W-:Y:S01]  /*4fe30*/  STL.64 [R1+0x1a10], R18 ;  /* 0x001a101201007387 */ /* 0x0001e20000100a00 */
[----:B-1----:R-:W2:Y:S02]  /*4fe40*/  LDL.LU R16, [R1+0x290] ;  /* 0x0002900001107983 */ /* 0x002ea40000300800 */
[----:B------:R-:W2:Y:S01]  /*4fe50*/  LDL.LU R17, [R1+0x294] ;  /* 0x0002940001117983 */ /* 0x000ea20000300800 */
[----:B0-----:R-:W4:Y:S01]  /*4fe60*/  LDL.LU R18, [R1+0x298] ;  /* 0x0002980001127983 */ /* 0x001f220000300800 */
[----:B------:R-:W4:Y:S02]  /*4fe70*/  LDL.LU R19, [R1+0x29c] ;  /* 0x00029c0001137983 */ /* 0x000f240000300800 */
[----:B------:R-:W-:Y:S02]  /*4fe80*/  IMAD.MOV.U32 R26, RZ, RZ, R5 ;  /* 0x000000ffff1a7224 */ /* 0x000fe400078e0005 */
[----:B------:R-:W-:Y:S02]  /*4fe90*/  IMAD.MOV.U32 R27, RZ, RZ, R4 ;  /* 0x000000ffff1b7224 */ /* 0x000fe400078e0004 */
[C---:B---3--:R-:W-:Y:S01]  /*4fea0*/  HMMA.16816.F32 R4, R12.reuse, R6, R8 ;  /* 0x000000060c04723c */ /* 0x048fe20000001808 */
[----:B----4-:R-:W-:Y:S01]  /*4feb0*/  STL.64 [R1+0x1a28], R18 ;  /* 0x001a281201007387 */ /* 0x010fe20000100a00 */
[----:B--2---:R0:W-:Y:S03]  /*4fec0*/  STL.64 [R1+0x1a20], R16 ;  /* 0x001a201001007387 */ /* 0x0041e60000100a00 */
[----:B0-----:R-:W2:Y:S01]  /*4fed0*/  LDL.LU R16, [R1+0x2a0] ;  /* 0x0002a00001107983 */ /* 0x001ea20000300800 */
[----:B------:R-:W2:Y:S02]  /*4fee0*/  LDL.LU R17, [R1+0x2a4] ;  /* 0x0002a40001117983 */ /* 0x000ea40000300800 */
[----:B------:R-:W2:Y:S02]  /*4fef0*/  LDL.LU R18, [R1+0x2a8] ;  /* 0x0002a80001127983 */ /* 0x000ea40000300800 */
[----:B------:R-:W2:Y:S01]  /*4ff00*/  LDL.LU R19, [R1+0x2ac] ;  /* 0x0002ac0001137983 */ /* 0x000ea20000300800 */
[----:B------:R-:W3:Y:S11]  /*4ff10*/  LDL.LU.64 R10, [R1+0x1a30] ;  /* 0x001a3000010a7983 */ /* 0x000ef60000300a00 */
[----:B------:R-:W-:Y:S01]  /*4ff20*/  @!UPT UIADD3 URZ, URZ, URZ, URZ ;  /* 0x0000003f3f3ff290 */ /* 0x000fe2000fffe03f */
[----:B------:R0:W-:Y:S02]  /*4ff30*/  STL.64 [R1+0x5e0], R4 ;  /* 0x0005e00401007387 */ /* 0x0001e40000100a00 */
[----:B------:R1:W-:Y:S01]  /*4ff40*/  STL.64 [R1+0x5e8], R6 ;  /* 0x0005e80601007387 */ /* 0x0003e20000100a00 */
[----:B0-----:R-:W4:Y:S01]  /*4ff50*/  LDL.LU R4, [R1+0x260] ;  /* 0x0002600001047983 */ /* 0x001f220000300800 */
[C---:B---3--:R-:W-:Y:S11]  /*4ff60*/  HMMA.16816.F32 R8, R12.reuse, R10, R20 ;  /* 0x0000000a0c08723c */ /* 0x048ff60000001814 */
[----:B------:R-:W-:Y:S11]  /*4ff70*/  @!UPT UIADD3 URZ, URZ, URZ, URZ ;  /* 0x0000003f3f3ff290 */ /* 0x000ff6000fffe03f */
[----:B------:R-:W-:Y:S01]  /*4ff80*/  @!UPT UIADD3 URZ, URZ, URZ, URZ ;  /* 0x0000003f3f3ff290 */ /* 0x000fe2000fffe03f */
[----:B------:R-:W-:Y:S01]  /*4ff90*/  STL.64 [R1+0x5b0], R8 ;  /* 0x0005b00801007387 */ /* 0x000fe20000100a00 */
[----:B------:R-:W-:Y:S02]  /*4ffa0*/  STL.64 [R1+0x5b8], R10 ;  /* 0x0005b80a01007387 */ /* 0x000fe40000100a00 */
[----:B------:R-:W4:Y:S02]  /*4ffb0*/  LDL.LU R5, [R1+0x264] ;  /* 0x0002640001057983 */ /* 0x000f240000300800 */
[----:B-1----:R-:W3:Y:S01]  /*4ffc0*/  LDL.LU R6, [R1+0x268] ;  /* 0x0002680001067983 */ /* 0x002ee20000300800 */
[----:B------:R-:W3:Y:S01]  /*4ffd0*/  LDL.LU R7, [R1+0x26c] ;  /* 0x00026c0001077983 */ /* 0x000ee20000300800 */
[C---:B--2---:R-:W-:Y:S03]  /*4ffe0*/  HMMA.16816.F32 R24, R12.reuse, R26, R16 ;  /* 0x0000001a0c18723c */ /* 0x044fe60000001810 */
[----:B---3--:R-:W-:Y:S01]  /*4fff0*/  STL.64 [R1+0x19f8], R6 ;  /* 0x0019f80601007387 */ /* 0x008fe20000100a00 */
[----:B----4-:R0:W-:Y:S03]  /*50000*/  STL.64 [R1+0x19f0], R4 ;  /* 0x0019f00401007387 */ /* 0x0101e60000100a00 */
        /* <DEDUP_REMOVED lines=15> */
[----:B------:R-:W2:Y:S02]  /*50100*/  LDL.LU.64 R18, [R1+0x1a28] ;  /* 0x001a280001127983 */ /* 0x000ea40000300a00 */
[----:B------:R-:W2:Y:S02]  /*50110*/  LDL.LU.64 R16, [R1+0x1a20] ;  /* 0x001a200001107983 */ /* 0x000ea40000300a00 */
[----:B------:R-:W-:Y:S01]  /*50120*/  STL.64 [R1+0x5a0], R24 ;  /* 0x0005a01801007387 */ /* 0x000fe20000100a00 */
[----:B------:R0:W-:Y:S04]  /*50130*/  STL.64 [R1+0x5a8], R26 ;  /* 0x0005a81a01007387 */ /* 0x0001e80000100a00 */
[----:B0-----:R-:W2:Y:S02]  /*50140*/  LDL.LU.64 R26, [R1+0x1a18] ;  /* 0x001a1800011a7983 */ /* 0x001ea40000300a00 */
[C---:B--2---:R-:W-:Y:S11]  /*50150*/  HMMA.16816.F32 R16, R12.reuse, R26, R16 ;  /* 0x0000001a0c10723c */ /* 0x044ff60000001810 */
[----:B------:R-:W-:Y:S11]  /*50160*/  @!UPT UIADD3 URZ, URZ, URZ, URZ ;  /* 0x0000003f3f3ff290 */ /* 0x000ff6000fffe03f */
[----:B------:R-:W-:Y:S01]  /*50170*/  @!UPT UIADD3 URZ, URZ, URZ, URZ ;  /* 0x0000003f3f3ff290 */ /* 0x000fe2000fffe03f */
[----:B------:R-:W-:Y:S01]  /*50180*/  STL.64 [R1+0x590], R16 ;  /* 0x0005901001007387 */ /* 0x000fe20000100a00 */
[----:B------:R0:W-:Y:S03]  /*50190*/  STL.64 [R1+0x598], R18 ;  /* 0x0005981201007387 */ /* 0x0001e60000100a00 */
[----:B0-----:R-:W2:Y:S01]  /*501a0*/  LDL.LU.64 R18, [R1+0x1a10] ;  /* 0x001a100001127983 */ /* 0x001ea20000300a00 */
[----:B------:R0:W-:Y:S03]  /*501b0*/  STL.64 [R1+0x1998], R26 ;  /* 0x0019981a01007387 */ /* 0x0001e60000100a00 */
[----:B0-----:R-:W2:Y:S04]  /*501c0*/  LDL.LU.64 R26, [R1+0x48] ;  /* 0x00004800011a7983 */ /* 0x001ea80000300a00 */
[----:B--2---:R0:W-:Y:S04]  /*501d0*/  STL.64 [R1+0x19b0], R26 ;  /* 0x0019b01a01007387 */ /* 0x0041e80000100a00 */
[----:B0-----:R-:W2:Y:S01]  /*501e0*/  LDL.LU.64 R26, [R1+0x58] ;  /* 0x00005800011a7983 */ /* 0x001ea20000300a00 */
[C---:B------:R-:W-:Y:S03]  /*501f0*/  HMMA.16816.F32 R4, R12.reuse, R18, R4 ;  /* 0x000000120c04723c */ /* 0x040fe60000001804 */
[----:B--2---:R0:W-:Y:S04]  /*50200*/  STL.64 [R1+0x19b8], R26 ;  /* 0x0019b81a01007387 */ /* 0x0041e80000100a00 */
[----:B0-----:R-:W2:Y:S11]  /*50210*/  LDL.LU.64 R26, [R1+0x68] ;  /* 0x00006800011a7983 */ /* 0x001eb60000300a00 */
[----:B------:R-:W-:Y:S05]  /*50220*/  @!UPT UIADD3 URZ, URZ, URZ, URZ ;  /* 0x0000003f3f3ff290 */ /* 0x000fea000fffe03f */
[----:B------:R-:W-:Y:S02]  /*50230*/  STL.64 [R1+0x110], R4 ;  /* 0x0001100401007387 */ /* 0x000fe40000100a00 */
[----:B------:R0:W-:Y:S02]  /*50240*/  STL.64 [R1+0x118], R6 ;  /* 0x0001180601007387 */ /* 0x0001e40000100a00 */
        /* <DEDUP_REMOVED lines=14> */
[----:B------:R-:W-:-:S02]  /*50330*/  IMAD.MOV.U32 R3, RZ, RZ, R22 ;  /* 0x000000ffff037224 */ /* 0x000fc400078e0016 */
[----:B------:R-:W-:Y:S01]  /*50340*/  IMAD.MOV.U32 R2, RZ, RZ, R23 ;  /* 0x000000ffff027224 */ /* 0x000fe200078e0017 */
[----:B--2---:R-:W-:Y:S01]  /*50350*/  STL.64 [R1+0x19c8], R18 ;  /* 0x0019c81201007387 */ /* 0x004fe20000100a00 */
[----:B------:R0:W-:Y:S03]  /*50360*/  STL.64 [R1+0x19c0], R16 ;  /* 0x0019c01001007387 */ /* 0x0001e60000100a00 */
[----:B0-----:R-:W2:Y:S01]  /*50370*/  LDL.LU R16, [R1+0x230] ;  /* 0x0002300001107983 */ /* 0x001ea20000300800 */
[----:B------:R-:W2:Y:S02]  /*50380*/  LDL.LU R17, [R1+0x234] ;  /* 0x0002340001117983 */ /* 0x000ea40000300800 */
[----:B------:R-:W2:Y:S02]  /*50390*/  LDL.LU R18, [R1+0x238] ;  /* 0x0002380001127983 */ /* 0x000ea40000300800 */
[----:B------:R-:W2:Y:S10]  /*503a0*/  LDL.LU R19, [R1+0x23c] ;  /* 0x00023c0001137983 */ /* 0x000eb40000300800 */
        /* <DEDUP_REMOVED lines=8> */
[----:B------:R-:W-:Y:S01]  /*50430*/  STL.64 [R1+0x480], R4 ;  /* 0x0004800401007387 */ /* 0x000fe20000100a00 */
[----:B------:R0:W-:Y:S03]  /*50440*/  STL.64 [R1+0x488], R6 ;  /* 0x0004880601007387 */ /* 0x0001e60000100a00 */
[----:B0-----:R-:W4:Y:S02]  /*50450*/  LDL.LU.64 R6, [R1+0x19e0] ;  /* 0x0019e00001067983 */ /* 0x001f240000300a00 */
[----:B----4-:R-:W-:Y:S02]  /*50460*/  HMMA.16816.F32 R12, R12, R6, R8 ;  /* 0x000000060c0c723c */ /* 0x010fe40000001808 */
[----:B------:R-:W2:Y:S01]  /*50470*/  LDL.LU.64 R10, [R1+0x19d8] ;  /* 0x0019d800010a7983 */ /* 0x000ea20000300a00 */
[----:B------:R-:W2:Y:S02]  /*50480*/  LDL.LU.64 R8, [R1+0x19d0] ;  /* 0x0019d00001087983 */ /* 0x000ea40000300a00 */
[----:B------:R0:W-:Y:S02]  /*50490*/  STL.64 [R1+0x1968], R6 ;  /* 0x0019680601007387 */ /* 0x0001e40000100a00 */
[----:B------:R-:W3:Y:S11]  /*504a0*/  LDL.LU R4, [R1+0x220] ;  /* 0x0002200001047983 */ /* 0x000ef60000300800 */
[----:B------:R-:W-:Y:S05]  /*504b0*/  @!UPT UIADD3 URZ, URZ, URZ, URZ ;  /* 0x0000003f3f3ff290 */ /* 0x000fea000fffe03f */
[----:B------:R-:W-:Y:S01]  /*504c0*/  STL.64 [R1+0x470], R12 ;  /* 0x0004700c01007387 */ /* 0x000fe20000100a00 */
[----:B------:R1:W-:Y:S02]  /*504d0*/  STL.64 [R1+0x478], R14 ;  /* 0x0004780e01007387 */ /* 0x0003e40000100a00 */
[----:B------:R-:W3:Y:S02]  /*504e0*/  LDL.LU R5, [R1+0x224] ;  /* 0x0002240001057983 */ /* 0x000ee40000300800 */
[----:B0-----:R-:W3:Y:S01]  /*504f0*/  LDL.LU R6, [R1+0x228] ;  /* 0x0002280001067983 */ /* 0x001ee20000300800 */
[----:B------:R-:W3:Y:S01]  /*50500*/  LDL.LU R7, [R1+0x22c] ;  /* 0x00022c0001077983 */ /* 0x000ee20000300800 */
[----:B-1----:R-:W-:Y:S02]  /*50510*/  IMAD.MOV.U32 R14, RZ, RZ, R3 ;  /* 0x000000ffff0e7224 */ /* 0x002fe400078e0003 */
[----:B------:R-:W-:Y:S02]  /*50520*/  IMAD.MOV.U32 R15, RZ, RZ, R2 ;  /* 0x000000ffff0f7224 */ /* 0x000fe400078e0002 */
[----:B------:R-:W-:-:S02]  /*50530*/  IMAD.MOV.U32 R3, RZ, RZ, R26 ;  /* 0x000000ffff037224 */ /* 0x000fc400078e001a */
        /* <DEDUP_REMOVED lines=51> */
[----:B------:R-:W-:Y:S01]  /*50870*/  STL.64 [R1+0x1940], R18 ;  /* 0x0019401201007387 */ /* 0x000fe20000100a00 */
[----:B------:R-:W3:Y:S01]  /*50880*/  LDL.LU R4, [R1+0x1d0] ;  /* 0x0001d00001047983 */ /* 0x000ee20000300800 */
[C---:B--2---:R-:W-:Y:S11]  /*50890*/  HMMA.16816.F32 R24, R8.reuse, R14, R24 ;  /* 0x0000000e0818723c */ /* 0x044ff60000001818 */
[----:B------:R-:W-:Y:S11]  /*508a0*/  @!UPT UIADD3 URZ, URZ, URZ, URZ ;  /* 0x0000003f3f3ff290 */ /* 0x000ff6000fffe03f */
[----:B------:R-:W-:Y:S01]  /*508b0*/  @!UPT UIADD3 URZ, URZ, URZ, URZ ;  /* 0x0000003f3f3ff290 */ /* 0x000fe2000fffe03f */
        /* <DEDUP_REMOVED lines=9> */
[----:B------:R0:W-:Y:S01]  /*50950*/  STL.64 [R1+0x18f0], R14 ;  /* 0x0018f00e01007387 */ /* 0x0001e20000100a00 */
[----:B------:R-:W4:Y:S02]  /*50960*/  LDL.LU R12, [R1+0xa0] ;  /* 0x0000a000010c7983 */ /* 0x000f240000300800 */
[----:B------:R-:W4:Y:S01]  /*50970*/  LDL.LU R13, [R1+0xa4] ;  /* 0x0000a400010d7983 */ /* 0x000f220000300800 */
[----:B0-----:R-:W2:Y:S01]  /*50980*/  LDL.LU R14, [R1+0xa8] ;  /* 0x0000a800010e7983 */ /* 0x001ea20000300800 */
[----:B------:R-:W2:Y:S03]  /*50990*/  LDL.LU R15, [R1+0xac] ;  /* 0x0000ac00010f7983 */ /* 0x000ea60000300800 */
[----:B--2---:R-:W-:Y:S01]  /*509a0*/  STL.64 [R1+0x1908], R14 ;  /* 0x0019080e01007387 */ /* 0x004fe20000100a00 */
[----:B----4-:R0:W-:Y:S03]  /*509b0*/  STL.64 [R1+0x1900], R12 ;  /* 0x0019000c01007387 */ /* 0x0101e60000100a00 */
        /* <DEDUP_REMOVED lines=26> */
[----:B------:R-:W-:-:S02]  /*50b60*/  IMAD.MOV.U32 R18, RZ, RZ, R3 ;  /* 0x000000ffff127224 */ /* 0x000fc400078e0003 */
[----:B------:R-:W-:Y:S01]  /*50b70*/  IMAD.MOV.U32 R19, RZ, RZ, R2 ;  /* 0x000000ffff137224 */ /* 0x000fe200078e0002 */
[----:B---3--:R-:W-:Y:S01]  /*50b80*/  HMMA.16816.F32 R8, R8, R6, R24 ;  /* 0x000000060808723c */ /* 0x008fe20000001818 */
[----:B------:R-:W2:Y:S01]  /*50b90*/  LDL.LU.64 R26, [R1+0x1960] ;  /* 0x00196000011a7983 */ /* 0x000ea20000300a00 */
[----:B------:R-:W2:Y:S11]  /*50ba0*/  LDL.LU.64 R24, [R1+0x1958] ;  /* 0x0019580001187983 */ /* 0x000eb60000300a00 */
[----:B------:R-:W-:Y:S10]  /*50bb0*/  @!UPT UIADD3 URZ, URZ, URZ, URZ ;  /* 0x0000003f3f3ff290 */ /* 0x000ff4000fffe03f */
        /* <DEDUP_REMOVED lines=39> */
[----:B0-----:R-:W2:Y:S01]  /*50e30*/  LDL.LU.64 R18, [R1+0x18e8] ;  /* 0x0018e80001127983 */ /* 0x001ea20000300a00 */
[----:B------:R-:W2:Y:S01]  /*50e40*/  LDL.LU.64 R16, [R1+0x18e0] ;  /* 0x0018e00001107983 */ /* 0x000ea20000300a00 */
[C---:B---3--:R-:W-:Y:S08]  /*50e50*/  HMMA.16816.F32 R8, R24.reuse, R14, R8 ;  /* 0x0000000e1808723c */ /* 0x048ff00000001808 */
[----:B--2---:R-:W-:Y:S11]  /*50e60*/  HMMA.16816.F32 R12, R24, R22, R16 ;  /* 0x00000016180c723c */ /* 0x004ff60000001810 */
[----:B------:R-:W-:Y:S04]  /*50e70*/  @!UPT UIADD3 URZ, URZ, URZ, URZ ;  /* 0x0000003f3f3ff290 */ /* 0x000fe8000fffe03f */
[----:B------:R0:W-:Y:S01]  /*50e80*/  STL.64 [R1+0x330], R8 ;  /* 0x0003300801007387 */ /* 0x0001e20000100a00 */
[----:B------:R1:W-:Y:S03]  /*50e90*/  STL.64 [R1+0x338], R10 ;  /* 0x0003380a01007387 */ /* 0x0003e60000100a00 */
[----:B0-----:R-:W2:Y:S01]  /*50ea0*/  LDL.LU R8, [R1+0xb74] ;  /* 0x000b740001087983 */ /* 0x001ea20000300800 */
[----:B------:R-:W2:Y:S03]  /*50eb0*/  LDL.LU R9, [R1+0xb6c] ;  /* 0x000b6c0001097983 */ /* 0x000ea60000300800 */
[----:B------:R-:W-:Y:S01]  /*50ec0*/  STL.64 [R1+0x450], R12 ;  /* 0x0004500c01007387 */ /* 0x000fe20000100a00 */
[----:B------:R-:W-:Y:S02]  /*50ed0*/  STL.64 [R1+0x458], R14 ;  /* 0x0004580e01007387 */ /* 0x000fe40000100a00 */
[----:B-1----:R-:W3:Y:S02]  /*50ee0*/  LDL.LU R10, [R1+0xb64] ;  /* 0x000b6400010a7983 */ /* 0x002ee40000300800 */
[----:B------:R-:W3:Y:S02]  /*50ef0*/  LDL.LU R11, [R1+0xb5c] ;  /* 0x000b5c00010b7983 */ /* 0x000ee40000300800 */
[----:B---3--:R-:W-:Y:S01]  /*50f00*/  STL.64 [R1+0x18d0], R10 ;  /* 0x0018d00a01007387 */ /* 0x008fe20000100a00 */
[----:B--2---:R0:W-:Y:S03]  /*50f10*/  STL.64 [R1+0x18c8], R8 ;  /* 0x0018c80801007387 */ /* 0x0041e60000100a00 */
[----:B0-----:R-:W2:Y:S01]  /*50f20*/  LDL.LU R8, [R1+0x70] ;  /* 0x0000700001087983 */ /* 0x001ea20000300800 */
[----:B------:R-:W2:Y:S02]  /*50f30*/  LDL.LU R9, [R1+0x74] ;  /* 0x0000740001097983 */ /* 0x000ea40000300800 */
[----:B------:R-:W2:Y:S02]  /*50f40*/  LDL.LU R10, [R1+0x78] ;  /* 0x00007800010a7983 */ /* 0x000ea40000300800 */
[----:B------:R-:W-:-:S02]  /*50f50*/  IMAD.MOV.U32 R11, RZ, RZ, R0 ;  /* 0x000000ffff0b7224 */ /* 0x000fc400078e0000 */
[----:B------:R-:W3:Y:S01]  /*50f60*/  LDL.LU R0, [R1+0x18d8] ;  /* 0x0018d80001007983 */ /* 0x000ee20000300800 */
        /* <DEDUP_REMOVED lines=17> */
[----:B------:R-:W4:Y:S01]  /*51080*/  LDL.LU R2, [R1+0xb14] ;  /* 0x000b140001027983 */ /* 0x000f220000300800 */
[----:B--2---:R-:W-:Y:S01]  /*51090*/  HMMA.16816.F32 R24, R24, R6, R8 ;  /* 0x000000061818723c */ /* 0x004fe20000001808 */
[----:B------:R-:W2:Y:S01]  /*510a0*/  LDL.LU.64 R10, [R1+0x18d0] ;  /* 0x0018d000010a7983 */ /* 0x000ea20000300a00 */
[----:B------:R-:W2:Y:S01]  /*510b0*/  LDL.LU.64 R8, [R1+0x18c8] ;  /* 0x0018c80001087983 */ /* 0x000ea20000300a00 */
[----:B---3--:R-:W-:-:S05]  /*510c0*/  IADD3 R0, R0, 0x1, RZ ;  /* 0x0000000100007810 */ /* 0x008fca0007ffe0ff */
[----:B------:R0:W-:Y:S02]  /*510d0*/  STL [R1+0x780], R0 ;  /* 0x0007800001007387 */ /* 0x0001e40000100800 */
[----:B0-----:R-:W-:Y:S11]  /*510e0*/  IMAD.MOV.U32 R0, RZ, RZ, 0x7f ;  /* 0x0000007fff007424 */ /* 0x001ff600078e00ff */
[----:B------:R-:W-:Y:S02]  /*510f0*/  @!UPT UIADD3 URZ, URZ, URZ, URZ ;  /* 0x0000003f3f3ff290 */ /* 0x000fe4000fffe03f */
[----:B------:R0:W-:Y:S01]  /*51100*/  STL.64 [R1+0x460], R24 ;  /* 0x0004601801007387 */ /* 0x0001e20000100a00 */
[----:B------:R-:W-:Y:S02]  /*51110*/  IMAD.MOV.U32 R6, RZ, RZ, R27 ;  /* 0x000000ffff067224 */ /* 0x000fe400078e001b */
[----:B------:R1:W-:Y:S01]  /*51120*/  STL.64 [R1+0x468], R26 ;  /* 0x0004681a01007387 */ /* 0x0003e20000100a00 */
[----:B------:R-:W-:Y:S01]  /*51130*/  IADD3 R0, R0, c[0x0][0x180], RZ ;  /* 0x0000600000007a10 */ /* 0x000fe20007ffe0ff */
[----:B0-----:R-:W3:Y:S01]  /*51140*/  LDL R24, [R1+0x780] ;  /* 0x0007800001187983 */ /* 0x001ee20000100800 */
[----:B------:R-:W3:Y:S02]  /*51150*/  LDL.LU R25, [R1+0x77c] ;  /* 0x00077c0001197983 */ /* 0x000ee40000300800 */
[----:B-1----:R-:W4:Y:S02]  /*51160*/  LDL.LU R27, [R1+0xb7c] ;  /* 0x000b7c00011b7983 */ /* 0x002f240000300800 */
[----:B------:R0:W-:Y:S02]  /*51170*/  STL [R1+0x17c8], R6 ;  /* 0x0017c80601007387 */ /* 0x0001e40000100800 */
[----:B0-----:R-:W-:-:S04]  /*51180*/  SHF.R.S32.HI R6, RZ, 0x1f, R0 ;  /* 0x0000001fff067819 */ /* 0x001fc80000011400 */
[----:B------:R-:W-:Y:S02]  /*51190*/  LEA.HI R6, R6, R0, RZ, 0x7 ;  /* 0x0000000006067211 */ /* 0x000fe400078f38ff */
[----:B------:R-:W4:Y:S01]  /*511a0*/  LDL.LU R0, [R1+0x18c0] ;  /* 0x0018c00001007983 */ /* 0x000f220000300800 */
[----:B------:R-:W-:Y:S02]  /*511b0*/  IMAD.MOV.U32 R7, RZ, RZ, R26 ;  /* 0x000000ffff077224 */ /* 0x000fe400078e001a */
[----:B------:R-:W-:-:S04]  /*511c0*/  IMAD.MOV.U32 R26, RZ, RZ, c[0x0][0x188] ;  /* 0x00006200ff1a7624 */ /* 0x000fc800078e00ff */
[----:B------:R-:W-:-:S04]  /*511d0*/  IMAD.SHL.U32 R26, R26, 0x80, RZ ;  /* 0x000000801a1a7824 */ /* 0x000fc800078e00ff */
[----:B------:R-:W-:Y:S01]  /*511e0*/  IMAD.SHL.U32 R26, R26, 0x2, RZ ;  /* 0x000000021a1a7824 */ /* 0x000fe200078e00ff */
[----:B------:R-:W-:Y:S04]  /*511f0*/  STL [R1+0x17c4], R7 ;  /* 0x0017c40701007387 */ /* 0x000fe80000100800 */
[-C--:B--2---:R-:W-:Y:S02]  /*51200*/  IADD3 R8, P6, R8, R26.reuse, RZ ;  /* 0x0000001a08087210 */ /* 0x084fe40007fde0ff */
[-C--:B------:R-:W-:Y:S02]  /*51210*/  IADD3 R9, P1, R9, R26.reuse, RZ ;  /* 0x0000001a09097210 */ /* 0x080fe40007f3e0ff */
[-C--:B------:R-:W-:Y:S02]  /*51220*/  IADD3 R10, P2, R10, R26.reuse, RZ ;  /* 0x0000001a0a0a7210 */ /* 0x080fe40007f5e0ff */
[----:B------:R-:W-:-:S02]  /*51230*/  IADD3 R11, P3, R11, R26, RZ ;  /* 0x0000001a0b0b7210 */ /* 0x000fc40007f7e0ff */
[-C--:B---3--:R-:W-:Y:S02]  /*51240*/  IADD3 R25, P4, R25, R26.reuse, RZ ;  /* 0x0000001a19197210 */ /* 0x088fe40007f9e0ff */
[----:B----4-:R-:W-:-:S03]  /*51250*/  IADD3 R27, P5, R27, R26, RZ ;  /* 0x0000001a1b1b7210 */ /* 0x010fc60007fbe0ff */
[----:B------:R-:W-:Y:S04]  /*51260*/  STL [R1+0x77c], R25 ;  /* 0x00077c1901007387 */ /* 0x000fe80000100800 */
[----:B------:R-:W-:Y:S01]  /*51270*/  STL [R1+0xb7c], R27 ;  /* 0x000b7c1b01007387 */ /* 0x000fe20000100800 */
[----:B------:R-:W-:Y:S02]  /*51280*/  STL [R1+0xb74], R8 ;  /* 0x000b740801007387 */ /* 0x000fe40000100800 */
[----:B------:R-:W-:Y:S01]  /*51290*/  STL [R1+0xb6c], R9 ;  /* 0x000b6c0901007387 */ /* 0x000fe20000100800 */
[----:B------:R-:W-:Y:S01]  /*512a0*/  STL [R1+0xb64], R10 ;  /* 0x000b640a01007387 */ /* 0x000fe20000100800 */
[----:B------:R-:W-:Y:S02]  /*512b0*/  STL [R1+0xb5c], R11 ;  /* 0x000b5c0b01007387 */ /* 0x000fe40000100800 */
[--C-:B------:R-:W-:Y:S01]  /*512c0*/  IMAD.X R12, R12, 0x1, R0.reuse, P4 ;  /* 0x000000010c0c7824 */ /* 0x100fe200020e0600 */
[-C--:B------:R-:W-:Y:S01]  /*512d0*/  IADD3 R13, P4, R13, R26.reuse, RZ ;  /* 0x0000001a0d0d7210 */ /* 0x080fe20007f9e0ff */
[--C-:B------:R-:W-:Y:S01]  /*512e0*/  IMAD.X R14, R14, 0x1, R0.reuse, P5 ;  /* 0x000000010e0e7824 */ /* 0x100fe200028e0600 */
[-C--:B------:R-:W-:Y:S01]  /*512f0*/  IADD3 R15, P5, R15, R26.reuse, RZ ;  /* 0x0000001a0f0f7210 */ /* 0x080fe20007fbe0ff */
[--C-:B------:R-:W-:Y:S01]  /*51300*/  IMAD.X R16, R16, 0x1, R0.reuse, P6 ;  /* 0x0000000110107824 */ /* 0x100fe200030e0600 */
[----:B------:R-:W-:Y:S01]  /*51310*/  STL [R1+0x778], R12 ;  /* 0x0007780c01007387 */ /* 0x000fe20000100800 */
[-C--:B------:R-:W-:Y:S01]  /*51320*/  IADD3 R17, P6, R17, R26.reuse, RZ ;  /* 0x0000001a11117210 */ /* 0x080fe20007fde0ff */
[----:B------:R-:W-:Y:S02]  /*51330*/  STL [R1+0xb54], R13 ;  /* 0x000b540d01007387 */ /* 0x000fe40000100800 */
        /* <DEDUP_REMOVED lines=18> */
[----:B------:R-:W-:Y:S01]  /*51460*/  STL [R1+0xb2c], R21 ;  /* 0x000b2c1501007387 */ /* 0x000fe20000100800 */
[-C--:B------:R-:W-:Y:S01]  /*51470*/  IADD3 R28, P5, R28, R26.reuse, RZ ;  /* 0x0000001a1c1c7210 */ /* 0x080fe20007fbe0ff */
[----:B------:R-:W-:Y:S02]  /*51480*/  STL [R1+0xb50], R22 ;  /* 0x000b501601007387 */ /* 0x000fe40000100800 */
[----:B------:R-:W-:Y:S01]  /*51490*/  IMAD.X R3, R3, 0x1, R0, P6 ;  /* 0x0000000103037824 */ /* 0x000fe200030e0600 */
[----:B------:R-:W-:Y:S01]  /*514a0*/  STL [R1+0xb24], R23 ;  /* 0x000b241701007387 */ /* 0x000fe20000100800 */
[----:B------:R-:W-:Y:S02]  /*514b0*/  STL [R1+0xb48], R29 ;  /* 0x000b481d01007387 */ /* 0x000fe40000100800 */
[----:B------:R0:W-:Y:S01]  /*514c0*/  STL [R1+0x18bc], R26 ;  /* 0x0018bc1a01007387 */ /* 0x0001e20000100800 */
[----:B------:R-:W-:Y:S01]  /*514d0*/  IADD3 R2, P6, R2, R26, RZ ;  /* 0x0000001a02027210 */ /* 0x000fe20007fde0ff */
[----:B------:R-:W-:Y:S04]  /*514e0*/  STL [R1+0xb1c], R28 ;  /* 0x000b1c1c01007387 */ /* 0x000fe80000100800 */
[----:B0-----:R-:W2:Y:S01]  /*514f0*/  LDL.LU R26, [R1+0xb38] ;  /* 0x000b3800011a7983 */ /* 0x001ea20000300800 */
[----:B------:R-:W-:Y:S02]  /*51500*/  STL [R1+0xb40], R3 ;  /* 0x000b400301007387 */ /* 0x000fe40000100800 */
[----:B------:R-:W3:Y:S02]  /*51510*/  LDL.LU R7, [R1+0xb28] ;  /* 0x000b280001077983 */ /* 0x000ee40000300800 */
[----:B------:R-:W-:Y:S01]  /*51520*/  STL [R1+0xb14], R2 ;  /* 0x000b140201007387 */ /* 0x000fe20000100800 */
[----:B---3--:R0:W-:Y:S04]  /*51530*/  STL [R1+0x18b0], R7 ;  /* 0x0018b00701007387 */ /* 0x0081e80000100800 */
[----:B0-----:R-:W3:Y:S01]  /*51540*/  LDL.LU R7, [R1+0xb04] ;  /* 0x000b040001077983 */ /* 0x001ee20000300800 */
[----:B------:R-:W-:-:S03]  /*51550*/  SHF.R.S32.HI R6, RZ, 0x7, R6 ;  /* 0x00000007ff067819 */ /* 0x000fc60000011406 */
[----:B---3--:R0:W-:Y:S04]  /*51560*/  STL [R1+0x18b4], R7 ;  /* 0x0018b40701007387 */ /* 0x0081e80000100800 */
[----:B0-----:R-:W3:Y:S01]  /*51570*/  LDL.LU R7, [R1+0xb30] ;  /* 0x000b300001077983 */ /* 0x001ee20000300800 */
[----:B------:R-:W-:Y:S01]  /*51580*/  ISETP.NE.U32.AND P0, PT, R24, R6, PT ;  /* 0x000000061800720c */ /* 0x000fe20003f05070 */
[----:B--2---:R-:W-:Y:S02]  /*51590*/  IMAD.X R26, R26, 0x1, R0, P1 ;  /* 0x000000011a1a7824 */ /* 0x004fe400008e0600 */
[----:B---3--:R0:W-:Y:S04]  /*515a0*/  STL [R1+0x18b8], R7 ;  /* 0x0018b80701007387 */ /* 0x0081e80000100800 */
[----:B0-----:R-:W2:Y:S01]  /*515b0*/  LDL.LU R7, [R1+0xb0c] ;  /* 0x000b0c0001077983 */ /* 0x001ea20000300800 */
[----:B------:R-:W3:Y:S02]  /*515c0*/  LDL.LU R6, [R1+0xafc] ;  /* 0x000afc0001067983 */ /* 0x000ee40000300800 */
[----:B------:R-:W4:Y:S02]  /*515d0*/  LDL.LU R24, [R1+0xb20] ;  /* 0x000b200001187983 */ /* 0x000f240000300800 */
        /* <DEDUP_REMOVED lines=24> */
[----:B------:R0:W-:Y:S02]  /*51760*/  STL [R1+0xb38], R26 ;  /* 0x000b381a01007387 */ /* 0x0001e40000100800 */
[----:B0-----:R-:W2:Y:S02]  /*51770*/  LDL.LU R26, [R1+0x18bc] ;  /* 0x0018bc00011a7983 */ /* 0x001ea40000300800 */
[----:B--2---:R-:W-:-:S05]  /*51780*/  IADD3 R7, P1, R7, R26, RZ ;  /* 0x0000001a07077210 */ /* 0x004fca0007f3e0ff */
[----:B------:R0:W-:Y:S04]  /*51790*/  STL [R1+0xb0c], R7 ;  /* 0x000b0c0701007387 */ /* 0x0001e80000100800 */
[----:B0-----:R-:W2:Y:S02]  /*517a0*/  LDL.LU R7, [R1+0x18b8] ;  /* 0x0018b80001077983 */ /* 0x001ea40000300800 */
[----:B--2---:R-:W-:-:S05]  /*517b0*/  IMAD.X R7, R7, 0x1, R0, P2 ;  /* 0x0000000107077824 */ /* 0x004fca00010e0600 */
[----:B------:R0:W-:Y:S04]  /*517c0*/  STL [R1+0xb30], R7 ;  /* 0x000b300701007387 */ /* 0x0001e80000100800 */
[----:B0-----:R-:W2:Y:S02]  /*517d0*/  LDL.LU R7, [R1+0x18b4] ;  /* 0x0018b40001077983 */ /* 0x001ea40000300800 */
[----:B--2---:R-:W-:-:S05]  /*517e0*/  IADD3 R7, P2, R7, R26, RZ ;  /* 0x0000001a07077210 */ /* 0x004fca0007f5e0ff */
[----:B------:R0:W-:Y:S04]  /*517f0*/  STL [R1+0xb04], R7 ;  /* 0x000b040701007387 */ /* 0x0001e80000100800 */
[----:B0-----:R-:W2:Y:S01]  /*51800*/  LDL.LU R7, [R1+0x18b0] ;  /* 0x0018b00001077983 */ /* 0x001ea20000300800 */
[--C-:B----4-:R-:W-:Y:S01]  /*51810*/  IMAD.X R24, R24, 0x1, R0.reuse, P4 ;  /* 0x0000000118187824 */ /* 0x110fe200020e0600 */
[-C--:B------:R-:W-:Y:S01]  /*51820*/  IADD3 R25, P4, R25, R26.reuse, RZ ;  /* 0x0000001a19197210 */ /* 0x080fe20007f9e0ff */
[--C-:B------:R-:W-:Y:S01]  /*51830*/  IMAD.X R27, R27, 0x1, R0.reuse, P5 ;  /* 0x000000011b1b7824 */ /* 0x100fe200028e0600 */
        /* <DEDUP_REMOVED lines=16> */
[----:B------:R-:W-:Y:S01]  /*51940*/  IADD3 R29, P2, R29, R26, RZ ;  /* 0x0000001a1d1d7210 */ /* 0x000fe20007f5e0ff */
[----:B------:R-:W-:-:S02]  /*51950*/  IMAD.X R2, R2, 0x1, R0, P4 ;  /* 0x0000000102027824 */ /* 0x000fc400020e0600 */
[----:B--2---:R-:W-:Y:S01]  /*51960*/  IMAD.X R7, R7, 0x1, R0, P3 ;  /* 0x0000000107077824 */ /* 0x004fe200018e0600 */
[----:B---3--:R-:W-:-:S04]  /*51970*/  IADD3 R6, P3, R6, R26, RZ ;  /* 0x0000001a06067210 */ /* 0x008fc80007f7e0ff */
[----:B------:R-:W-:Y:S01]  /*51980*/  STL [R1+0xb28], R7 ;  /* 0x000b280701007387 */ /* 0x000fe20000100800 */
[----:B------:R-:W-:Y:S02]  /*51990*/  STL [R1+0xafc], R6 ;  /* 0x000afc0601007387 */ /* 0x000fe40000100800 */
[----:B------:R-:W-:Y:S02]  /*519a0*/  STL [R1+0xb20], R24 ;  /* 0x000b201801007387 */ /* 0x000fe40000100800 */
[----:B------:R-:W-:Y:S01]  /*519b0*/  STL [R1+0xaf4], R25 ;  /* 0x000af41901007387 */ /* 0x000fe20000100800 */
[----:B------:R-:W-:Y:S01]  /*519c0*/  STL [R1+0xb18], R27 ;  /* 0x000b181b01007387 */ /* 0x000fe20000100800 */
[----:B------:R-:W-:Y:S02]  /*519d0*/  STL [R1+0xaec], R8 ;  /* 0x000aec0801007387 */ /* 0x000fe40000100800 */
[----:B------:R-:W-:Y:S02]  /*519e0*/  STL [R1+0xb10], R9 ;  /* 0x000b100901007387 */ /* 0x000fe40000100800 */
[----:B------:R-:W-:Y:S02]  /*519f0*/  STL [R1+0xae4], R10 ;  /* 0x000ae40a01007387 */ /* 0x000fe40000100800 */
[--C-:B------:R-:W-:Y:S01]  /*51a00*/  IMAD.X R15, R15, 0x1, R0.reuse, P3 ;  /* 0x000000010f0f7824 */ /* 0x100fe200018e0600 */
[----:B------:R-:W-:Y:S01]  /*51a10*/  STL [R1+0xb08], R11 ;  /* 0x000b080b01007387 */ /* 0x000fe20000100800 */
[----:B------:R-:W-:Y:S01]  /*51a20*/  IADD3 R16, P3, R16, R26, RZ ;  /* 0x0000001a10107210 */ /* 0x000fe20007f7e0ff */
        /* <DEDUP_REMOVED lines=12> */
[----:B------:R-:W-:-:S02]  /*51af0*/  IMAD.X R28, R28, 0x1, R0, P3 ;  /* 0x000000011c1c7824 */ /* 0x000fc400018e0600 */
[----:B------:R-:W-:Y:S01]  /*51b00*/  STL [R1+0xaac], R22 ;  /* 0x000aac1601007387 */ /* 0x000fe20000100800 */
[-C--:B------:R-:W-:Y:S01]  /*51b10*/  IADD3 R3, P3, R3, R26.reuse, RZ ;  /* 0x0000001a03037210 */ /* 0x080fe20007f7e0ff */
[----:B------:R-:W-:Y:S01]  /*51b20*/  STL [R1+0xad0], R23 ;  /* 0x000ad01701007387 */ /* 0x000fe20000100800 */
[----:B------:R-:W-:Y:S02]  /*51b30*/  STL [R1+0xaa4], R29 ;  /* 0x000aa41d01007387 */ /* 0x000fe40000100800 */
[----:B------:R0:W-:Y:S02]  /*51b40*/  STL [R1+0x18ac], R0 ;  /* 0x0018ac0001007387 */ /* 0x0001e40000100800 */
[----:B------:R-:W-:Y:S01]  /*51b50*/  STL [R1+0xac8], R28 ;  /* 0x000ac81c01007387 */ /* 0x000fe20000100800 */
[----:B0-----:R-:W2:Y:S01]  /*51b60*/  LDL.LU R0, [R1+0xa94] ;  /* 0x000a940001007983 */ /* 0x001ea20000300800 */
[----:B------:R-:W-:Y:S02]  /*51b70*/  STL [R1+0xa9c], R3 ;  /* 0x000a9c0301007387 */ /* 0x000fe40000100800 */
[----:B------:R-:W3:Y:S02]  /*51b80*/  LDL.LU R7, [R1+0xa84] ;  /* 0x000a840001077983 */ /* 0x000ee40000300800 */
[----:B------:R-:W-:Y:S01]  /*51b90*/  STL [R1+0xac0], R2 ;  /* 0x000ac00201007387 */ /* 0x000fe20000100800 */
[----:B---3--:R0:W-:Y:S04]  /*51ba0*/  STL [R1+0x18a0], R7 ;  /* 0x0018a00701007387 */ /* 0x0081e80000100800 */
[----:B0-----:R-:W3:Y:S04]  /*51bb0*/  LDL.LU R7, [R1+0xab0] ;  /* 0x000ab00001077983 */ /* 0x001ee80000300800 */
[----:B---3--:R0:W-:Y:S04]  /*51bc0*/  STL [R1+0x18a4], R7 ;  /* 0x0018a40701007387 */ /* 0x0081e80000100800 */
[----:B0-----:R-:W3:Y:S01]  /*51bd0*/  LDL.LU R7, [R1+0xa8c] ;  /* 0x000a8c0001077983 */ /* 0x001ee20000300800 */
[----:B--2---:R-:W-:-:S03]  /*51be0*/  IADD3 R0, P4, R0, R26, RZ ;  /* 0x0000001a00007210 */ /* 0x004fc60007f9e0ff */
        /* <DEDUP_REMOVED lines=30> */
[----:B--2---:R-:W-:-:S05]  /*51dd0*/  IMAD.X R7, R7, 0x1, R0, P5 ;  /* 0x0000000107077824 */ /* 0x004fca00028e0600 */
[----:B------:R0:W-:Y:S04]  /*51de0*/  STL [R1+0xab8], R7 ;  /* 0x000ab80701007387 */ /* 0x0001e80000100800 */
[----:B0-----:R-:W2:Y:S02]  /*51df0*/  LDL.LU R7, [R1+0x18a8] ;  /* 0x0018a80001077983 */ /* 0x001ea40000300800 */
[----:B--2---:R-:W-:-:S05]  /*51e00*/  IADD3 R7, P5, R7, R26, RZ ;  /* 0x0000001a07077210 */ /* 0x004fca0007fbe0ff */
[----:B------:R0:W-:Y:S04]  /*51e10*/  STL [R1+0xa8c], R7 ;  /* 0x000a8c0701007387 */ /* 0x0001e80000100800 */
[----:B0-----:R-:W2:Y:S02]  /*51e20*/  LDL.LU R7, [R1+0x18a4] ;  /* 0x0018a40001077983 */ /* 0x001ea40000300800 */
[----:B--2---:R-:W-:-:S05]  /*51e30*/  IMAD.X R7, R7, 0x1, R0, P6 ;  /* 0x0000000107077824 */ /* 0x004fca00030e0600 */
[----:B------:R0:W-:Y:S04]  /*51e40*/  STL [R1+0xab0], R7 ;  /* 0x000ab00701007387 */ /* 0x0001e80000100800 */
[----:B0-----:R-:W2:Y:S01]  /*51e50*/  LDL.LU R7, [R1+0x18a0] ;  /* 0x0018a00001077983 */ /* 0x001ea20000300800 */
[--C-:B---3--:R-:W-:Y:S01]  /*51e60*/  IMAD.X R6, R6, 0x1, R0.reuse, P1 ;  /* 0x0000000106067824 */ /* 0x108fe200008e0600 */
[-C--:B----4-:R-:W-:Y:S01]  /*51e70*/  IADD3 R24, P1, R24, R26.reuse, RZ ;  /* 0x0000001a18187210 */ /* 0x090fe20007f3e0ff */
        /* <DEDUP_REMOVED lines=18> */
[----:B------:R-:W-:Y:S01]  /*51fa0*/  IMAD.X R3, R3, 0x1, R0, P1 ;  /* 0x0000000103037824 */ /* 0x000fe200008e0600 */
[----:B------:R-:W-:-:S02]  /*51fb0*/  IADD3 R2, P1, R2, R26, RZ ;  /* 0x0000001a02027210 */ /* 0x000fc40007f3e0ff */
[----:B--2---:R-:W-:-:S05]  /*51fc0*/  IADD3 R7, P6, R7, R26, RZ ;  /* 0x0000001a07077210 */ /* 0x004fca0007fde0ff */
[----:B------:R-:W-:Y:S01]  /*51fd0*/  STL [R1+0xa84], R7 ;  /* 0x000a840701007387 */ /* 0x000fe20000100800 */
[----:B------:R-:W-:Y:S02]  /*51fe0*/  STL [R1+0xaa8], R6 ;  /* 0x000aa80601007387 */ /* 0x000fe40000100800 */
[----:B------:R-:W-:Y:S02]  /*51ff0*/  STL [R1+0xa7c], R24 ;  /* 0x000a7c1801007387 */ /* 0x000fe40000100800 */
[----:B------:R-:W-:Y:S01]  /*52000*/  STL [R1+0xaa0], R25 ;  /* 0x000aa01901007387 */ /* 0x000fe20000100800 */
[----:B------:R-:W-:Y:S01]  /*52010*/  STL [R1+0xa74], R27 ;  /* 0x000a741b01007387 */ /* 0x000fe20000100800 */
        /* <DEDUP_REMOVED lines=16> */
[----:B------:R-:W-:-:S02]  /*52120*/  IMAD.X R29, R29, 0x1, R0, P6 ;  /* 0x000000011d1d7824 */ /* 0x000fc400030e0600 */
[----:B------:R-:W-:Y:S02]  /*52130*/  STL [R1+0xa60], R20 ;  /* 0x000a601401007387 */ /* 0x000fe40000100800 */
[----:B------:R-:W-:Y:S01]  /*52140*/  STL [R1+0xa34], R21 ;  /* 0x000a341501007387 */ /* 0x000fe20000100800 */
[----:B------:R-:W-:Y:S01]  /*52150*/  IADD3 R28, P6, R28, R26, RZ ;  /* 0x0000001a1c1c7210 */ /* 0x000fe20007fde0ff */
[----:B------:R-:W-:Y:S01]  /*52160*/  STL [R1+0xa58], R22 ;  /* 0x000a581601007387 */ /* 0x000fe20000100800 */
[----:B------:R-:W-:Y:S02]  /*52170*/  STL [R1+0xa2c], R23 ;  /* 0x000a2c1701007387 */ /* 0x000fe40000100800 */
[----:B------:R-:W-:Y:S02]  /*52180*/  STL [R1+0xa50], R29 ;  /* 0x000a501d01007387 */ /* 0x000fe40000100800 */
[----:B------:R0:W-:Y:S01]  /*52190*/  STL [R1+0x189c], R26 ;  /* 0x00189c1a01007387 */ /* 0x0001e20000100800 */
[----:B------:R-:W-:Y:S04]  /*521a0*/  STL [R1+0xa24], R28 ;  /* 0x000a241c01007387 */ /* 0x000fe80000100800 */
        /* <DEDUP_REMOVED lines=8> */
[----:B--2---:R-:W-:-:S03]  /*52230*/  IMAD.X R26, R26, 0x1, R0, P2 ;  /* 0x000000011a1a7824 */ /* 0x004fc600010e0600 */
        /* <DEDUP_REMOVED lines=186> */
[-C--:B------:R-:W-:Y:S01]  /*52de0*/  IADD3 R28, P1, R28, R26.reuse, RZ ;  /* 0x0000001a1c1c7210 */ /* 0x080fe20007f3e0ff */
[----:B------:R-:W-:Y:S01]  /*52df0*/  STL [R1+0x960], R22 ;  /* 0x0009601601007387 */ /* 0x000fe20000100800 */
[----:B------:R-:W-:Y:S02]  /*52e00*/  STL [R1+0x934], R23 ;  /* 0x0009341701007387 */ /* 0x000fe40000100800 */
[----:B------:R-:W-:Y:S02]  /*52e10*/  STL [R1+0x958], R29 ;  /* 0x0009581d01007387 */ /* 0x000fe40000100800 */
[----:B------:R0:W-:Y:S01]  /*52e20*/  STL [R1+0x950], R3 ;  /* 0x0009500301007387 */ /* 0x0001e20000100800 */
[----:B------:R-:W-:Y:S04]  /*52e30*/  STL [R1+0x92c], R28 ;  /* 0x00092c1c01007387 */ /* 0x000fe80000100800 */
[----:B0-----:R-:W2:Y:S01]  /*52e40*/  LDL.LU R3, [R1+0x948] ;  /* 0x0009480001037983 */ /* 0x001ea20000300800 */
[----:B------:R-:W3:Y:S01]  /*52e50*/  LDL.LU R7, [R1+0x938] ;  /* 0x0009380001077983 */ /* 0x000ee20000300800 */
[----:B------:R-:W-:-:S02]  /*52e60*/  IADD3 R2, P2, R2, R26, RZ ;  /* 0x0000001a02027210 */ /* 0x000fc40007f5e0ff */
[----:B---3--:R0:W-:Y:S03]  /*52e70*/  STL [R1+0x1874], R7 ;  /* 0x0018740701007387 */ /* 0x0081e60000100800 */
[----:B------:R-:W-:Y:S01]  /*52e80*/  STL [R1+0x924], R2 ;  /* 0x0009240201007387 */ /* 0x000fe20000100800 */
        /* <DEDUP_REMOVED lines=31> */
[----:B------:R0:W-:Y:S02]  /*53080*/  STL [R1+0x948], R3 ;  /* 0x0009480301007387 */ /* 0x0001e40000100800 */
[----:B0-----:R-:W3:Y:S01]  /*53090*/  LDL.LU R3, [R1+0x8d0] ;  /* 0x0008d00001037983 */ /* 0x001ee20000300800 */
        /* <DEDUP_REMOVED lines=10> */
[-C--:B---3--:R-:W-:Y:S01]  /*53140*/  IADD3 R25, P6, R25, R26.reuse, RZ ;  /* 0x0000001a19197210 */ /* 0x088fe20007fde0ff */
        /* <DEDUP_REMOVED lines=18> */
[----:B--2---:R-:W-:Y:S01]  /*53270*/  IMAD.X R7, R7, 0x1, R0, P5 ;  /* 0x0000000107077824 */ /* 0x004fe200028e0600 */
[----:B------:R-:W-:-:S04]  /*53280*/  IADD3 R6, P5, R6, R26, RZ ;  /* 0x0000001a06067210 */ /* 0x000fc80007fbe0ff */
        /* <DEDUP_REMOVED lines=10> */
[-C--:B------:R-:W-:Y:S01]  /*53330*/  IADD3 R16, P5, R16, R26.reuse, RZ ;  /* 0x0000001a10107210 */ /* 0x080fe20007fbe0ff */
        /* <DEDUP_REMOVED lines=11> */
[----:B------:R-:W-:Y:S02]  /*533f0*/  STL [R1+0x8c4], R20 ;  /* 0x0008c41401007387 */ /* 0x000fe40000100800 */
[----:B------:R-:W-:Y:S02]  /*53400*/  STL [R1+0x8e8], R21 ;  /* 0x0008e81501007387 */ /* 0x000fe40000100800 */
[----:B------:R-:W-:Y:S01]  /*53410*/  STL [R1+0x8bc], R22 ;  /* 0x0008bc1601007387 */ /* 0x000fe20000100800 */
[----:B------:R0:W-:Y:S01]  /*53420*/  STL [R1+0x8d8], R2 ;  /* 0x0008d80201007387 */ /* 0x0001e20000100800 */
[----:B------:R-:W-:Y:S03]  /*53430*/  STL [R1+0x8e0], R23 ;  /* 0x0008e01701007387 */ /* 0x000fe60000100800 */
[----:B0-----:R-:W2:Y:S01]  /*53440*/  LDL.LU R2, [R1+0x8a4] ;  /* 0x0008a40001027983 */ /* 0x001ea20000300800 */
[----:B------:R-:W-:Y:S02]  /*53450*/  STL [R1+0x8b4], R29 ;  /* 0x0008b41d01007387 */ /* 0x000fe40000100800 */
[----:B------:R-:W3:Y:S01]  /*53460*/  LDL.LU R7, [R1+0x894] ;  /* 0x0008940001077983 */ /* 0x000ee20000300800 */
[-C--:B------:R-:W-:Y:S01]  /*53470*/  IADD3 R28, P5, R28, R26.reuse, RZ ;  /* 0x0000001a1c1c7210 */ /* 0x080fe20007fbe0ff */
[----:B------:R-:W-:Y:S01]  /*53480*/  IMAD.X R3, R3, 0x1, R0, P6 ;  /* 0x0000000103037824 */ /* 0x000fe200030e0600 */
[----:B---3--:R0:W-:Y:S03]  /*53490*/  STL [R1+0x1868], R7 ;  /* 0x0018680701007387 */ /* 0x0081e60000100800 */
[----:B------:R-:W-:Y:S01]  /*534a0*/  STL [R1+0x8ac], R28 ;  /* 0x0008ac1c01007387 */ /* 0x000fe20000100800 */
[----:B0-----:R-:W3:Y:S01]  /*534b0*/  LDL.LU R7, [R1+0x8c0] ;  /* 0x0008c00001077983 */ /* 0x001ee20000300800 */
[----:B------:R-:W-:Y:S03]  /*534c0*/  STL [R1+0x8d0], R3 ;  /* 0x0008d00301007387 */ /* 0x000fe60000100800 */
[----:B---3--:R0:W-:Y:S04]  /*534d0*/  STL [R1+0x186c], R7 ;  /* 0x00186c0701007387 */ /* 0x0081e80000100800 */
[----:B0-----:R-:W3:Y:S01]  /*534e0*/  LDL.LU R7, [R1+0x89c] ;  /* 0x00089c0001077983 */ /* 0x001ee20000300800 */
[----:B--2---:R-:W-:-:S03]  /*534f0*/  IADD3 R2, P6, R2, R26, RZ ;  /* 0x0000001a02027210 */ /* 0x004fc60007fde0ff */
        /* <DEDUP_REMOVED lines=26> */
[----:B------:R0:W-:Y:S02]  /*536a0*/  STL [R1+0x8a4], R2 ;  /* 0x0008a40201007387 */ /* 0x0001e40000100800 */
[----:B------:R-:W3:Y:S01]  /*536b0*/  LDL.LU R28, [R1+0x858] ;  /* 0x00085800011c7983 */ /* 0x000ee20000300800 */
[----:B0-----:R-:W3:Y:S01]  /*536c0*/  LDL.LU R2, [R1+0x82c] ;  /* 0x00082c0001027983 */ /* 0x001ee20000300800 */
        /* <DEDUP_REMOVED lines=26> */
[----:B------:R-:W-:Y:S01]  /*53870*/  IMAD.X R20, R20, 0x1, R0, P6 ;  /* 0x0000000114147824 */ /* 0x000fe200030e0600 */
[-C--:B------:R-:W-:Y:S02]  /*53880*/  IADD3 R21, P6, R21, R26.reuse, RZ ;  /* 0x0000001a15157210 */ /* 0x080fe40007fde0ff */
[-C--:B------:R-:W-:Y:S02]  /*53890*/  IADD3 R22, P1, R22, R26.reuse, RZ ;  /* 0x0000001a16167210 */ /* 0x080fe40007f3e0ff */
        /* <DEDUP_REMOVED lines=22> */
[----:B------:R0:W-:Y:S02]  /*53a00*/  STL [R1+0x868], R3 ;  /* 0x0008680301007387 */ /* 0x0001e40000100800 */
[----:B------:R-:W-:-:S02]  /*53a10*/  IMAD.X R23, R23, 0x1, R0, P2 ;  /* 0x0000000117177824 */ /* 0x000fc400010e0600 */
[----:B------:R-:W-:Y:S01]  /*53a20*/  STL [R1+0x870], R20 ;  /* 0x0008701401007387 */ /* 0x000fe20000100800 */
[----:B0-----:R-:W2:Y:S01]  /*53a30*/  LDL.LU R3, [R1+0x850] ;  /* 0x0008500001037983 */ /* 0x001ea20000300800 */
[----:B------:R-:W-:Y:S02]  /*53a40*/  STL [R1+0x844], R21 ;  /* 0x0008441501007387 */ /* 0x000fe40000100800 */
[----:B------:R-:W-:Y:S02]  /*53a50*/  STL [R1+0x83c], R22 ;  /* 0x00083c1601007387 */ /* 0x000fe40000100800 */
[----:B------:R-:W-:Y:S01]  /*53a60*/  STL [R1+0x860], R23 ;  /* 0x0008601701007387 */ /* 0x000fe20000100800 */
[----:B------:R-:W3:Y:S01]  /*53a70*/  LDL.LU R7, [R1+0x840] ;  /* 0x0008400001077983 */ /* 0x000ee20000300800 */
[----:B------:R-:W-:Y:S01]  /*53a80*/  IADD3 R29, P2, R29, R26, RZ ;  /* 0x0000001a1d1d7210 */ /* 0x000fe20007f5e0ff */
[----:B------:R-:W-:-:S04]  /*53a90*/  IMAD.X R28, R28, 0x1, R0, P3 ;  /* 0x000000011c1c7824 */ /* 0x000fc800018e0600 */
[----:B------:R-:W-:Y:S04]  /*53aa0*/  STL [R1+0x834], R29 ;  /* 0x0008341d01007387 */ /* 0x000fe80000100800 */
[----:B---3--:R0:W-:Y:S01]  /*53ab0*/  STL [R1+0x185c], R7 ;  /* 0x00185c0701007387 */ /* 0x0081e20000100800 */
[----:B------:R-:W-:Y:S03]  /*53ac0*/  STL [R1+0x858], R28 ;  /* 0x0008581c01007387 */ /* 0x000fe60000100800 */
[----:B0-----:R-:W3:Y:S01]  /*53ad0*/  LDL.LU R7, [R1+0x81c] ;  /* 0x00081c0001077983 */ /* 0x001ee20000300800 */
[----:B------:R-:W-:-:S05]  /*53ae0*/  IADD3 R2, P3, R2, R26, RZ ;  /* 0x0000001a02027210 */ /* 0x000fca0007f7e0ff */
[----:B------:R-:W-:Y:S04]  /*53af0*/  STL [R1+0x82c], R2 ;  /* 0x00082c0201007387 */ /* 0x000fe80000100800 */
        /* <DEDUP_REMOVED lines=27> */
[----:B------:R-:W3:Y:S01]  /*53cb0*/  LDL.LU R22, [R1+0x7e8] ;  /* 0x0007e80001167983 */ /* 0x000ee20000300800 */
[----:B------:R-:W3:Y:S01]  /*53cc0*/  LDL.LU R23, [R1+0x7bc] ;  /* 0x0007bc0001177983 */ /* 0x000ee20000300800 */
[----:B------:R-:W3:Y:S02]  /*53cd0*/  LDL.LU R29, [R1+0x7e0] ;  /* 0x0007e000011d7983 */ /* 0x000ee40000300800 */
[----:B------:R-:W3:Y:S01]  /*53ce0*/  LDL.LU R28, [R1+0x7b4] ;  /* 0x0007b400011c7983 */ /* 0x000ee20000300800 */
        /* <DEDUP_REMOVED lines=23> */
[--C-:B------:R-:W-:Y:S01]  /*53e60*/  IMAD.X R19, R19, 0x1, R0.reuse, P2 ;  /* 0x0000000113137824 */ /* 0x100fe200010e0600 */
[-C--:B------:R-:W-:Y:S02]  /*53e70*/  IADD3 R5, P2, R5, R26.reuse, RZ ;  /* 0x0000001a05057210 */ /* 0x080fe40007f5e0ff */
        /* <DEDUP_REMOVED lines=26> */
[----:B------:R-:W-:Y:S01]  /*54020*/  STL [R1+0x800], R19 ;  /* 0x0008001301007387 */ /* 0x000fe20000100800 */
[----:B0-----:R-:W2:Y:S01]  /*54030*/  LDL.LU R2, [R1+0x7ac] ;  /* 0x0007ac0001027983 */ /* 0x001ea20000300800 */
[----:B------:R-:W-:Y:S02]  /*54040*/  STL [R1+0x7d4], R5 ;  /* 0x0007d40501007387 */ /* 0x000fe40000100800 */
[----:B------:R-:W-:Y:S02]  /*54050*/  STL [R1+0x7cc], R4 ;  /* 0x0007cc0401007387 */ /* 0x000fe40000100800 */
[----:B------:R-:W-:Y:S01]  /*54060*/  STL [R1+0x7f0], R20 ;  /* 0x0007f01401007387 */ /* 0x000fe20000100800 */
[----:B------:R-:W-:Y:S01]  /*54070*/  STL [R1+0x7c4], R21 ;  /* 0x0007c41501007387 */ /* 0x000fe20000100800 */
[----:B------:R-:W-:Y:S02]  /*54080*/  STL [R1+0x7e8], R22 ;  /* 0x0007e81601007387 */ /* 0x000fe40000100800 */
[----:B------:R-:W-:Y:S02]  /*54090*/  STL [R1+0x7bc], R23 ;  /* 0x0007bc1701007387 */ /* 0x000fe40000100800 */
[----:B------:R-:W3:Y:S02]  /*540a0*/  LDL.LU R7, [R1+0x79c] ;  /* 0x00079c0001077983 */ /* 0x000ee40000300800 */
[----:B------:R-:W-:Y:S01]  /*540b0*/  IMAD.X R29, R29, 0x1, R0, P6 ;  /* 0x000000011d1d7824 */ /* 0x000fe200030e0600 */
[----:B------:R-:W-:-:S04]  /*540c0*/  IADD3 R28, P6, R28, R26, RZ ;  /* 0x0000001a1c1c7210 */ /* 0x000fc80007fde0ff */
[----:B------:R-:W-:Y:S04]  /*540d0*/  STL [R1+0x7e0], R29 ;  /* 0x0007e01d01007387 */ /* 0x000fe80000100800 */
[----:B---3--:R0:W-:Y:S01]  /*540e0*/  STL [R1+0x1850], R7 ;  /* 0x0018500701007387 */ /* 0x0081e20000100800 */
[----:B------:R-:W-:Y:S03]  /*540f0*/  STL [R1+0x7b4], R28 ;  /* 0x0007b41c01007387 */ /* 0x000fe60000100800 */
[----:B0-----:R-:W3:Y:S01]  /*54100*/  LDL.LU R7, [R1+0x7c8] ;  /* 0x0007c80001077983 */ /* 0x001ee20000300800 */
[----:B------:R-:W-:-:S05]  /*54110*/  IMAD.X R3, R3, 0x1, R0, P1 ;  /* 0x0000000103037824 */ /* 0x000fca00008e0600 */
[----:B------:R-:W-:Y:S04]  /*54120*/  STL [R1+0x7d8], R3 ;  /* 0x0007d80301007387 */ /* 0x000fe80000100800 */
        /* <DEDUP_REMOVED lines=23> */
[----:B------:R0:W-:Y:S01]  /*542a0*/  STL [R1+0x7ac], R2 ;  /* 0x0007ac0201007387 */ /* 0x0001e20000100800 */
[----:B------:R-:W3:Y:S01]  /*542b0*/  LDL.LU R20, [R1+0x784] ;  /* 0x0007840001147983 */ /* 0x000ee20000300800 */
[----:B------:R-:W3:Y:S02]  /*542c0*/  LDL.LU R21, [R1+0x12cc] ;  /* 0x0012cc0001157983 */ /* 0x000ee40000300800 */
[----:B------:R-:W3:Y:S02]  /*542d0*/  LDL.LU R22, [R1+0xb90] ;  /* 0x000b900001167983 */ /* 0x000ee40000300800 */
[----:B------:R-:W3:Y:S01]  /*542e0*/  LDL.LU R23, [R1+0x12c4] ;  /* 0x0012c40001177983 */ /* 0x000ee20000300800 */
[----:B------:R-:W3:Y:S01]  /*542f0*/  LDL.LU R29, [R1+0xb8c] ;  /* 0x000b8c00011d7983 */ /* 0x000ee20000300800 */
[----:B------:R-:W3:Y:S02]  /*54300*/  LDL.LU R28, [R1+0x12bc] ;  /* 0x0012bc00011c7983 */ /* 0x000ee40000300800 */
        /* <DEDUP_REMOVED lines=14> */
[----:B------:R-:W-:Y:S01]  /*543f0*/  IADD3 R27, P5, R27, R26, RZ ;  /* 0x0000001a1b1b7210 */ /* 0x000fe20007fbe0ff */
[--C-:B------:R-:W-:Y:S01]  /*54400*/  IMAD.X R8, R8, 0x1, R0.reuse, P6 ;  /* 0x0000000108087824 */ /* 0x100fe200030e0600 */
[----:B------:R-:W-:Y:S01]  /*54410*/  IADD3 R9, P6, R9, UR8, RZ ;  /* 0x0000000809097c10 */ /* 0x000fe2000ffde0ff */
[--C-:B------:R-:W-:Y:S01]  /*54420*/  IMAD.X R10, R10, 0x1, R0.reuse, P1 ;  /* 0x000000010a0a7824 */ /* 0x100fe200008e0600 */
[----:B------:R-:W-:Y:S01]  /*54430*/  IADD3 R11, P1, R11, UR8, RZ ;  /* 0x000000080b0b7c10 */ /* 0x000fe2000ff3e0ff */
[--C-:B------:R-:W-:Y:S01]  /*54440*/  IMAD.X R12, R12, 0x1, R0.reuse, P2 ;  /* 0x000000010c0c7824 */ /* 0x100fe200010e0600 */
[----:B------:R-:W-:Y:S01]  /*54450*/  IADD3 R13, P2, R13, UR8, RZ ;  /* 0x000000080d0d7c10 */ /* 0x000fe2000ff5e0ff */
[--C-:B------:R-:W-:Y:S01]  /*54460*/  IMAD.X R16, R16, 0x1, R0.reuse, P4 ;  /* 0x0000000110107824 */ /* 0x100fe200020e0600 */
[----:B------:R-:W-:Y:S01]  /*54470*/  IADD3 R17, P4, R17, UR8, RZ ;  /* 0x0000000811117c10 */ /* 0x000fe2000ff9e0ff */
[----:B------:R-:W-:Y:S01]  /*54480*/  IMAD.X R18, R18, 0x1, R0, P5 ;  /* 0x0000000112127824 */ /* 0x000fe200028e0600 */
[----:B------:R-:W-:-:S02]  /*54490*/  IADD3 R19, P5, R19, UR8, RZ ;  /* 0x0000000813137c10 */ /* 0x000fc4000ffbe0ff */
[----:B------:R-:W-:Y:S01]  /*544a0*/  IADD3.X R5, R5, UR5, RZ, P6, !PT ;  /* 0x0000000505057c10 */ /* 0x000fe2000b7fe4ff */
[----:B------:R-:W-:Y:S01]  /*544b0*/  IADD3 R4, P6, R4, UR8, RZ ;  /* 0x0000000804047c10 */ /* 0x000fe2000ffde0ff */
[----:B------:R-:W-:Y:S01]  /*544c0*/  IADD3.X R20, R20, UR5, RZ, P1, !PT ;  /* 0x0000000514147c10 */ /* 0x000fe20008ffe4ff */
[----:B------:R-:W-:Y:S01]  /*544d0*/  IADD3 R21, P1, R21, UR8, RZ ;  /* 0x0000000815157c10 */ /* 0x000fe2000ff3e0ff */
[----:B------:R-:W-:Y:S01]  /*544e0*/  IADD3.X R22, R22, UR5, RZ, P2, !PT ;  /* 0x0000000516167c10 */ /* 0x000fe200097fe4ff */
[----:B------:R-:W-:Y:S01]  /*544f0*/  IADD3 R23, P2, R23, UR8, RZ ;  /* 0x0000000817177c10 */ /* 0x000fe2000ff5e0ff */
        /* <DEDUP_REMOVED lines=8> */
[----:B------:R-:W-:Y:S01]  /*54580*/  IMAD.X R14, R14, 0x1, R0, P3 ;  /* 0x000000010e0e7824 */ /* 0x000fe200018e0600 */
[----:B------:R-:W-:Y:S01]  /*54590*/  STL [R1+0x7a8], R10 ;  /* 0x0007a80a01007387 */ /* 0x000fe20000100800 */
[----:B------:R-:W-:Y:S01]  /*545a0*/  IADD3 R15, P3, R15, UR8, RZ ;  /* 0x000000080f0f7c10 */ /* 0x000fe2000ff7e0ff */
[----:B------:R-:W-:Y:S02]  /*545b0*/  STL [R1+0xb94], R11 ;  /* 0x000b940b01007387 */ /* 0x000fe40000100800 */
[----:B------:R-:W-:Y:S01]  /*545c0*/  STL [R1+0x7a0], R12 ;  /* 0x0007a00c01007387 */ /* 0x000fe20000100800 */
[----:B------:R-:W-:Y:S01]  /*545d0*/  STL [R1+0x12e0], R13 ;  /* 0x0012e00d01007387 */ /* 0x000fe20000100800 */
[----:B------:R-:W-:Y:S02]  /*545e0*/  STL [R1+0x798], R14 ;  /* 0x0007980e01007387 */ /* 0x000fe40000100800 */
[----:B------:R-:W-:Y:S02]  /*545f0*/  STL [R1+0x12dc], R15 ;  /* 0x0012dc0f01007387 */ /* 0x000fe40000100800 */
[----:B------:R0:W-:Y:S01]  /*54600*/  STL [R1+0x17cc], R0 ;  /* 0x0017cc0001007387 */ /* 0x0001e20000100800 */
[----:B------:R-:W-:Y:S01]  /*54610*/  STL [R1+0x790], R16 ;  /* 0x0007901001007387 */ /* 0x000fe20000100800 */
[----:B------:R-:W-:Y:S02]  /*54620*/  STL [R1+0x12d8], R17 ;  /* 0x0012d81101007387 */ /* 0x000fe40000100800 */
[----:B------:R-:W-:Y:S02]  /*54630*/  STL [R1+0x788], R18 ;  /* 0x0007881201007387 */ /* 0x000fe40000100800 */
[----:B------:R-:W-:Y:S01]  /*54640*/  STL [R1+0x12d4], R19 ;  /* 0x0012d41301007387 */ /* 0x000fe20000100800 */
[----:B------:R-:W-:Y:S01]  /*54650*/  STL [R1+0xb98], R5 ;  /* 0x000b980501007387 */ /* 0x000fe20000100800 */
[----:B------:R-:W-:Y:S01]  /*54660*/  STL [R1+0x12d0], R4 ;  /* 0x0012d00401007387 */ /* 0x000fe20000100800 */
[----:B------:R-:W-:Y:S01]  /*54670*/  IADD3.X R29, R29, UR5, RZ, P3, !PT ;  /* 0x000000051d1d7c10 */ /* 0x000fe20009ffe4ff */
[----:B------:R-:W-:Y:S01]  /*54680*/  STL [R1+0x784], R20 ;  /* 0x0007841401007387 */ /* 0x000fe20000100800 */
[----:B------:R-:W-:Y:S01]  /*54690*/  STL [R1+0x12cc], R21 ;  /* 0x0012cc1501007387 */ /* 0x000fe20000100800 */
[----:B------:R-:W-:Y:S02]  /*546a0*/  STL [R1+0xb90], R22 ;  /* 0x000b901601007387 */ /* 0x000fe40000100800 */
[----:B------:R-:W-:Y:S02]  /*546b0*/  STL [R1+0x12c4], R23 ;  /* 0x0012c41701007387 */ /* 0x000fe40000100800 */
[----:B------:R-:W-:Y:S01]  /*546c0*/  STL [R1+0xb8c], R29 ;  /* 0x000b8c1d01007387 */ /* 0x000fe20000100800 */
[----:B0-----:R-:W2:Y:S01]  /*546d0*/  LDL.LU R0, [R1+0xb80] ;  /* 0x000b800001007983 */ /* 0x001ea20000300800 */
[----:B------:R-:W-:-:S02]  /*546e0*/  IADD3 R28, P3, R28, UR8, RZ ;  /* 0x000000081c1c7c10 */ /* 0x000fc4000ff7e0ff */
[----:B------:R-:W-:-:S03]  /*546f0*/  IADD3.X R3, R3, UR5, RZ, P4, !PT ;  /* 0x0000000503037c10 */ /* 0x000fc6000a7fe4ff */
[----:B------:R-:W-:Y:S04]  /*54700*/  STL [R1+0x12bc], R28 ;  /* 0x0012bc1c01007387 */ /* 0x000fe80000100800 */
[----:B--2---:R0:W-:Y:S01]  /*54710*/  STL [R1+0x1848], R0 ;  /* 0x0018480001007387 */ /* 0x0041e20000100800 */
[----:B------:R-:W-:Y:S03]  /*54720*/  STL [R1+0xb88], R3 ;  /* 0x000b880301007387 */ /* 0x000fe60000100800 */
[----:B0-----:R-:W2:Y:S01]  /*54730*/  LDL.LU R0, [R1+0x12ac] ;  /* 0x0012ac0001007983 */ /* 0x001ea20000300800 */
[----:B------:R-:W-:-:S05]  /*54740*/  IADD3 R2, P4, R2, UR8, RZ ;  /* 0x0000000802027c10 */ /* 0x000fca000ff9e0ff */
[----:B------:R-:W-:Y:S04]  /*54750*/  STL [R1+0x12b4], R2 ;  /* 0x0012b40201007387 */ /* 0x000fe80000100800 */
        /* <DEDUP_REMOVED lines=30> */
[----:B--2---:R-:W-:-:S05]  /*54940*/  IADD3.X R0, R0, UR5, RZ, P5, !PT ;  /* 0x0000000500007c10 */ /* 0x004fca000affe4ff */
[----:B------:R0:W-:Y:S04]  /*54950*/  STL [R1+0xb84], R0 ;  /* 0x000b840001007387 */ /* 0x0001e80000100800 */
[----:B0-----:R-:W2:Y:S02]  /*54960*/  LDL.LU R0, [R1+0x184c] ;  /* 0x00184c0001007983 */ /* 0x001ea40000300800 */
[----:B--2---:R-:W-:-:S05]  /*54970*/  IADD3 R0, P5, R0, UR8, RZ ;  /* 0x0000000800007c10 */ /* 0x004fca000ffbe0ff */
[----:B------:R0:W-:Y:S04]  /*54980*/  STL [R1+0x12ac], R0 ;  /* 0x0012ac0001007387 */ /* 0x0001e80000100800 */
[----:B0-----:R-:W2:Y:S01]  /*54990*/  LDL.LU R0, [R1+0x1848] ;  /* 0x0018480001007983 */ /* 0x001ea20000300800 */
[----:B----4-:R-:W-:Y:S01]  /*549a0*/  IADD3.X R6, R6, UR5, RZ, P1, !PT ;  /* 0x0000000506067c10 */ /* 0x010fe20008ffe4ff */
[----:B---3--:R-:W-:Y:S01]  /*549b0*/  IADD3 R24, P1, R24, UR8, RZ ;  /* 0x0000000818187c10 */ /* 0x008fe2000ff3e0ff */
[----:B------:R-:W-:Y:S01]  /*549c0*/  IADD3.X R25, R25, UR5, RZ, P2, !PT ;  /* 0x0000000519197c10 */ /* 0x000fe200097fe4ff */
[----:B------:R-:W-:Y:S01]  /*549d0*/  IADD3 R26, P2, R26, UR8, RZ ;  /* 0x000000081a1a7c10 */ /* 0x000fe2000ff5e0ff */
        /* <DEDUP_REMOVED lines=16> */
[----:B--2---:R-:W-:Y:S01]  /*54ae0*/  IADD3.X R0, R0, UR5, RZ, P6, !PT ;  /* 0x0000000500007c10 */ /* 0x004fe2000b7fe4ff */
[----:B------:R-:W-:-:S04]  /*54af0*/  IADD3 R7, P6, R7, UR8, RZ ;  /* 0x0000000807077c10 */ /* 0x000fc8000ffde0ff */
[----:B------:R0:W-:Y:S01]  /*54b00*/  STL [R1+0xb80], R0 ;  /* 0x000b800001007387 */ /* 0x0001e20000100800 */
[----:B------:R-:W-:Y:S02]  /*54b10*/  STL [R1+0x12a4], R7 ;  /* 0x0012a40701007387 */ /* 0x000fe40000100800 */
[----:B------:R-:W-:Y:S02]  /*54b20*/  STL [R1+0x12c8], R6 ;  /* 0x0012c80601007387 */ /* 0x000fe40000100800 */
[----:B------:R-:W-:Y:S01]  /*54b30*/  STL [R1+0x129c], R24 ;  /* 0x00129c1801007387 */ /* 0x000fe20000100800 */
[----:B------:R-:W-:Y:S01]  /*54b40*/  STL [R1+0x12c0], R25 ;  /* 0x0012c01901007387 */ /* 0x000fe20000100800 */
[----:B------:R-:W-:Y:S02]  /*54b50*/  STL [R1+0x1294], R26 ;  /* 0x0012941a01007387 */ /* 0x000fe40000100800 */
[----:B------:R-:W-:Y:S02]  /*54b60*/  STL [R1+0x12b8], R27 ;  /* 0x0012b81b01007387 */ /* 0x000fe40000100800 */
[----:B------:R-:W-:Y:S01]  /*54b70*/  STL [R1+0x128c], R8 ;  /* 0x00128c0801007387 */ /* 0x000fe20000100800 */
[----:B------:R-:W-:Y:S01]  /*54b80*/  IADD3.X R13, R13, UR5, RZ, P6, !PT ;  /* 0x000000050d0d7c10 */ /* 0x000fe2000b7fe4ff */
[----:B------:R-:W-:Y:S01]  /*54b90*/  STL [R1+0x12b0], R9 ;  /* 0x0012b00901007387 */ /* 0x000fe20000100800 */
[----:B------:R-:W-:Y:S01]  /*54ba0*/  IADD3 R14, P6, R14, UR8, RZ ;  /* 0x000000080e0e7c10 */ /* 0x000fe2000ffde0ff */
        /* <DEDUP_REMOVED lines=11> */
[----:B------:R-:W-:Y:S01]  /*54c60*/  IADD3.X R23, R23, UR5, RZ, P6, !PT ;  /* 0x0000000517177c10 */ /* 0x000fe2000b7fe4ff */
[----:B------:R-:W-:Y:S01]  /*54c70*/  STL [R1+0x1280], R4 ;  /* 0x0012800401007387 */ /* 0x000fe20000100800 */
[----:B------:R-:W-:Y:S01]  /*54c80*/  IADD3 R29, P6, R29, UR8, RZ ;  /* 0x000000081d1d7c10 */ /* 0x000fe2000ffde0ff */
[----:B------:R-:W-:Y:S01]  /*54c90*/  STL [R1+0x1254], R20 ;  /* 0x0012541401007387 */ /* 0x000fe20000100800 */
[----:B------:R-:W-:Y:S02]  /*54ca0*/  STL [R1+0x1278], R21 ;  /* 0x0012781501007387 */ /* 0x000fe40000100800 */
[----:B------:R-:W-:Y:S02]  /*54cb0*/  STL [R1+0x124c], R22 ;  /* 0x00124c1601007387 */ /* 0x000fe40000100800 */
[----:B------:R-:W-:Y:S01]  /*54cc0*/  STL [R1+0x1270], R23 ;  /* 0x0012701701007387 */ /* 0x000fe20000100800 */
[----:B------:R-:W-:Y:S01]  /*54cd0*/  STL [R1+0x1244], R29 ;  /* 0x0012441d01007387 */ /* 0x000fe20000100800 */
[----:B0-----:R-:W2:Y:S01]  /*54ce0*/  LDL.LU R0, [R1+0x122c] ;  /* 0x00122c0001007983 */ /* 0x001ea20000300800 */
[----:B------:R-:W-:Y:S01]  /*54cf0*/  IADD3.X R28, R28, UR5, RZ, P1, !PT ;  /* 0x000000051c1c7c10 */ /* 0x000fe20008ffe4ff */
[----:B------:R-:W-:-:S04]  /*54d00*/  IADD3 R3, P1, R3, UR8, RZ ;  /* 0x0000000803037c10 */ /* 0x000fc8000ff3e0ff */
[----:B------:R-:W-:Y:S04]  /*54d10*/  STL [R1+0x1268], R28 ;  /* 0x0012681c01007387 */ /* 0x000fe80000100800 */
[----:B--2---:R0:W-:Y:S01]  /*54d20*/  STL [R1+0x1840], R0 ;  /* 0x0018400001007387 */ /* 0x0041e20000100800 */
[----:B------:R-:W-:Y:S03]  /*54d30*/  STL [R1+0x123c], R3 ;  /* 0x00123c0301007387 */ /* 0x000fe60000100800 */
[----:B0-----:R-:W2:Y:S01]  /*54d40*/  LDL.LU R0, [R1+0x1258] ;  /* 0x0012580001007983 */ /* 0x001ea20000300800 */
[----:B------:R-:W-:-:S05]  /*54d50*/  IADD3.X R2, R2, UR5, RZ, P2, !PT ;  /* 0x0000000502027c10 */ /* 0x000fca00097fe4ff */
        /* <DEDUP_REMOVED lines=31> */
[----:B--2---:R-:W-:-:S05]  /*54f50*/  IADD3 R0, P2, R0, UR8, RZ ;  /* 0x0000000800007c10 */ /* 0x004fca000ff5e0ff */
[----:B------:R0:W-:Y:S04]  /*54f60*/  STL [R1+0x1234], R0 ;  /* 0x0012340001007387 */ /* 0x0001e80000100800 */
[----:B0-----:R-:W2:Y:S02]  /*54f70*/  LDL.LU R0, [R1+0x1844] ;  /* 0x0018440001007983 */ /* 0x001ea40000300800 */
[----:B--2---:R-:W-:-:S05]  /*54f80*/  IADD3.X R0, R0, UR5, RZ, P3, !PT ;  /* 0x0000000500007c10 */ /* 0x004fca0009ffe4ff */
[----:B------:R0:W-:Y:S04]  /*54f90*/  STL [R1+0x1258], R0 ;  /* 0x0012580001007387 */ /* 0x0001e80000100800 */
[----:B0-----:R-:W2:Y:S01]  /*54fa0*/  LDL.LU R0, [R1+0x1840] ;  /* 0x0018400001007983 */ /* 0x001ea20000300800 */
[----:B---3--:R-:W-:Y:S01]  /*54fb0*/  IADD3.X R7, R7, UR5, RZ, P4, !PT ;  /* 0x0000000507077c10 */ /* 0x008fe2000a7fe4ff */
[----:B----4-:R-:W-:Y:S01]  /*54fc0*/  IADD3 R6, P4, R6, UR8, RZ ;  /* 0x0000000806067c10 */ /* 0x010fe2000ff9e0ff */
        /* <DEDUP_REMOVED lines=18> */
[----:B------:R-:W-:-:S02]  /*550f0*/  IADD3.X R29, R29, UR5, RZ, P4, !PT ;  /* 0x000000051d1d7c10 */ /* 0x000fc4000a7fe4ff */
[----:B--2---:R-:W-:-:S05]  /*55100*/  IADD3 R0, P3, R0, UR8, RZ ;  /* 0x0000000800007c10 */ /* 0x004fca000ff7e0ff */
[----:B------:R0:W-:Y:S01]  /*55110*/  STL [R1+0x122c], R0 ;  /* 0x00122c0001007387 */ /* 0x0001e20000100800 */
[----:B------:R-:W-:Y:S02]  /*55120*/  STL [R1+0x1250], R7 ;  /* 0x0012500701007387 */ /* 0x000fe40000100800 */
[----:B------:R-:W-:Y:S02]  /*55130*/  STL [R1+0x1224], R6 ;  /* 0x0012240601007387 */ /* 0x000fe40000100800 */
[----:B------:R-:W-:Y:S01]  /*55140*/  STL [R1+0x1248], R24 ;  /* 0x0012481801007387 */ /* 0x000fe20000100800 */
[----:B------:R-:W-:Y:S01]  /*55150*/  STL [R1+0x121c], R25 ;  /* 0x00121c1901007387 */ /* 0x000fe20000100800 */
        /* <DEDUP_REMOVED lines=24> */
[----:B------:R-:W-:Y:S02]  /*552e0*/  STL [R1+0x11f0], R29 ;  /* 0x0011f01d01007387 */ /* 0x000fe40000100800 */
        /* <DEDUP_REMOVED lines=1327> */
[----:B------:R-:W-:Y:S02]  /*5a5e0*/  IADD3.X R20, R20, UR5, RZ, P6, !PT ;  /* 0x0000000514147c10 */ /* 0x000fe4000b7fe4ff */
[----:B------:R-:W-:Y:S02]  /*5a5f0*/  IADD3.X R21, R21, UR5, RZ, P1, !PT ;  /* 0x0000000515157c10 */ /* 0x000fe40008ffe4ff */
[----:B------:R-:W-:Y:S02]  /*5a600*/  IADD3.X R23, R23, UR5, RZ, P3, !PT ;  /* 0x0000000517177c10 */ /* 0x000fe40009ffe4ff */
[----:B------:R-:W-:Y:S02]  /*5a610*/  IADD3.X R22, R22, UR5, RZ, P2, !PT ;  /* 0x0000000516167c10 */ /* 0x000fe400097fe4ff */
[----:B--2---:R-:W-:-:S05]  /*5a620*/  IADD3 R0, P4, R0, UR8, RZ ;  /* 0x0000000800007c10 */ /* 0x004fca000ff9e0ff */
[----:B------:R0:W-:Y:S04]  /*5a630*/  STL [R1+0x133c], R0 ;  /* 0x00133c0001007387 */ /* 0x0001e80000100800 */
[----:B0-----:R0:W5:Y:S01]  /*5a640*/  LDL.LU R0, [R1+0x17cc] ;  /* 0x0017cc0001007983 */ /* 0x0011620000300800 */
[----:B------:R1:W-:Y:S03]  /*5a650*/  STL [R1+0xba0], R6 ;  /* 0x000ba00601007387 */ /* 0x0003e60000100800 */
[----:B-1----:R0:W5:Y:S01]  /*5a660*/  LDL.LU R6, [R1+0x17c8] ;  /* 0x0017c80001067983 */ /* 0x0021620000300800 */
[----:B------:R1:W-:Y:S03]  /*5a670*/  STL [R1+0x1344], R7 ;  /* 0x0013440701007387 */ /* 0x0003e60000100800 */
[----:B-1----:R0:W5:Y:S01]  /*5a680*/  LDL.LU R7, [R1+0x17c4] ;  /* 0x0017c40001077983 */ /* 0x0021620000300800 */
[----:B------:R1:W-:Y:S01]  /*5a690*/  STL [R1+0xb9c], R5 ;  /* 0x000b9c0501007387 */ /* 0x0003e20000100800 */
[----:B------:R-:W-:-:S02]  /*5a6a0*/  IADD3.X R26, R26, UR5, RZ, P4, !PT ;  /* 0x000000051a1a7c10 */ /* 0x000fc4000a7fe4ff */
[----:B-1----:R0:W5:Y:S01]  /*5a6b0*/  LDL.LU R5, [R1+0x17c0] ;  /* 0x0017c00001057983 */ /* 0x0021620000300800 */
[----:B------:R1:W-:Y:S01]  /*5a6c0*/  STL [R1+0x134c], R4 ;  /* 0x00134c0401007387 */ /* 0x0003e20000100800 */
[----:B------:R-:W-:Y:S02]  /*5a6d0*/  IADD3 R27, P4, R27, UR8, RZ ;  /* 0x000000081b1b7c10 */ /* 0x000fe4000ff9e0ff */
[----:B-1----:R0:W5:Y:S01]  /*5a6e0*/  LDL.LU R4, [R1+0x17bc] ;  /* 0x0017bc0001047983 */ /* 0x0021620000300800 */
[----:B------:R1:W-:Y:S03]  /*5a6f0*/  STL [R1+0x12e8], R28 ;  /* 0x0012e81c01007387 */ /* 0x0003e60000100800 */
[----:B-1----:R0:W5:Y:S01]  /*5a700*/  LDL.LU R28, [R1+0x17b8] ;  /* 0x0017b800011c7983 */ /* 0x0021620000300800 */
[----:B------:R1:W-:Y:S03]  /*5a710*/  STL [R1+0x1354], R29 ;  /* 0x0013541d01007387 */ /* 0x0003e60000100800 */
[----:B-1----:R0:W5:Y:S01]  /*5a720*/  LDL.LU R29, [R1+0x17b4] ;  /* 0x0017b400011d7983 */ /* 0x0021620000300800 */
[----:B------:R1:W-:Y:S03]  /*5a730*/  STL [R1+0x12f0], R2 ;  /* 0x0012f00201007387 */ /* 0x0003e60000100800 */
[----:B-1----:R0:W5:Y:S01]  /*5a740*/  LDL.LU R2, [R1+0x17b0] ;  /* 0x0017b00001027983 */ /* 0x0021620000300800 */
[----:B------:R1:W-:Y:S03]  /*5a750*/  STL [R1+0x135c], R3 ;  /* 0x00135c0301007387 */ /* 0x0003e60000100800 */
[----:B-1----:R0:W5:Y:S01]  /*5a760*/  LDL.LU R3, [R1+0x17ac] ;  /* 0x0017ac0001037983 */ /* 0x0021620000300800 */
[----:B------:R0:W-:Y:S02]  /*5a770*/  STL [R1+0x12f8], R24 ;  /* 0x0012f81801007387 */ /* 0x0001e40000100800 */
[----:B------:R0:W-:Y:S02]  /*5a780*/  STL [R1+0x1378], R25 ;  /* 0x0013781901007387 */ /* 0x0001e40000100800 */
[----:B------:R0:W-:Y:S01]  /*5a790*/  STL [R1+0x1300], R26 ;  /* 0x0013001a01007387 */ /* 0x0001e20000100800 */
[----:B------:R0:W-:Y:S01]  /*5a7a0*/  STL [R1+0x1374], R27 ;  /* 0x0013741b01007387 */ /* 0x0001e20000100800 */
[----:B------:R0:W-:Y:S02]  /*5a7b0*/  STL [R1+0x1308], R8 ;  /* 0x0013080801007387 */ /* 0x0001e40000100800 */
[----:B------:R0:W-:Y:S02]  /*5a7c0*/  STL [R1+0x1370], R9 ;  /* 0x0013700901007387 */ /* 0x0001e40000100800 */
[----:B------:R0:W-:Y:S01]  /*5a7d0*/  STL [R1+0x1310], R10 ;  /* 0x0013100a01007387 */ /* 0x0001e20000100800 */
[----:B------:R0:W-:Y:S01]  /*5a7e0*/  STL [R1+0x136c], R11 ;  /* 0x00136c0b01007387 */ /* 0x0001e20000100800 */
[----:B------:R0:W-:Y:S02]  /*5a7f0*/  STL [R1+0x1318], R12 ;  /* 0x0013180c01007387 */ /* 0x0001e40000100800 */
[----:B------:R0:W-:Y:S01]  /*5a800*/  STL [R1+0x1368], R13 ;  /* 0x0013680d01007387 */ /* 0x0001e20000100800 */
[----:B------:R-:W-:Y:S01]  /*5a810*/  IADD3.X R18, R18, UR5, RZ, P4, !PT ;  /* 0x0000000512127c10 */ /* 0x000fe2000a7fe4ff */
[----:B------:R0:W-:Y:S01]  /*5a820*/  STL [R1+0x1320], R14 ;  /* 0x0013200e01007387 */ /* 0x0001e20000100800 */
        /* <DEDUP_REMOVED lines=8> */
[----:B------:R0:W-:Y:S01]  /*5a8b0*/  STL [R1+0x1350], R22 ;  /* 0x0013501601007387 */ /* 0x0001e20000100800 */
[----:B------:R-:W-:Y:S01]  /*5a8c0*/  @!P0 CALL.REL.NOINC `(.L_x_2) ;  /* 0x0000001000008944 */ /* 0x000fe20003c00000 */
[----:B------:R-:W-:Y:S05]  /*5a8d0*/  BRA `(.L_x_3) ;  /* 0xfffc8a9000007947 */ /* 0x000fea000383ffff */
.L_x_2:
[----:B-----5:R-:W2:Y:S04]  /*5a8e0*/  LDL.LU R0, [R1+0x190] ;  /* 0x0001900001007983 */ /* 0x020ea80000300800 */
[----:B--2---:R1:W-:Y:S04]  /*5a8f0*/  STL [R1+0x1950], R0 ;  /* 0x0019500001007387 */ /* 0x0043e80000100800 */
[----:B-1----:R-:W2:Y:S04]  /*5a900*/  LDL.LU R0, [R1+0x1bc] ;  /* 0x0001bc0001007983 */ /* 0x002ea80000300800 */
        /* <DEDUP_REMOVED lines=33> */
[----:B0-----:R-:W2:Y:S01]  /*5ab20*/  LDL.LU R24, [R1+0x1b4] ;  /* 0x0001b40001187983 */ /* 0x001ea20000300800 */
[----:B-1----:R-:W-:-:S03]  /*5ab30*/  IMAD.MOV.U32 R0, RZ, RZ, R7 ;  /* 0x000000ffff007224 */ /* 0x002fc600078e0007 */
[----:B--2---:R0:W-:Y:S04]  /*5ab40*/  STL [R1+0x1958], R24 ;  /* 0x0019581801007387 */ /* 0x0041e80000100800 */
[----:B0-----:R-:W2:Y:S04]  /*5ab50*/  LDL.LU R24, [R1+0x19c] ;  /* 0x00019c0001187983 */ /* 0x001ea80000300800 */
        /* <DEDUP_REMOVED lines=31> */
[----:B------:R-:W2:Y:S04]  /*5ad50*/  LDL.LU R25, [R1+0x1b0] ;  /* 0x0001b00001197983 */ /* 0x000ea80000300800 */
[----:B------:R-:W3:Y:S01]  /*5ad60*/  LDL.LU R26, [R1+0x1c4] ;  /* 0x0001c400011a7983 */ /* 0x000ee20000300800 */
[----:B0-----:R-:W-:-:S03]  /*5ad70*/  IMAD.MOV.U32 R24, RZ, RZ, R6 ;  /* 0x000000ffff187224 */ /* 0x001fc600078e0006 */
[----:B------:R-:W3:Y:S04]  /*5ad80*/  LDL.LU R27, [R1+0x1c0] ;  /* 0x0001c000011b7983 */ /* 0x000ee80000300800 */
[----:B------:R-:W4:Y:S04]  /*5ad90*/  LDL.LU R6, [R1+0x244] ;  /* 0x0002440001067983 */ /* 0x000f280000300800 */
[----:B------:R-:W4:Y:S04]  /*5ada0*/  LDL.LU R7, [R1+0x240] ;  /* 0x0002400001077983 */ /* 0x000f280000300800 */
[----:B------:R-:W2:Y:S04]  /*5adb0*/  LDL.LU R8, [R1+0x25c] ;  /* 0x00025c0001087983 */ /* 0x000ea80000300800 */
        /* <DEDUP_REMOVED lines=15> */
[----:B------:R0:W-:Y:S01]  /*5aeb0*/  STL [R1+0x17f0], R5 ;  /* 0x0017f00501007387 */ /* 0x0001e20000100800 */
[----:B------:R-:W-:-:S03]  /*5aec0*/  F2FP.PACK_AB R0, R24, R0 ;  /* 0x000000001800723e */ /* 0x000fc600000000ff */
        /* <DEDUP_REMOVED lines=11> */
[----:B------:R-:W2:Y:S04]  /*5af80*/  LDL.LU R24, [R1+0x19d8] ;  /* 0x0019d80001187983 */ /* 0x000ea80000300800 */
[----:B------:R0:W-:Y:S04]  /*5af90*/  STL [R1+0x1dc], R0 ;  /* 0x0001dc0001007387 */ /* 0x0001e80000100800 */
[----:B0-----:R-:W2:Y:S02]  /*5afa0*/  LDL.LU R0, [R1+0x19d4] ;  /* 0x0019d40001007983 */ /* 0x001ea40000300800 */
[----:B--2---:R-:W-:-:S02]  /*5afb0*/  F2FP.PACK_AB R0, R24, R0 ;  /* 0x000000001800723e */ /* 0x004fc400000000ff */
        /* <DEDUP_REMOVED lines=62> */
[----:B0-----:R-:W2:Y:S01]  /*5b3a0*/  LDL.LU R0, [R1+0x1954] ;  /* 0x0019540001007983 */ /* 0x001ea20000300800 */
[----:B------:R-:W-:Y:S02]  /*5b3b0*/  F2FP.PACK_AB R2, R2, R29 ;  /* 0x0000001d0202723e */ /* 0x000fe400000000ff */
[----:B--2---:R-:W-:-:S02]  /*5b3c0*/  F2FP.PACK_AB R3, R0, R3 ;  /* 0x000000030003723e */ /* 0x004fc400000000ff */
[----:B------:R-:W2:Y:S01]  /*5b3d0*/  LDL.LU R0, [R1+0x1950] ;  /* 0x0019500001007983 */ /* 0x000ea20000300800 */
[----:B------:R-:W-:-:S03]  /*5b3e0*/  F2FP.PACK_AB R4, R28, R4 ;  /* 0x000000041c04723e */ /* 0x000fc600000000ff */
[----:B------:R-:W-:Y:S04]  /*5b3f0*/  STL [R1+0x158], R3 ;  /* 0x0001580301007387 */ /* 0x000fe80000100800 */
[----:B------:R0:W-:Y:S04]  /*5b400*/  STL [R1+0x154], R2 ;  /* 0x0001540201007387 */ /* 0x0001e80000100800 */
[----:B------:R-:W-:Y:S01]  /*5b410*/  STL [R1+0x150], R4 ;  /* 0x0001500401007387 */ /* 0x000fe20000100800 */
[----:B0-----:R-:W-:Y:S02]  /*5b420*/  F2FP.PACK_AB R2, R24, R25 ;  /* 0x000000191802723e */ /* 0x001fe400000000ff */
[----:B--2---:R-:W-:-:S02]  /*5b430*/  F2FP.PACK_AB R3, R5, R0 ;  /* 0x000000000503723e */ /* 0x004fc400000000ff */
[----:B---3--:R-:W-:-:S03]  /*5b440*/  F2FP.PACK_AB R0, R26, R27 ;  /* 0x0000001b1a00723e */ /* 0x008fc600000000ff */
[----:B------:R4:W-:Y:S04]  /*5b450*/  STL [R1+0x14c], R3 ;  /* 0x00014c0301007387 */ /* 0x0009e80000100800 */
[----:B------:R0:W-:Y:S01]  /*5b460*/  STL [R1+0x148], R2 ;  /* 0x0001480201007387 */ /* 0x0001e20000100800 */
[----:B----4-:R-:W-:-:S03]  /*5b470*/  F2FP.PACK_AB R3, R6, R7 ;  /* 0x000000070603723e */ /* 0x010fc600000000ff */
[----:B------:R1:W-:Y:S01]  /*5b480*/  STL [R1+0x144], R0 ;  /* 0x0001440001007387 */ /* 0x0003e20000100800 */
[----:B0-----:R-:W-:-:S03]  /*5b490*/  F2FP.PACK_AB R2, R8, R9 ;  /* 0x000000090802723e */ /* 0x001fc600000000ff */
[----:B------:R0:W-:Y:S01]  /*5b4a0*/  STL [R1+0x140], R3 ;  /* 0x0001400301007387 */ /* 0x0001e20000100800 */
[----:B-1----:R-:W-:-:S03]  /*5b4b0*/  F2FP.PACK_AB R0, R10, R11 ;  /* 0x0000000b0a00723e */ /* 0x002fc600000000ff */
[----:B------:R1:W-:Y:S01]  /*5b4c0*/  STL [R1+0x13c], R2 ;  /* 0x00013c0201007387 */ /* 0x0003e20000100800 */
[----:B0-----:R-:W-:-:S03]  /*5b4d0*/  F2FP.PACK_AB R3, R12, R13 ;  /* 0x0000000d0c03723e */ /* 0x001fc600000000ff */
[----:B------:R0:W-:Y:S04]  /*5b4e0*/  STL [R1+0x138], R0 ;  /* 0x0001380001007387 */ /* 0x0001e80000100800 */
[----:B------:R2:W-:Y:S01]  /*5b4f0*/  STL [R1+0x134], R3 ;  /* 0x0001340301007387 */ /* 0x0005e20000100800 */
[----:B-1----:R-:W-:Y:S02]  /*5b500*/  F2FP.PACK_AB R2, R14, R15 ;  /* 0x0000000f0e02723e */ /* 0x002fe400000000ff */
[----:B0-----:R-:W-:-:S03]  /*5b510*/  F2FP.PACK_AB R0, R16, R17 ;  /* 0x000000111000723e */ /* 0x001fc600000000ff */
[----:B------:R-:W-:Y:S01]  /*5b520*/  STL [R1+0x130], R2 ;  /* 0x0001300201007387 */ /* 0x000fe20000100800 */
[----:B--2---:R-:W-:-:S03]  /*5b530*/  F2FP.PACK_AB R3, R18, R19 ;  /* 0x000000131203723e */ /* 0x004fc600000000ff */
[----:B------:R-:W-:Y:S04]  /*5b540*/  STL [R1+0x12c], R0 ;  /* 0x00012c0001007387 */ /* 0x000fe80000100800 */
[----:B------:R0:W-:Y:S04]  /*5b550*/  STL [R1+0x128], R3 ;  /* 0x0001280301007387 */ /* 0x0001e80000100800 */
[----:B0-----:R-:W2:Y:S01]  /*5b560*/  LDL.LU R3, [R1+0x408] ;  /* 0x0004080001037983 */ /* 0x001ea20000300800 */
[----:B------:R-:W-:Y:S02]  /*5b570*/  F2FP.PACK_AB R2, R20, R21 ;  /* 0x000000151402723e */ /* 0x000fe400000000ff */
[----:B------:R-:W-:-:S03]  /*5b580*/  F2FP.PACK_AB R0, R22, R23 ;  /* 0x000000171600723e */ /* 0x000fc600000000ff */
        /* <DEDUP_REMOVED lines=36> */
[----:B------:R-:W3:Y:S04]  /*5b7d0*/  LDL.LU R2, [R1+0x51c] ;  /* 0x00051c0001027983 */ /* 0x000ee80000300800 */
[----:B---3--:R0:W-:Y:S04]  /*5b7e0*/  STL [R1+0x18c4], R2 ;  /* 0x0018c40201007387 */ /* 0x0081e80000100800 */
[----:B0-----:R-:W3:Y:S04]  /*5b7f0*/  LDL.LU R2, [R1+0x40c] ;  /* 0x00040c0001027983 */ /* 0x001ee80000300800 */
        /* <DEDUP_REMOVED lines=33> */
[----:B0-----:R-:W2:Y:S04]  /*5ba10*/  LDL.LU R2, [R1+0x4ac] ;  /* 0x0004ac0001027983 */ /* 0x001ea80000300800 */
[----:B------:R-:W3:Y:S04]  /*5ba20*/  LDL.LU R29, [R1+0x518] ;  /* 0x00051800011d7983 */ /* 0x000ee80000300800 */
[----:B------:R-:W4:Y:S04]  /*5ba30*/  LDL.LU R28, [R1+0x53c] ;  /* 0x00053c00011c7983 */ /* 0x000f280000300800 */
[----:B------:R-:W4:Y:S04]  /*5ba40*/  LDL.LU R4, [R1+0x538] ;  /* 0x0005380001047983 */ /* 0x000f280000300800 */
        /* <DEDUP_REMOVED lines=24> */
[----:B--2---:R-:W-:-:S03]  /*5bbd0*/  F2FP.PACK_AB R3, R2, R3 ;  /* 0x000000030203723e */ /* 0x004fc600000000ff */
        /* <DEDUP_REMOVED lines=68> */
[----:B------:R-:W2:Y:S01]  /*5c020*/  LDL.LU R2, [R1+0x18c4] ;  /* 0x0018c40001027983 */ /* 0x000ea20000300800 */
[----:B----4-:R-:W-:-:S03]  /*5c030*/  F2FP.PACK_AB R4, R28, R4 ;  /* 0x000000041c04723e */ /* 0x010fc600000000ff */
[----:B------:R3:W-:Y:S02]  /*5c040*/  STL [R1+0xd8], R3 ;  /* 0x0000d80301007387 */ /* 0x0007e40000100800 */
[----:B---3--:R-:W-:Y:S02]  /*5c050*/  F2FP.PACK_AB R3, R5, R0 ;  /* 0x000000000503723e */ /* 0x008fe400000000ff */
[----:B------:R-:W-:Y:S02]  /*5c060*/  F2FP.PACK_AB R0, R26, R27 ;  /* 0x0000001b1a00723e */ /* 0x000fe400000000ff */
[----:B--2---:R-:W-:-:S05]  /*5c070*/  F2FP.PACK_AB R2, R2, R29 ;  /* 0x0000001d0202723e */ /* 0x004fca00000000ff */
[----:B------:R0:W-:Y:S04]  /*5c080*/  STL [R1+0xd4], R2 ;  /* 0x0000d40201007387 */ /* 0x0001e80000100800 */
[----:B------:R-:W-:Y:S04]  /*5c090*/  STL [R1+0xd0], R4 ;  /* 0x0000d00401007387 */ /* 0x000fe80000100800 */
[----:B------:R1:W-:Y:S01]  /*5c0a0*/  STL [R1+0xcc], R3 ;  /* 0x0000cc0301007387 */ /* 0x0003e20000100800 */
[----:B0-----:R-:W-:-:S05]  /*5c0b0*/  F2FP.PACK_AB R2, R24, R25 ;  /* 0x000000191802723e */ /* 0x001fca00000000ff */
[----:B------:R0:W-:Y:S01]  /*5c0c0*/  STL [R1+0xc8], R2 ;  /* 0x0000c80201007387 */ /* 0x0001e20000100800 */
[----:B-1----:R-:W-:-:S03]  /*5c0d0*/  F2FP.PACK_AB R3, R6, R7 ;  /* 0x000000070603723e */ /* 0x002fc600000000ff */
[----:B------:R1:W-:Y:S04]  /*5c0e0*/  STL [R1+0xc4], R0 ;  /* 0x0000c40001007387 */ /* 0x0003e80000100800 */
[----:B------:R2:W-:Y:S01]  /*5c0f0*/  STL [R1+0xc0], R3 ;  /* 0x0000c00301007387 */ /* 0x0005e20000100800 */
[----:B0-----:R-:W-:Y:S02]  /*5c100*/  F2FP.PACK_AB R2, R8, R9 ;  /* 0x000000090802723e */ /* 0x001fe400000000ff */
[----:B-1----:R-:W-:-:S03]  /*5c110*/  F2FP.PACK_AB R0, R10, R11 ;  /* 0x0000000b0a00723e */ /* 0x002fc600000000ff */
[----:B------:R0:W-:Y:S01]  /*5c120*/  STL [R1+0xbc], R2 ;  /* 0x0000bc0201007387 */ /* 0x0001e20000100800 */
[----:B--2---:R-:W-:-:S03]  /*5c130*/  F2FP.PACK_AB R3, R12, R13 ;  /* 0x0000000d0c03723e */ /* 0x004fc600000000ff */
[----:B------:R1:W-:Y:S04]  /*5c140*/  STL [R1+0xb8], R0 ;  /* 0x0000b80001007387 */ /* 0x0003e80000100800 */
[----:B------:R2:W-:Y:S01]  /*5c150*/  STL [R1+0xb4], R3 ;  /* 0x0000b40301007387 */ /* 0x0005e20000100800 */
[----:B0-----:R-:W-:Y:S02]  /*5c160*/  F2FP.PACK_AB R2, R14, R15 ;  /* 0x0000000f0e02723e */ /* 0x001fe400000000ff */
[----:B-1----:R-:W-:-:S03]  /*5c170*/  F2FP.PACK_AB R0, R16, R17 ;  /* 0x000000111000723e */ /* 0x002fc600000000ff */
        /* <DEDUP_REMOVED lines=190> */
[----:B------:R0:W-:Y:S01]  /*5cd60*/  STL [R1+0x34], R2 ;  /* 0x0000340201007387 */ /* 0x0001e20000100800 */
[----:B--2---:R-:W-:-:S03]  /*5cd70*/  F2FP.PACK_AB R3, R18, R19 ;  /* 0x000000131203723e */ /* 0x004fc600000000ff */
[----:B------:R1:W-:Y:S04]  /*5cd80*/  STL [R1+0x30], R0 ;  /* 0x0000300001007387 */ /* 0x0003e80000100800 */
[----:B------:R-:W-:Y:S04]  /*5cd90*/  STL [R1+0x2c], R3 ;  /* 0x00002c0301007387 */ /* 0x000fe80000100800 */
[----:B------:R-:W2:Y:S01]  /*5cda0*/  LDL.LU R7, [R1+0x678] ;  /* 0x0006780001077983 */ /* 0x000ea20000300800 */
[----:B0-----:R-:W-:Y:S02]  /*5cdb0*/  F2FP.PACK_AB R2, R20, R21 ;  /* 0x000000151402723e */ /* 0x001fe400000000ff */
[----:B-1----:R-:W-:-:S03]  /*5cdc0*/  F2FP.PACK_AB R0, R22, R23 ;  /* 0x000000171600723e */ /* 0x002fc600000000ff */
        /* <DEDUP_REMOVED lines=43> */
[----:B------:R-:W2:Y:S04]  /*5d080*/  LDL.LU R11, [R1+0x670] ;  /* 0x00067000010b7983 */ /* 0x000ea80000300800 */
[----:B--2---:R0:W-:Y:S04]  /*5d090*/  STL [R1+0x17e8], R11 ;  /* 0x0017e80b01007387 */ /* 0x0041e80000100800 */
[----:B0-----:R-:W2:Y:S04]  /*5d0a0*/  LDL.LU R11, [R1+0x6dc] ;  /* 0x0006dc00010b7983 */ /* 0x001ea80000300800 */
        /* <DEDUP_REMOVED lines=30> */
[----:B------:R-:W2:Y:S01]  /*5d290*/  LDL.LU R28, [R1+0x764] ;  /* 0x00076400011c7983 */ /* 0x000ea20000300800 */
[----:B------:R-:W-:-:S03]  /*5d2a0*/  F2FP.PACK_AB R7, R5, R7 ;  /* 0x000000070507723e */ /* 0x000fc600000000ff */
[----:B--2---:R0:W-:Y:S04]  /*5d2b0*/  STL [R1+0x17bc], R28 ;  /* 0x0017bc1c01007387 */ /* 0x0041e80000100800 */
[----:B0-----:R-:W2:Y:S04]  /*5d2c0*/  LDL.LU R28, [R1+0x754] ;  /* 0x00075400011c7983 */ /* 0x001ea80000300800 */
        /* <DEDUP_REMOVED lines=46> */
[----:B------:R0:W-:Y:S04]  /*5d5b0*/  STL [R1], R7 ;  /* 0x0000000701007387 */ /* 0x0001e80000100800 */
[----:B0-----:R-:W2:Y:S02]  /*5d5c0*/  LDL.LU R7, [R1+0x17f8] ;  /* 0x0017f80001077983 */ /* 0x001ea40000300800 */
[----:B--2---:R-:W-:-:S02]  /*5d5d0*/  F2FP.PACK_AB R7, R5, R7 ;  /* 0x000000070507723e */ /* 0x004fc400000000ff */
[----:B------:R-:W3:Y:S02]  /*5d5e0*/  LDL.LU R5, [R1+0x17f4] ;  /* 0x0017f40001057983 */ /* 0x000ee40000300800 */
[----:B---3--:R-:W-:Y:S02]  /*5d5f0*/  F2FP.PACK_AB R6, R5, R6 ;  /* 0x000000060506723e */ /* 0x008fe400000000ff */
[----:B------:R-:W4:Y:S02]  /*5d600*/  LDL.LU R5, [R1+0x17f0] ;  /* 0x0017f00001057983 */ /* 0x000f240000300800 */
[----:B----4-:R-:W-:Y:S02]  /*5d610*/  F2FP.PACK_AB R5, R4, R5 ;  /* 0x000000050405723e */ /* 0x010fe400000000ff */
[----:B------:R-:W2:Y:S02]  /*5d620*/  LDL.LU R4, [R1+0x17ec] ;  /* 0x0017ec0001047983 */ /* 0x000ea40000300800 */
[----:B--2---:R-:W-:-:S02]  /*5d630*/  F2FP.PACK_AB R4, R11, R4 ;  /* 0x000000040b04723e */ /* 0x004fc400000000ff */
[----:B------:R-:W2:Y:S02]  /*5d640*/  LDL.LU R11, [R1+0x17e8] ;  /* 0x0017e800010b7983 */ /* 0x000ea40000300800 */
[----:B--2---:R-:W-:Y:S02]  /*5d650*/  F2FP.PACK_AB R11, R10, R11 ;  /* 0x0000000b0a0b723e */ /* 0x004fe400000000ff */
[----:B------:R-:W2:Y:S02]  /*5d660*/  LDL.LU R10, [R1+0x17e4] ;  /* 0x0017e400010a7983 */ /* 0x000ea40000300800 */
[----:B--2---:R-:W-:Y:S02]  /*5d670*/  F2FP.PACK_AB R10, R9, R10 ;  /* 0x0000000a090a723e */ /* 0x004fe400000000ff */
        /* <DEDUP_REMOVED lines=18> */
[----:B------:R-:W2:Y:S01]  /*5d7a0*/  LDL.LU R28, [R1+0x17bc] ;  /* 0x0017bc00011c7983 */ /* 0x000ea20000300800 */
[----:B------:R-:W-:Y:S02]  /*5d7b0*/  F2FP.PACK_AB R23, R29, R23 ;  /* 0x000000171d17723e */ /* 0x000fe400000000ff */
[----:B------:R-:W-:-:S02]  /*5d7c0*/  F2FP.PACK_AB R22, R2, R22 ;  /* 0x000000160216723e */ /* 0x000fc400000000ff */
[----:B------:R-:W-:Y:S02]  /*5d7d0*/  F2FP.PACK_AB R21, R3, R21 ;  /* 0x000000150315723e */ /* 0x000fe400000000ff */
[----:B--2---:R-:W-:Y:S02]  /*5d7e0*/  F2FP.PACK_AB R16, R28, R16 ;  /* 0x000000101c10723e */ /* 0x004fe400000000ff */
[----:B------:R-:W2:Y:S04]  /*5d7f0*/  LDL.LU R28, [R1+0x17b8] ;  /* 0x0017b800011c7983 */ /* 0x000ea80000300800 */
[----:B------:R-:W2:Y:S04]  /*5d800*/  LDL.LU R29, [R1+0x17b4] ;  /* 0x0017b400011d7983 */ /* 0x000ea80000300800 */
[----:B------:R-:W3:Y:S04]  /*5d810*/  LDL.LU R2, [R1+0x17b0] ;  /* 0x0017b00001027983 */ /* 0x000ee80000300800 */
[----:B------:R-:W3:Y:S01]  /*5d820*/  LDL.LU R3, [R1+0x17ac] ;  /* 0x0017ac0001037983 */ /* 0x000ee20000300800 */
[----:B------:R-:W-:-:S02]  /*5d830*/  F2FP.PACK_AB R27, R24, R27 ;  /* 0x0000001b181b723e */ /* 0x000fc400000000ff */
[----:B------:R-:W-:Y:S02]  /*5d840*/  F2FP.PACK_AB R26, R25, R26 ;  /* 0x0000001a191a723e */ /* 0x000fe400000000ff */
[----:B------:R-:W-:Y:S02]  /*5d850*/  F2FP.PACK_AB R20, R0, R20 ;  /* 0x000000140014723e */ /* 0x000fe400000000ff */
[----:B--2---:R-:W-:Y:S02]  /*5d860*/  F2FP.PACK_AB R25, R29, R28 ;  /* 0x0000001c1d19723e */ /* 0x004fe400000000ff */
[----:B---3--:R-:W-:Y:S02]  /*5d870*/  F2FP.PACK_AB R24, R3, R2 ;  /* 0x000000020318723e */ /* 0x008fe400000000ff */
.L_x_1:
[----:B------:R-:W2:Y:S04]  /*5d880*/  LDL.LU R2, [R1+0x13ac] ;  /* 0x0013ac0001027983 */ /* 0x000ea80000300800 */
[----:B------:R-:W0:Y:S02]  /*5d890*/  S2R R28, SR_TID.X ;  /* 0x00000000001c7919 */ /* 0x000e240000002100 */
[----:B0-----:R-:W-:-:S02]  /*5d8a0*/  IMAD.SHL.U32 R3, R28, 0x20, RZ ;  /* 0x000000201c037824 */ /* 0x001fc400078e00ff */
[----:B-1----:R-:W-:-:S03]  /*5d8b0*/  IMAD.SHL.U32 R0, R28, 0x4, RZ ;  /* 0x000000041c007824 */ /* 0x002fc600078e00ff */
[----:B------:R-:W-:-:S04]  /*5d8c0*/  LOP3.LUT R3, R3, 0x60, RZ, 0xc0, !PT ;  /* 0x0000006003037812 */ /* 0x000fc800078ec0ff */
[----:B------:R-:W-:Y:S01]  /*5d8d0*/  LOP3.LUT R3, R3, 0x70, R0, 0x78, !PT ;  /* 0x0000007003037812 */ /* 0x000fe200078e7800 */
[----:B------:R-:W-:-:S05]  /*5d8e0*/  IMAD.SHL.U32 R0, R28, 0x400, RZ ;  /* 0x000004001c007824 */ /* 0x000fca00078e00ff */
[----:B------:R-:W-:Y:S01]  /*5d8f0*/  LOP3.LUT R0, R0, 0x6000, RZ, 0xc0, !PT ;  /* 0x0000600000007812 */ /* 0x000fe200078ec0ff */
[----:B------:R-:W-:Y:S03]  /*5d900*/  BAR.SYNC.DEFER_BLOCKING 0x0 ;  /* 0x0000000000007b1d */ /* 0x000fe60000010000 */
[----:B--2---:R-:W-:-:S05]  /*5d910*/  IADD3 R3, R3, R0, R2 ;  /* 0x0000000003037210 */ /* 0x004fca0007ffe002 */
[----:B------:R0:W-:Y:S04]  /*5d920*/  STS.128 [R3], R24 ;  /* 0x0000001803007388 */ /* 0x0001e80000000c00 */
[----:B0-----:R-:W2:Y:S04]  /*5d930*/  LDL.LU R24, [R1+0x90] ;  /* 0x0000900001187983 */ /* 0x001ea80000300800 */
[----:B------:R-:W2:Y:S04]  /*5d940*/  LDL.LU R25, [R1+0x94] ;  /* 0x0000940001197983 */ /* 0x000ea80000300800 */
[----:B------:R-:W3:Y:S04]  /*5d950*/  LDL.LU R26, [R1+0x98] ;  /* 0x00009800011a7983 */ /* 0x000ee80000300800 */
[----:B------:R-:W3:Y:S04]  /*5d960*/  LDL.LU R27, [R1+0x9c] ;  /* 0x00009c00011b7983 */ /* 0x000ee80000300800 */
[----:B---3--:R-:W-:Y:S04]  /*5d970*/  STL.64 [R1+0x1930], R26 ;  /* 0x0019301a01007387 */ /* 0x008fe80000100a00 */
[----:B--2---:R0:W-:Y:S04]  /*5d980*/  STL.64 [R1+0x1928], R24 ;  /* 0x0019281801007387 */ /* 0x0041e80000100a00 */
        /* <DEDUP_REMOVED lines=16> */
[----:B------:R-:W-:Y:S04]  /*5da90*/  STS.128 [R3+0x80], R20 ;  /* 0x0000801403007388 */ /* 0x000fe80000000c00 */
[----:B------:R-:W-:Y:S04]  /*5daa0*/  STS.128 [R3+0x100], R16 ;  /* 0x0001001003007388 */ /* 0x000fe80000000c00 */
[----:B---3--:R-:W-:Y:S04]  /*5dab0*/  STL.64 [R1+0x1960], R26 ;  /* 0x0019601a01007387 */ /* 0x008fe80000100a00 */
[----:B--2---:R0:W-:Y:S04]  /*5dac0*/  STL.64 [R1+0x1958], R24 ;  /* 0x0019581801007387 */ /* 0x0041e80000100a00 */
[----:B0-----:R-:W2:Y:S04]  /*5dad0*/  LDL.LU R24, [R1] ;  /* 0x0000000001187983 */ /* 0x001ea80000300800 */
[----:B------:R-:W2:Y:S04]  /*5dae0*/  LDL.LU R25, [R1+0x4] ;  /* 0x0000040001197983 */ /* 0x000ea80000300800 */
[----:B------:R-:W2:Y:S04]  /*5daf0*/  LDL.LU R26, [R1+0x8] ;  /* 0x00000800011a7983 */ /* 0x000ea80000300800 */
[----:B------:R-:W2:Y:S04]  /*5db00*/  LDL.LU R27, [R1+0xc] ;  /* 0x00000c00011b7983 */ /* 0x000ea80000300800 */
[----:B------:R-:W3:Y:S04]  /*5db10*/  LDL.LU R20, [R1+0x80] ;  /* 0x0000800001147983 */ /* 0x000ee80000300800 */
[----:B------:R-:W3:Y:S04]  /*5db20*/  LDL.LU R21, [R1+0x84] ;  /* 0x0000840001157983 */ /* 0x000ee80000300800 */
[----:B------:R-:W3:Y:S04]  /*5db30*/  LDL.LU R22, [R1+0x88] ;  /* 0x0000880001167983 */ /* 0x000ee80000300800 */
[----:B------:R-:W3:Y:S04]  /*5db40*/  LDL.LU R23, [R1+0x8c] ;  /* 0x00008c0001177983 */ /* 0x000ee80000300800 */
[----:B------:R-:W4:Y:S04]  /*5db50*/  LDL.LU R16, [R1+0x70] ;  /* 0x0000700001107983 */ /* 0x000f280000300800 */
[----:B------:R-:W4:Y:S04]  /*5db60*/  LDL.LU R17, [R1+0x74] ;  /* 0x0000740001117983 */ /* 0x000f280000300800 */
[----:B------:R-:W4:Y:S04]  /*5db70*/  LDL.LU R18, [R1+0x78] ;  /* 0x0000780001127983 */ /* 0x000f280000300800 */
[----:B------:R-:W4:Y:S04]  /*5db80*/  LDL.LU R19, [R1+0x7c] ;  /* 0x00007c0001137983 */ /* 0x000f280000300800 */
[----:B------:R0:W-:Y:S04]  /*5db90*/  STS.128 [R3+0x180], R12 ;  /* 0x0001800c03007388 */ /* 0x0001e80000000c00 */
[----:B------:R1:W-:Y:S04]  /*5dba0*/  STS.128 [R3+0x200], R8 ;  /* 0x0002000803007388 */ /* 0x0003e80000000c00 */
[----:B------:R5:W-:Y:S04]  /*5dbb0*/  STS.128 [R3+0x280], R4 ;  /* 0x0002800403007388 */ /* 0x000be80000000c00 */
[----:B0-----:R-:W3:Y:S04]  /*5dbc0*/  LDL.LU R12, [R1+0x60] ;  /* 0x00006000010c7983 */ /* 0x001ee80000300800 */
[----:B------:R-:W3:Y:S04]  /*5dbd0*/  LDL.LU R13, [R1+0x64] ;  /* 0x00006400010d7983 */ /* 0x000ee80000300800 */
[----:B------:R-:W3:Y:S04]  /*5dbe0*/  LDL.LU R14, [R1+0x68] ;  /* 0x00006800010e7983 */ /* 0x000ee80000300800 */
[----:B------:R-:W3:Y:S04]  /*5dbf0*/  LDL.LU R15, [R1+0x6c] ;  /* 0x00006c00010f7983 */ /* 0x000ee80000300800 */
[----:B-1----:R-:W3:Y:S04]  /*5dc00*/  LDL.LU R8, [R1+0x50] ;  /* 0x0000500001087983 */ /* 0x002ee80000300800 */
[----:B------:R-:W3:Y:S04]  /*5dc10*/  LDL.LU R9, [R1+0x54] ;  /* 0x0000540001097983 */ /* 0x000ee80000300800 */
[----:B------:R-:W3:Y:S04]  /*5dc20*/  LDL.LU R10, [R1+0x58] ;  /* 0x00005800010a7983 */ /* 0x000ee80000300800 */
[----:B------:R-:W3:Y:S04]  /*5dc30*/  LDL.LU R11, [R1+0x5c] ;  /* 0x00005c00010b7983 */ /* 0x000ee80000300800 */
[----:B-----5:R-:W5:Y:S04]  /*5dc40*/  LDL.LU R4, [R1+0x40] ;  /* 0x0000400001047983 */ /* 0x020f680000300800 */
[----:B------:R-:W5:Y:S04]  /*5dc50*/  LDL.LU R5, [R1+0x44] ;  /* 0x0000440001057983 */ /* 0x000f680000300800 */
[----:B------:R-:W5:Y:S01]  /*5dc60*/  LDL.LU R6, [R1+0x48] ;  /* 0x0000480001067983 */ /* 0x000f620000300800 */
[C---:B------:R-:W-:Y:S01]  /*5dc70*/  IMAD.SHL.U32 R29, R28.reuse, 0x1000, RZ ;  /* 0x000010001c1d7824 */ /* 0x040fe200078e00ff */
[----:B------:R-:W-:-:S02]  /*5dc80*/  LOP3.LUT R2, R28, 0x7f, RZ, 0xc0, !PT ;  /* 0x0000007f1c027812 */ /* 0x000fc400078ec0ff */
[----:B------:R-:W5:Y:S02]  /*5dc90*/  LDL.LU R7, [R1+0x4c] ;  /* 0x00004c0001077983 */ /* 0x000f640000300800 */
[----:B------:R-:W-:-:S05]  /*5dca0*/  LOP3.LUT R29, R29, 0x6000, RZ, 0xc0, !PT ;  /* 0x000060001d1d7812 */ /* 0x000fca00078ec0ff */
[----:B------:R-:W-:Y:S01]  /*5dcb0*/  IMAD R29, R2, 0x10, R29 ;  /* 0x00000010021d7824 */ /* 0x000fe200078e021d */
[----:B--2---:R0:W-:Y:S04]  /*5dcc0*/  STS.128 [R3+0x300], R24 ;  /* 0x0003001803007388 */ /* 0x0041e80000000c00 */
[----:B0-----:R-:W2:Y:S04]  /*5dcd0*/  LDL.LU.64 R26, [R1+0x1960] ;  /* 0x00196000011a7983 */ /* 0x001ea80000300a00 */
[----:B------:R-:W2:Y:S04]  /*5dce0*/  LDL.LU.64 R24, [R1+0x1958] ;  /* 0x0019580001187983 */ /* 0x000ea80000300a00 */
        /* <DEDUP_REMOVED lines=8> */
[----:B------:R-:W2:Y:S01]  /*5dd70*/  LDL.LU.64 R24, [R1+0x1928] ;  /* 0x0019280001187983 */ /* 0x000ea20000300a00 */
[----:B------:R-:W-:-:S02]  /*5dd80*/  LOP3.LUT R2, R29, 0x40, RZ, 0x3c, !PT ;  /* 0x000000401d027812 */ /* 0x000fc400078e3cff */
[C---:B------:R-:W-:Y:S01]  /*5dd90*/  LOP3.LUT R0, R29.reuse, 0x60, RZ, 0x3c, !PT ;  /* 0x000000601d007812 */ /* 0x040fe200078e3cff */
[----:B-----5:R0:W-:Y:S04]  /*5dda0*/  STS.128 [R3+0x500], R4 ;  /* 0x0005000403007388 */ /* 0x0201e80000000c00 */
[----:B---3--:R-:W-:Y:S04]  /*5ddb0*/  STS.128 [R3+0x580], R8 ;  /* 0x0005800803007388 */ /* 0x008fe80000000c00 */
[----:B------:R-:W-:Y:S04]  /*5ddc0*/  STS.128 [R3+0x600], R12 ;  /* 0x0006000c03007388 */ /* 0x000fe80000000c00 */
[----:B----4-:R-:W-:Y:S04]  /*5ddd0*/  STS.128 [R3+0x680], R16 ;  /* 0x0006801003007388 */ /* 0x010fe80000000c00 */
[----:B------:R-:W-:Y:S01]  /*5dde0*/  STS.128 [R3+0x700], R20 ;  /* 0x0007001403007388 */ /* 0x000fe20000000c00 */
[----:B0-----:R-:W-:-:S03]  /*5ddf0*/  LOP3.LUT R4, R29, 0x20, RZ, 0x3c, !PT ;  /* 0x000000201d047812 */ /* 0x001fc600078e3cff */
[----:B--2---:R-:W-:Y:S04]  /*5de00*/  STS.128 [R3+0x780], R24 ;  /* 0x0007801803007388 */ /* 0x004fe80000000c00 */
[----:B------:R-:W-:Y:S06]  /*5de10*/  BAR.SYNC.DEFER_BLOCKING 0x0 ;  /* 0x0000000000007b1d */ /* 0x000fec0000010000 */
[----:B------:R-:W0:Y:S04]  /*5de20*/  LDS.128 R8, [R29] ;  /* 0x000000001d087984 */ /* 0x000e280000000c00 */
[----:B------:R-:W1:Y:S04]  /*5de30*/  LDS.128 R16, [R29+0x800] ;  /* 0x000800001d107984 */ /* 0x000e680000000c00 */
[----:B------:R-:W2:Y:S04]  /*5de40*/  LDS.128 R12, [R29+0x1000] ;  /* 0x001000001d0c7984 */ /* 0x000ea80000000c00 */
[----:B------:R-:W-:Y:S04]  /*5de50*/  LDS.128 R20, [R2+0x800] ;  /* 0x0008000002147984 */ /* 0x000fe80000000c00 */
[----:B0-----:R-:W-:Y:S04]  /*5de60*/  STL.64 [R1+0x40], R8 ;  /* 0x0000400801007387 */ /* 0x001fe80000100a00 */
[----:B------:R-:W-:Y:S04]  /*5de70*/  STL.64 [R1+0x48], R10 ;  /* 0x0000480a01007387 */ /* 0x000fe80000100a00 */
[----:B------:R-:W0:Y:S04]  /*5de80*/  LDS.128 R8, [R29+0x1800] ;  /* 0x001800001d087984 */ /* 0x000e280000000c00 */
[----:B-1----:R-:W-:Y:S04]  /*5de90*/  STL.64 [R1+0x70], R16 ;  /* 0x0000701001007387 */ /* 0x002fe80000100a00 */
[----:B------:R-:W-:Y:S04]  /*5dea0*/  STL.64 [R1+0x78], R18 ;  /* 0x0000781201007387 */ /* 0x000fe80000100a00 */
[----:B------:R-:W-:Y:S04]  /*5deb0*/  STL [R1+0x1800], R29 ;  /* 0x0018001d01007387 */ /* 0x000fe80000100800 */
[----:B--2---:R-:W-:Y:S04]  /*5dec0*/  STL.64 [R1+0x60], R12 ;  /* 0x0000600c01007387 */ /* 0x004fe80000100a00 */
[----:B------:R-:W-:Y:S04]  /*5ded0*/  STL.64 [R1+0x68], R14 ;  /* 0x0000680e01007387 */ /* 0x000fe80000100a00 */
[----:B------:R-:W1:Y:S04]  /*5dee0*/  LDS.128 R16, [R4] ;  /* 0x0000000004107984 */ /* 0x000e680000000c00 */
[----:B------:R-:W-:Y:S04]  /*5def0*/  LDS.128 R12, [R4+0x800] ;  /* 0x00080000040c7984 */ /* 0x000fe80000000c00 */
[----:B0-----:R-:W-:Y:S04]  /*5df00*/  STL.64 [R1+0x50], R8 ;  /* 0x0000500801007387 */ /* 0x001fe80000100a00 */
[----:B------:R-:W-:Y:S04]  /*5df10*/  STL.64 [R1+0x58], R10 ;  /* 0x0000580a01007387 */ /* 0x000fe80000100a00 */
[----:B------:R-:W0:Y:S04]  /*5df20*/  LDS.128 R8, [R4+0x1000] ;  /* 0x0010000004087984 */ /* 0x000e280000000c00 */
[----:B-1----:R-:W-:Y:S04]  /*5df30*/  STL.64 [R1+0x30], R16 ;  /* 0x0000301001007387 */ /* 0x002fe80000100a00 */
[----:B------:R-:W-:Y:S04]  /*5df40*/  STL.64 [R1+0x38], R18 ;  /* 0x0000381201007387 */ /* 0x000fe80000100a00 */
[----:B------:R-:W-:Y:S04]  /*5df50*/  LDS.128 R16, [R0+0x1000] ;  /* 0x0010000000107984 */ /* 0x000fe80000000c00 */
[----:B0-----:R-:W-:Y:S01]  /*5df60*/  STL.64 [R1+0x10], R8 ;  /* 0x0000100801007387 */ /* 0x001fe20000100a00 */
[----:B------:R-:W-:-:S03]  /*5df70*/  IMAD.MOV.U32 R29, RZ, RZ, R11 ;  /* 0x000000ffff1d7224 */ /* 0x000fc600078e000b */
[----:B------:R-:W-:Y:S04]  /*5df80*/  STL.64 [R1+0x20], R12 ;  /* 0x0000200c01007387 */ /* 0x000fe80000100a00 */
[----:B------:R-:W-:Y:S04]  /*5df90*/  STL.64 [R1+0x28], R14 ;  /* 0x0000280e01007387 */ /* 0x000fe80000100a00 */
[----:B------:R-:W-:Y:S04]  /*5dfa0*/  STL [R1+0x18], R10 ;  /* 0x0000180a01007387 */ /* 0x000fe80000100800 */
[----:B------:R-:W-:Y:S04]  /*5dfb0*/  LDS.128 R8, [R4+0x1800] ;  /* 0x0018000004087984 */ /* 0x000fe80000000c00 */
[----:B------:R-:W0:Y:S04]  /*5dfc0*/  LDS.128 R4, [R2] ;  /* 0x0000000002047984 */ /* 0x000e280000000c00 */
[----:B------:R1:W-:Y:S04]  /*5dfd0*/  STL [R1+0x1804], R29 ;  /* 0x0018041d01007387 */ /* 0x0003e80000100800 */
[----:B------:R-:W-:Y:S04]  /*5dfe0*/  LDS.128 R12, [R0+0x800] ;  /* 0x00080000000c7984 */ /* 0x000fe80000000c00 */
[----:B0-----:R-:W-:Y:S01]  /*5dff0*/  STL.64 [R1], R4 ;  /* 0x0000000401007387 */ /* 0x001fe20000100a00 */
[----:B-1----:R-:W-:-:S03]  /*5e000*/  IMAD.MOV.U32 R29, RZ, RZ, R7 ;  /* 0x000000ffff1d7224 */ /* 0x002fc600078e0007 */
[----:B------:R-:W-:Y:S04]  /*5e010*/  STL.64 [R1+0x80], R8 ;  /* 0x0000800801007387 */ /* 0x000fe80000100a00 */
[----:B------:R-:W-:Y:S04]  /*5e020*/  STL.64 [R1+0x88], R10 ;  /* 0x0000880a01007387 */ /* 0x000fe80000100a00 */
[----:B------:R-:W-:Y:S04]  /*5e030*/  STL [R1+0x8], R6 ;  /* 0x0000080601007387 */ /* 0x000fe80000100800 */
[----:B------:R-:W0:Y:S04]  /*5e040*/  LDS.128 R4, [R2+0x1000] ;  /* 0x0010000002047984 */ /* 0x000e280000000c00 */
        /* <DEDUP_REMOVED lines=8> */
[----:B------:R-:W1:Y:S04]  /*5e0d0*/  LDS.128 R8, [R0] ;  /* 0x0000000000087984 */ /* 0x000e680000000c00 */
[----:B0-----:R-:W-:Y:S04]  /*5e0e0*/  STL.64 [R1+0x1830], R6 ;  /* 0x0018300601007387 */ /* 0x001fe80000100a00 */
[----:B------:R-:W-:Y:S04]  /*5e0f0*/  STL.64 [R1+0x1828], R4 ;  /* 0x0018280401007387 */ /* 0x000fe80000100a00 */
[----:B------:R-:W0:Y:S04]  /*5e100*/  LDS.128 R4, [R2+0x1800] ;  /* 0x0018000002047984 */ /* 0x000e280000000c00 */
[----:B-1----:R-:W-:Y:S04]  /*5e110*/  STL.64 [R1+0x1840], R10 ;  /* 0x0018400a01007387 */ /* 0x002fe80000100a00 */
[----:B0-----:R-:W-:Y:S04]  /*5e120*/  STL.64 [R1+0x90], R4 ;  /* 0x0000900401007387 */ /* 0x001fe80000100a00 */
[----:B------:R-:W-:Y:S04]  /*5e130*/  STL.64 [R1+0x98], R6 ;  /* 0x0000980601007387 */ /* 0x000fe80000100a00 */
[----:B------:R-:W0:Y:S04]  /*5e140*/  LDS.128 R4, [R0+0x1800] ;  /* 0x0018000000047984 */ /* 0x000e280000000c00 */
[----:B------:R-:W-:Y:S04]  /*5e150*/  STL.64 [R1+0x1838], R8 ;  /* 0x0018380801007387 */ /* 0x000fe80000100a00 */
[----:B------:R-:W-:Y:S04]  /*5e160*/  STL.64 [R1+0x1850], R14 ;  /* 0x0018500e01007387 */ /* 0x000fe80000100a00 */
[----:B------:R-:W-:Y:S04]  /*5e170*/  STL.64 [R1+0x1848], R12 ;  /* 0x0018480c01007387 */ /* 0x000fe80000100a00 */
[----:B------:R-:W-:Y:S04]  /*5e180*/  STL.64 [R1+0x1860], R18 ;  /* 0x0018601201007387 */ /* 0x000fe80000100a00 */
[----:B------:R-:W-:Y:S01]  /*5e190*/  STL.64 [R1+0x1858], R16 ;  /* 0x0018581001007387 */ /* 0x000fe20000100a00 */
[----:B0-----:R-:W-:-:S03]  /*5e1a0*/  IMAD.MOV.U32 R23, RZ, RZ, R5 ;  /* 0x000000ffff177224 */ /* 0x001fc600078e0005 */
[----:B------:R0:W-:Y:S01]  /*5e1b0*/  STL [R1+0x19c], R7 ;  /* 0x00019c0701007387 */ /* 0x0001e20000100800 */
[----:B------:R-:W-:Y:S02]  /*5e1c0*/  IMAD.MOV.U32 R22, RZ, RZ, R4 ;  /* 0x000000ffff167224 */ /* 0x000fe400078e0004 */
[----:B------:R-:W-:Y:S01]  /*5e1d0*/  IMAD.MOV.U32 R29, RZ, RZ, R6 ;  /* 0x000000ffff1d7224 */ /* 0x000fe200078e0006 */
[----:B------:R-:W-:Y:S04]  /*5e1e0*/  STL [R1+0x18c0], R23 ;  /* 0x0018c01701007387 */ /* 0x000fe80000100800 */
[----:B------:R-:W-:Y:S04]  /*5e1f0*/  STL [R1+0x18bc], R22 ;  /* 0x0018bc1601007387 */ /* 0x000fe80000100800 */
[----:B------:R-:W2:Y:S04]  /*5e200*/  LDL.LU R4, [R1+0x1d0] ;  /* 0x0001d00001047983 */ /* 0x000ea80000300800 */
[----:B------:R-:W2:Y:S04]  /*5e210*/  LDL.LU R5, [R1+0x1d4] ;  /* 0x0001d40001057983 */ /* 0x000ea80000300800 */
[----:B------:R-:W3:Y:S04]  /*5e220*/  LDL.LU R6, [R1+0x1d8] ;  /* 0x0001d80001067983 */ /* 0x000ee80000300800 */
[----:B0-----:R-:W3:Y:S04]  /*5e230*/  LDL.LU R7, [R1+0x1dc] ;  /* 0x0001dc0001077983 */ /* 0x001ee80000300800 */
[----:B------:R-:W-:Y:S06]  /*5e240*/  BAR.SYNC.DEFER_BLOCKING 0x0 ;  /* 0x0000000000007b1d */ /* 0x000fec0000010000 */
[----:B---3--:R-:W-:Y:S04]  /*5e250*/  STL.64 [R1+0x1870], R6 ;  /* 0x0018700601007387 */ /* 0x008fe80000100a00 */
[----:B--2---:R-:W-:Y:S04]  /*5e260*/  STL.64 [R1+0x1868], R4 ;  /* 0x0018680401007387 */ /* 0x004fe80000100a00 */
[----:B------:R-:W2:Y:S04]  /*5e270*/  LDL.LU R12, [R1+0x170] ;  /* 0x00017000010c7983 */ /* 0x000ea80000300800 */
        /* <DEDUP_REMOVED lines=9> */
[----:B------:R-:W4:Y:S04]  /*5e310*/  LDL.LU R24, [R1+0x120] ;  /* 0x0001200001187983 */ /* 0x000f280000300800 */
[----:B------:R-:W4:Y:S04]  /*5e320*/  LDL.LU R25, [R1+0x124] ;  /* 0x0001240001197983 */ /* 0x000f280000300800 */
[----:B------:R-:W5:Y:S04]  /*5e330*/  LDL.LU R26, [R1+0x128] ;  /* 0x00012800011a7983 */ /* 0x000f680000300800 */
[----:B------:R-:W5:Y:S04]  /*5e340*/  LDL.LU R27, [R1+0x12c] ;  /* 0x00012c00011b7983 */ /* 0x000f680000300800 */
[----:B-----5:R-:W-:Y:S04]  /*5e350*/  STL.64 [R1+0x18a0], R26 ;  /* 0x0018a01a01007387 */ /* 0x020fe80000100a00 */
[----:B----4-:R0:W-:Y:S04]  /*5e360*/  STL.64 [R1+0x1898], R24 ;  /* 0x0018981801007387 */ /* 0x0101e80000100a00 */
[----:B0-----:R-:W4:Y:S04]  /*5e370*/  LDL.LU R24, [R1+0x110] ;  /* 0x0001100001187983 */ /* 0x001f280000300800 */
        /* <DEDUP_REMOVED lines=43> */
[----:B------:R-:W4:Y:S04]  /*5e630*/  LDL.LU R26, [R1+0xa8] ;  /* 0x0000a800011a7983 */ /* 0x000f280000300800 */
[----:B------:R-:W4:Y:S04]  /*5e640*/  LDL.LU R27, [R1+0xac] ;  /* 0x0000ac00011b7983 */ /* 0x000f280000300800 */
[----:B---3--:R-:W-:Y:S04]  /*5e650*/  STL.64 [R1+0x1890], R14 ;  /* 0x0018900e01007387 */ /* 0x008fe80000100a00 */
[----:B--2---:R0:W-:Y:S04]  /*5e660*/  STL.64 [R1+0x1888], R12 ;  /* 0x0018880c01007387 */ /* 0x0041e80000100a00 */
[----:B0-----:R-:W2:Y:S04]  /*5e670*/  LDL.LU R12, [R1+0x130] ;  /* 0x00013000010c7983 */ /* 0x001ea80000300800 */
[----:B------:R-:W2:Y:S04]  /*5e680*/  LDL.LU R13, [R1+0x134] ;  /* 0x00013400010d7983 */ /* 0x000ea80000300800 */
[----:B------:R-:W2:Y:S04]  /*5e690*/  LDL.LU R14, [R1+0x138] ;  /* 0x00013800010e7983 */ /* 0x000ea80000300800 */
[----:B------:R-:W2:Y:S04]  /*5e6a0*/  LDL.LU R15, [R1+0x13c] ;  /* 0x00013c00010f7983 */ /* 0x000ea80000300800 */
[----:B------:R-:W3:Y:S04]  /*5e6b0*/  LDL.LU R4, [R1+0x150] ;  /* 0x0001500001047983 */ /* 0x000ee80000300800 */
[----:B------:R-:W3:Y:S04]  /*5e6c0*/  LDL.LU R5, [R1+0x154] ;  /* 0x0001540001057983 */ /* 0x000ee80000300800 */
[----:B------:R-:W3:Y:S04]  /*5e6d0*/  LDL.LU R6, [R1+0x158] ;  /* 0x0001580001067983 */ /* 0x000ee80000300800 */
[----:B------:R-:W3:Y:S04]  /*5e6e0*/  LDL.LU R7, [R1+0x15c] ;  /* 0x00015c0001077983 */ /* 0x000ee80000300800 */
[----:B------:R-:W5:Y:S04]  /*5e6f0*/  LDL.LU R2, [R1+0x13a8] ;  /* 0x0013a80001027983 */ /* 0x000f680000300800 */
        /* <DEDUP_REMOVED lines=12> */
[----:B----4-:R0:W-:Y:S04]  /*5e7c0*/  STS.128 [R3], R24 ;  /* 0x0000001803007388 */ /* 0x0101e80000000c00 */
[----:B0-----:R-:W4:Y:S04]  /*5e7d0*/  LDL.LU.64 R26, [R1+0x1920] ;  /* 0x00192000011a7983 */ /* 0x001f280000300a00 */
[----:B------:R-:W4:Y:S04]  /*5e7e0*/  LDL.LU.64 R24, [R1+0x1918] ;  /* 0x0019180001187983 */ /* 0x000f280000300a00 */
[----:B------:R-:W2:Y:S04]  /*5e7f0*/  LDL.LU R0, [R1+0x770] ;  /* 0x0007700001007983 */ /* 0x000ea80000300800 */
[----:B----4-:R0:W-:Y:S04]  /*5e800*/  STS.128 [R3+0x80], R24 ;  /* 0x0000801803007388 */ /* 0x0101e80000000c00 */
[----:B0-----:R-:W4:Y:S04]  /*5e810*/  LDL.LU.64 R26, [R1+0x1910] ;  /* 0x00191000011a7983 */ /* 0x001f280000300a00 */
[----:B------:R-:W4:Y:S04]  /*5e820*/  LDL.LU.64 R24, [R1+0x1908] ;  /* 0x0019080001187983 */ /* 0x000f280000300a00 */
[----:B----4-:R0:W-:Y:S04]  /*5e830*/  STS.128 [R3+0x100], R24 ;  /* 0x0001001803007388 */ /* 0x0101e80000000c00 */
        /* <DEDUP_REMOVED lines=8> */
[----:B------:R-:W4:Y:S01]  /*5e8c0*/  LDL.LU.64 R24, [R1+0x18d8] ;  /* 0x0018d80001187983 */ /* 0x000f220000300a00 */
[----:B-----5:R-:W-:-:S03]  /*5e8d0*/  ISETP.GE.AND P0, PT, R2, c[0x0][0x178], PT ;  /* 0x00005e0002007a0c */ /* 0x020fc60003f06270 */
[----:B----4-:R0:W-:Y:S04]  /*5e8e0*/  STS.128 [R3+0x280], R24 ;  /* 0x0002801803007388 */ /* 0x0101e80000000c00 */
[----:B0-----:R-:W4:Y:S04]  /*5e8f0*/  LDL.LU.64 R26, [R1+0x18d0] ;  /* 0x0018d000011a7983 */ /* 0x001f280000300a00 */
[----:B------:R-:W4:Y:S01]  /*5e900*/  LDL.LU.64 R24, [R1+0x18c8] ;  /* 0x0018c80001187983 */ /* 0x000f220000300a00 */
[----:B--2---:R-:W-:Y:S02]  /*5e910*/  ISETP.LT.AND P3, PT, R23, c[0x0][0x17c], !P0 ;  /* 0x00005f0017007a0c */ /* 0x004fe40004761270 */
[----:B------:R-:W-:Y:S01]  /*5e920*/  ISETP.LT.AND P5, PT, R22, c[0x0][0x17c], !P0 ;  /* 0x00005f0016007a0c */ /* 0x000fe200047a1270 */
[----:B------:R-:W2:Y:S01]  /*5e930*/  LDL.LU R23, [R1+0x18c0] ;  /* 0x0018c00001177983 */ /* 0x000ea20000300800 */
[----:B------:R-:W-:-:S03]  /*5e940*/  ISETP.LT.AND P2, PT, R20, c[0x0][0x17c], !P0 ;  /* 0x00005f0014007a0c */ /* 0x000fc60004741270 */
[----:B------:R-:W5:Y:S04]  /*5e950*/  LDL.LU R22, [R1+0x18bc] ;  /* 0x0018bc0001167983 */ /* 0x000f680000300800 */
[----:B------:R-:W2:Y:S01]  /*5e960*/  LDL.LU R20, [R1+0x18b8] ;  /* 0x0018b80001147983 */ /* 0x000ea20000300800 */
[----:B------:R-:W-:-:S03]  /*5e970*/  ISETP.LT.AND P1, PT, R28, c[0x0][0x17c], !P0 ;  /* 0x00005f001c007a0c */ /* 0x000fc60004721270 */
[----:B----4-:R0:W-:Y:S04]  /*5e980*/  STS.128 [R3+0x300], R24 ;  /* 0x0003001803007388 */ /* 0x0101e80000000c00 */
[----:B0-----:R-:W4:Y:S04]  /*5e990*/  LDL.LU.64 R26, [R1+0x18b0] ;  /* 0x0018b000011a7983 */ /* 0x001f280000300a00 */
[----:B------:R-:W4:Y:S01]  /*5e9a0*/  LDL.LU.64 R24, [R1+0x18a8] ;  /* 0x0018a80001187983 */ /* 0x000f220000300a00 */
[----:B------:R-:W-:-:S03]  /*5e9b0*/  IMAD R2, R2, c[0x0][0x194], RZ ;  /* 0x0000650002027a24 */ /* 0x000fc600078e02ff */
[----:B------:R-:W-:Y:S04]  /*5e9c0*/  STS.128 [R3+0x480], R12 ;  /* 0x0004800c03007388 */ /* 0x000fe80000000c00 */
[----:B----4-:R0:W-:Y:S04]  /*5e9d0*/  STS.128 [R3+0x380], R24 ;  /* 0x0003801803007388 */ /* 0x0101e80000000c00 */
[----:B0-----:R-:W4:Y:S04]  /*5e9e0*/  LDL.LU.64 R26, [R1+0x18a0] ;  /* 0x0018a000011a7983 */ /* 0x001f280000300a00 */
[----:B------:R-:W4:Y:S01]  /*5e9f0*/  LDL.LU.64 R24, [R1+0x1898] ;  /* 0x0018980001187983 */ /* 0x000f220000300a00 */
[----:B------:R-:W-:-:S03]  /*5ea00*/  ISETP.LT.AND P4, PT, R0, c[0x0][0x17c], !P0 ;  /* 0x00005f0000007a0c */ /* 0x000fc60004781270 */
[----:B------:R-:W2:Y:S04]  /*5ea10*/  LDL.LU.64 R14, [R1+0x1890] ;  /* 0x00189000010e7983 */ /* 0x000ea80000300a00 */
[----:B------:R-:W2:Y:S04]  /*5ea20*/  LDL.LU.64 R12, [R1+0x1888] ;  /* 0x00188800010c7983 */ /* 0x000ea80000300a00 */
[----:B---3--:R-:W-:Y:S04]  /*5ea30*/  STS.128 [R3+0x580], R4 ;  /* 0x0005800403007388 */ /* 0x008fe80000000c00 */
[----:B------:R-:W-:Y:S04]  /*5ea40*/  STS.128 [R3+0x600], R16 ;  /* 0x0006001003007388 */ /* 0x000fe80000000c00 */
[----:B------:R-:W-:Y:S04]  /*5ea50*/  STS.128 [R3+0x700], R8 ;  /* 0x0007000803007388 */ /* 0x000fe80000000c00 */
[----:B----4-:R0:W-:Y:S04]  /*5ea60*/  STS.128 [R3+0x400], R24 ;  /* 0x0004001803007388 */ /* 0x0101e80000000c00 */
[----:B--2---:R1:W-:Y:S01]  /*5ea70*/  STS.128 [R3+0x500], R12 ;  /* 0x0005000c03007388 */ /* 0x0043e20000000c00 */
[----:B0-----:R-:W-:Y:S01]  /*5ea80*/  IMAD R25, R0, c[0x0][0x198], RZ ;  /* 0x0000660000197a24 */ /* 0x001fe200078e02ff */
[----:B------:R-:W-:-:S02]  /*5ea90*/  LEA R0, P6, R2, c[0x0][0x170], 0x1 ;  /* 0x00005c0002007a11 */ /* 0x000fc400078c08ff */
[----:B-1----:R-:W2:Y:S04]  /*5eaa0*/  LDL.LU.64 R14, [R1+0x1880] ;  /* 0x00188000010e7983 */ /* 0x002ea80000300a00 */
[----:B------:R-:W2:Y:S04]  /*5eab0*/  LDL.LU.64 R12, [R1+0x1878] ;  /* 0x00187800010c7983 */ /* 0x000ea80000300a00 */
[----:B------:R-:W3:Y:S04]  /*5eac0*/  LDL.LU R28, [R1+0x13c0] ;  /* 0x0013c000011c7983 */ /* 0x000ee80000300800 */
[----:B------:R-:W4:Y:S04]  /*5ead0*/  LDL.LU.64 R6, [R1+0x1870] ;  /* 0x0018700001067983 */ /* 0x000f280000300a00 */
[----:B------:R-:W4:Y:S01]  /*5eae0*/  LDL.LU.64 R4, [R1+0x1868] ;  /* 0x0018680001047983 */ /* 0x000f220000300a00 */
[----:B------:R-:W-:-:S02]  /*5eaf0*/  LEA.HI.X.SX32 R2, R2, c[0x0][0x174], 0x1, P6 ;  /* 0x00005d0002027a11 */ /* 0x000fc400030f0eff */
[C---:B------:R-:W-:Y:S01]  /*5eb00*/  LEA R24, P6, R25.reuse, R0, 0x1 ;  /* 0x0000000019187211 */ /* 0x040fe200078c08ff */
[----:B------:R-:W3:Y:S01]  /*5eb10*/  LDL.LU.64 R18, [R1+0x1860] ;  /* 0x0018600001127983 */ /* 0x000ee20000300a00 */
[C---:B------:R-:W-:Y:S02]  /*5eb20*/  IADD3 R27, R25.reuse, c[0x0][0x198], RZ ;  /* 0x00006600191b7a10 */ /* 0x040fe40007ffe0ff */
[----:B------:R-:W-:Y:S01]  /*5eb30*/  LEA.HI.X.SX32 R25, R25, R2, 0x1, P6 ;  /* 0x0000000219197211 */ /* 0x000fe200030f0eff */
[----:B------:R-:W3:Y:S01]  /*5eb40*/  LDL.LU.64 R16, [R1+0x1858] ;  /* 0x0018580001107983 */ /* 0x000ee20000300a00 */
[----:B------:R-:W-:-:S03]  /*5eb50*/  LEA R26, P6, R27, R0, 0x1 ;  /* 0x000000001b1a7211 */ /* 0x000fc600078c08ff */
[----:B--2---:R0:W-:Y:S04]  /*5eb60*/  STS.128 [R3+0x680], R12 ;  /* 0x0006800c03007388 */ /* 0x0041e80000000c00 */
[----:B----4-:R1:W-:Y:S04]  /*5eb70*/  STS.128 [R3+0x780], R4 ;  /* 0x0007800403007388 */ /* 0x0103e80000000c00 */
[----:B------:R-:W-:Y:S06]  /*5eb80*/  BAR.SYNC.DEFER_BLOCKING 0x0 ;  /* 0x0000000000007b1d */ /* 0x000fec0000010000 */
[----:B0-----:R-:W2:Y:S04]  /*5eb90*/  LDL.LU.64 R14, [R1+0x1850] ;  /* 0x00185000010e7983 */ /* 0x001ea80000300a00 */
[----:B------:R-:W4:Y:S01]  /*5eba0*/  LDL.LU.64 R12, [R1+0x1848] ;  /* 0x00184800010c7983 */ /* 0x000f220000300a00 */
[----:B-1----:R-:W-:-:S02]  /*5ebb0*/  IADD3 R3, R27, c[0x0][0x198], RZ ;  /* 0x000066001b037a10 */ /* 0x002fc40007ffe0ff */
[----:B------:R-:W-:Y:S01]  /*5ebc0*/  LEA.HI.X.SX32 R27, R27, R2, 0x1, P6 ;  /* 0x000000021b1b7211 */ /* 0x000fe200030f0eff */
[----:B------:R-:W2:Y:S04]  /*5ebd0*/  LDL.LU.64 R10, [R1+0x1840] ;  /* 0x00184000010a7983 */ /* 0x000ea80000300a00 */
[----:B------:R-:W2:Y:S04]  /*5ebe0*/  LDL.LU.64 R8, [R1+0x1838] ;  /* 0x0018380001087983 */ /* 0x000ea80000300a00 */
[----:B------:R-:W2:Y:S04]  /*5ebf0*/  LDL.LU.64 R6, [R1+0x1830] ;  /* 0x0018300001067983 */ /* 0x000ea80000300a00 */
[----:B------:R0:W-:Y:S01]  /*5ec00*/  @P4 STG.E.U16 [R24.64], R21 ;  /* 0x0000001518004986 */ /* 0x0001e2000c101506 */
[----:B---3--:R-:W-:-:S02]  /*5ec10*/  ISETP.LT.AND P4, PT, R28, c[0x0][0x17c], !P0 ;  /* 0x00005f001c007a0c */ /* 0x008fc40004781270 */
[C---:B------:R-:W-:Y:S01]  /*5ec20*/  IADD3 R28, R3.reuse, c[0x0][0x198], RZ ;  /* 0x00006600031c7a10 */ /* 0x040fe20007ffe0ff */
[----:B------:R-:W3:Y:S01]  /*5ec30*/  LDL.LU.64 R4, [R1+0x1828] ;  /* 0x0018280001047983 */ /* 0x000ee20000300a00 */
[----:B0-----:R-:W-:Y:S01]  /*5ec40*/  IMAD.MOV.U32 R25, RZ, RZ, R21 ;  /* 0x000000ffff197224 */ /* 0x001fe200078e0015 */
[----:B------:R-:W-:Y:S02]  /*5ec50*/  LEA R24, P6, R3, R0, 0x1 ;  /* 0x0000000003187211 */ /* 0x000fe400078c08ff */
[----:B------:R-:W2:Y:S02]  /*5ec60*/  LDL.LU R21, [R1+0x1820] ;  /* 0x0018200001157983 */ /* 0x000ea40000300800 */
[----:B------:R-:W-:Y:S02]  /*5ec70*/  PRMT R20, R25, 0x7632, R20 ;  /* 0x0000763219147816 */ /* 0x000fe40000000014 */
[----:B------:R-:W-:Y:S02]  /*5ec80*/  LEA.HI.X.SX32 R25, R3, R2, 0x1, P6 ;  /* 0x0000000203197211 */ /* 0x000fe400030f0eff */
[----:B------:R-:W2:Y:S04]  /*5ec90*/  LDL.LU R3, [R1+0x30] ;  /* 0x0000300001037983 */ /* 0x000ea80000300800 */
[----:B------:R0:W-:Y:S04]  /*5eca0*/  @P3 STG.E.U16 [R26.64], R20 ;  /* 0x000000141a003986 */ /* 0x0001e8000c101506 */
[----:B0-----:R-:W2:Y:S04]  /*5ecb0*/  LDL.LU R20, [R1+0x181c] ;  /* 0x00181c0001147983 */ /* 0x001ea80000300800 */
[----:B------:R-:W2:Y:S01]  /*5ecc0*/  LDL.LU R27, [R1+0x13c4] ;  /* 0x0013c400011b7983 */ /* 0x000ea20000300800 */
[----:B------:R-:W-:-:S02]  /*5ecd0*/  LEA R26, P6, R28, R0, 0x1 ;  /* 0x000000001c1a7211 */ /* 0x000fc400078c08ff */
[----:B--2---:R-:W-:Y:S01]  /*5ece0*/  ISETP.LT.AND P3, PT, R27, c[0x0][0x17c], !P0 ;  /* 0x00005f001b007a0c */ /* 0x004fe20004761270 */
[----:B------:R-:W-:Y:S01]  /*5ecf0*/  IMAD.MOV.U32 R27, RZ, RZ, R3 ;  /* 0x000000ffff1b7224 */ /* 0x000fe200078e0003 */
[----:B------:R-:W-:-:S04]  /*5ed00*/  IADD3 R3, R28, c[0x0][0x198], RZ ;  /* 0x000066001c037a10 */ /* 0x000fc80007ffe0ff */
[----:B------:R0:W-:Y:S02]  /*5ed10*/  @P5 STG.E.U16 [R24.64], R27 ;  /* 0x0000001b18005986 */ /* 0x0001e4000c101506 */
[----:B0-----:R-:W-:Y:S01]  /*5ed20*/  IMAD.MOV.U32 R25, RZ, RZ, R27 ;  /* 0x000000ffff197224 */ /* 0x001fe200078e001b */
[----:B------:R-:W-:Y:S02]  /*5ed30*/  LEA.HI.X.SX32 R27, R28, R2, 0x1, P6 ;  /* 0x000000021c1b7211 */ /* 0x000fe400030f0eff */
[----:B------:R-:W2:Y:S01]  /*5ed40*/  LDL.LU R28, [R1+0x13c8] ;  /* 0x0013c800011c7983 */ /* 0x000ea20000300800 */
[----:B------:R-:W-:Y:S02]  /*5ed50*/  LEA R24, P6, R3, R0, 0x1 ;  /* 0x0000000003187211 */ /* 0x000fe400078c08ff */
[----:B------:R-:W-:Y:S02]  /*5ed60*/  PRMT R20, R25, 0x7632, R20 ;  /* 0x0000763219147816 */ /* 0x000fe40000000014 */
[----:B------:R-:W-:-:S03]  /*5ed70*/  LEA.HI.X.SX32 R25, R3, R2, 0x1, P6 ;  /* 0x0000000203197211 */ /* 0x000fc600030f0eff */
[----:B------:R0:W-:Y:S01]  /*5ed80*/  @P2 STG.E.U16 [R26.64], R20 ;  /* 0x000000141a002986 */ /* 0x0001e2000c101506 */
[----:B--2---:R-:W-:Y:S02]  /*5ed90*/  ISETP.LT.AND P5, PT, R28, c[0x0][0x17c], !P0 ;  /* 0x00005f001c007a0c */ /* 0x004fe400047a1270 */
[----:B------:R-:W-:Y:S02]  /*5eda0*/  IADD3 R28, R3, c[0x0][0x198], RZ ;  /* 0x00006600031c7a10 */ /* 0x000fe40007ffe0ff */
[----:B------:R-:W2:Y:S04]  /*5edb0*/  LDL.LU R3, [R1] ;  /* 0x0000000001037983 */ /* 0x000ea80000300800 */
        /* <DEDUP_REMOVED lines=12> */
[----:B------:R-:W-:-:S02]  /*5ee80*/  LEA.HI.X.SX32 R25, R3, R2, 0x1, P6 ;  /* 0x0000000203197211 */ /* 0x000fc400030f0eff */
[----:B--2---:R-:W-:Y:S02]  /*5ee90*/  ISETP.LT.AND P1, PT, R28, c[0x0][0x17c], !P0 ;  /* 0x00005f001c007a0c */ /* 0x004fe40004721270 */
[----:B------:R-:W-:Y:S02]  /*5eea0*/  IADD3 R28, R3, c[0x0][0x198], RZ ;  /* 0x00006600031c7a10 */ /* 0x000fe40007ffe0ff */
[----:B------:R-:W2:Y:S04]  /*5eeb0*/  LDL.LU R3, [R1+0x13d4] ;  /* 0x0013d40001037983 */ /* 0x000ea80000300800 */
[----:B------:R0:W-:Y:S04]  /*5eec0*/  @P4 STG.E.U16 [R26.64], R21 ;  /* 0x000000151a004986 */ /* 0x0001e8000c101506 */
[----:B------:R1:W-:Y:S01]  /*5eed0*/  @P3 STG.E.U16 [R24.64], R8 ;  /* 0x0000000818003986 */ /* 0x0003e2000c101506 */
[----:B0-----:R-:W-:-:S03]  /*5eee0*/  LEA R26, P6, R28, R0, 0x1 ;  /* 0x000000001c1a7211 */ /* 0x001fc600078c08ff */
[----:B------:R-:W3:Y:S01]  /*5eef0*/  LDL.LU R21, [R1+0x1814] ;  /* 0x0018140001157983 */ /* 0x000ee20000300800 */
[C---:B------:R-:W-:Y:S02]  /*5ef00*/  LEA.HI.X.SX32 R27, R28.reuse, R2, 0x1, P6 ;  /* 0x000000021c1b7211 */ /* 0x040fe400030f0eff */
[----:B--2---:R-:W-:Y:S02]  /*5ef10*/  ISETP.LT.AND P4, PT, R3, c[0x0][0x17c], !P0 ;  /* 0x00005f0003007a0c */ /* 0x004fe40004781270 */
[----:B------:R-:W-:Y:S02]  /*5ef20*/  IADD3 R3, R28, c[0x0][0x198], RZ ;  /* 0x000066001c037a10 */ /* 0x000fe40007ffe0ff */
[----:B------:R-:W-:Y:S02]  /*5ef30*/  PRMT R28, R8, 0x7632, R28 ;  /* 0x00007632081c7816 */ /* 0x000fe4000000001c */
[----:B-1----:R-:W2:Y:S01]  /*5ef40*/  LDL.LU R8, [R1+0x13d8] ;  /* 0x0013d80001087983 */ /* 0x002ea20000300800 */
[----:B------:R-:W-:-:S03]  /*5ef50*/  LEA R24, P6, R3, R0, 0x1 ;  /* 0x0000000003187211 */ /* 0x000fc600078c08ff */
[----:B------:R0:W-:Y:S01]  /*5ef60*/  @P5 STG.E.U16 [R26.64], R28 ;  /* 0x0000001c1a005986 */ /* 0x0001e2000c101506 */
[C---:B------:R-:W-:Y:S02]  /*5ef70*/  LEA.HI.X.SX32 R25, R3.reuse, R2, 0x1, P6 ;  /* 0x0000000203197211 */ /* 0x040fe400030f0eff */
[----:B--2---:R-:W-:Y:S02]  /*5ef80*/  ISETP.LT.AND P3, PT, R8, c[0x0][0x17c], !P0 ;  /* 0x00005f0008007a0c */ /* 0x004fe40004761270 */
[----:B------:R-:W-:Y:S02]  /*5ef90*/  IADD3 R8, R3, c[0x0][0x198], RZ ;  /* 0x0000660003087a10 */ /* 0x000fe40007ffe0ff */
[----:B------:R-:W2:Y:S04]  /*5efa0*/  LDL.LU R3, [R1+0x70] ;  /* 0x0000700001037983 */ /* 0x000ea80000300800 */
[----:B0-----:R-:W2:Y:S01]  /*5efb0*/  LDL.LU R27, [R1+0x13dc] ;  /* 0x0013dc00011b7983 */ /* 0x001ea20000300800 */
        /* <DEDUP_REMOVED lines=30> */
[----:B------:R0:W-:Y:S02]  /*5f1a0*/  @P3 STG.E.U16 [R26.64], R28 ;  /* 0x0000001c1a003986 */ /* 0x0001e4000c101506 */
[----:B0-----:R-:W-:-:S02]  /*5f1b0*/  LEA R26, P6, R8, R0, 0x1 ;  /* 0x00000000081a7211 */ /* 0x001fc400078c08ff */
[----:B------:R-:W3:Y:S02]  /*5f1c0*/  LDL.LU R28, [R1+0x60] ;  /* 0x00006000011c7983 */ /* 0x000ee40000300800 */
[C---:B------:R-:W-:Y:S02]  /*5f1d0*/  LEA.HI.X.SX32 R27, R8.reuse, R2, 0x1, P6 ;  /* 0x00000002081b7211 */ /* 0x040fe400030f0eff */
[----:B--2---:R-:W-:Y:S02]  /*5f1e0*/  ISETP.LT.AND P3, PT, R3, c[0x0][0x17c], !P0 ;  /* 0x00005f0003007a0c */ /* 0x004fe40004761270 */
[----:B------:R-:W-:Y:S02]  /*5f1f0*/  IADD3 R3, R8, c[0x0][0x198], RZ ;  /* 0x0000660008037a10 */ /* 0x000fe40007ffe0ff */
[----:B------:R-:W2:Y:S04]  /*5f200*/  LDL.LU R8, [R1+0x13f0] ;  /* 0x0013f00001087983 */ /* 0x000ea80000300800 */
[----:B------:R0:W-:Y:S02]  /*5f210*/  @P5 STG.E.U16 [R24.64], R20 ;  /* 0x0000001418005986 */ /* 0x0001e4000c101506 */
[----:B0-----:R-:W-:-:S04]  /*5f220*/  LEA R24, P6, R3, R0, 0x1 ;  /* 0x0000000003187211 */ /* 0x001fc800078c08ff */
[C---:B------:R-:W-:Y:S02]  /*5f230*/  LEA.HI.X.SX32 R25, R3.reuse, R2, 0x1, P6 ;  /* 0x0000000203197211 */ /* 0x040fe400030f0eff */
[----:B--2---:R-:W-:Y:S02]  /*5f240*/  ISETP.LT.AND P5, PT, R8, c[0x0][0x17c], !P0 ;  /* 0x00005f0008007a0c */ /* 0x004fe400047a1270 */
[----:B------:R-:W-:Y:S02]  /*5f250*/  IADD3 R8, R3, c[0x0][0x198], RZ ;  /* 0x0000660003087a10 */ /* 0x000fe40007ffe0ff */
[----:B------:R-:W2:Y:S01]  /*5f260*/  LDL.LU R3, [R1+0x13f4] ;  /* 0x0013f40001037983 */ /* 0x000ea20000300800 */
[----:B------:R-:W-:-:S05]  /*5f270*/  PRMT R20, R20, 0x7632, R20 ;  /* 0x0000763214147816 */ /* 0x000fca0000000014 */
[----:B------:R0:W-:Y:S02]  /*5f280*/  @P2 STG.E.U16 [R26.64], R20 ;  /* 0x000000141a002986 */ /* 0x0001e4000c101506 */
[C---:B0-----:R-:W-:Y:S02]  /*5f290*/  LEA R26, P6, R8.reuse, R0, 0x1 ;  /* 0x00000000081a7211 */ /* 0x041fe400078c08ff */
[----:B------:R-:W3:Y:S02]  /*5f2a0*/  LDL.LU R20, [R1+0x10] ;  /* 0x0000100001147983 */ /* 0x000ee40000300800 */
[C---:B------:R-:W-:Y:S02]  /*5f2b0*/  LEA.HI.X.SX32 R27, R8.reuse, R2, 0x1, P6 ;  /* 0x00000002081b7211 */ /* 0x040fe400030f0eff */
[----:B--2---:R-:W-:Y:S02]  /*5f2c0*/  ISETP.LT.AND P2, PT, R3, c[0x0][0x17c], !P0 ;  /* 0x00005f0003007a0c */ /* 0x004fe40004741270 */
[----:B------:R-:W-:-:S02]  /*5f2d0*/  IADD3 R3, R8, c[0x0][0x198], RZ ;  /* 0x0000660008037a10 */ /* 0x000fc40007ffe0ff */
[----:B------:R-:W2:Y:S04]  /*5f2e0*/  LDL.LU R8, [R1+0x13f8] ;  /* 0x0013f80001087983 */ /* 0x000ea80000300800 */
[----:B----4-:R0:W-:Y:S02]  /*5f2f0*/  @P1 STG.E.U16 [R24.64], R12 ;  /* 0x0000000c18001986 */ /* 0x0101e4000c101506 */
[----:B0-----:R-:W-:-:S04]  /*5f300*/  LEA R24, P6, R3, R0, 0x1 ;  /* 0x0000000003187211 */ /* 0x001fc800078c08ff */
[C---:B------:R-:W-:Y:S02]  /*5f310*/  LEA.HI.X.SX32 R25, R3.reuse, R2, 0x1, P6 ;  /* 0x0000000203197211 */ /* 0x040fe400030f0eff */
[----:B--2---:R-:W-:Y:S02]  /*5f320*/  ISETP.LT.AND P1, PT, R8, c[0x0][0x17c], !P0 ;  /* 0x00005f0008007a0c */ /* 0x004fe40004721270 */
[----:B------:R-:W-:Y:S02]  /*5f330*/  IADD3 R8, R3, c[0x0][0x198], RZ ;  /* 0x0000660003087a10 */ /* 0x000fe40007ffe0ff */
[----:B------:R-:W2:Y:S01]  /*5f340*/  LDL.LU R3, [R1+0x13fc] ;  /* 0x0013fc0001037983 */ /* 0x000ea20000300800 */
[----:B------:R-:W-:-:S05]  /*5f350*/  PRMT R12, R12, 0x7632, R12 ;  /* 0x000076320c0c7816 */ /* 0x000fca000000000c */
[----:B------:R0:W-:Y:S02]  /*5f360*/  @P4 STG.E.U16 [R26.64], R12 ;  /* 0x0000000c1a004986 */ /* 0x0001e4000c101506 */
[----:B0-----:R-:W-:-:S04]  /*5f370*/  LEA R26, P6, R8, R0, 0x1 ;  /* 0x00000000081a7211 */ /* 0x001fc800078c08ff */
[C---:B------:R-:W-:Y:S02]  /*5f380*/  LEA.HI.X.SX32 R27, R8.reuse, R2, 0x1, P6 ;  /* 0x00000002081b7211 */ /* 0x040fe400030f0eff */
[----:B--2---:R-:W-:Y:S02]  /*5f390*/  ISETP.LT.AND P4, PT, R3, c[0x0][0x17c], !P0 ;  /* 0x00005f0003007a0c */ /* 0x004fe40004781270 */
[----:B------:R-:W-:Y:S02]  /*5f3a0*/  IADD3 R3, R8, c[0x0][0x198], RZ ;  /* 0x0000660008037a10 */ /* 0x000fe40007ffe0ff */
[----:B------:R-:W2:Y:S04]  /*5f3b0*/  LDL.LU R8, [R1+0x1400] ;  /* 0x0014000001087983 */ /* 0x000ea80000300800 */
[----:B---3--:R0:W-:Y:S01]  /*5f3c0*/  @P3 STG.E.U16 [R24.64], R28 ;  /* 0x0000001c18003986 */ /* 0x0081e2000c101506 */
[----:B------:R-:W-:-:S02]  /*5f3d0*/  PRMT R12, R28, 0x7632, R12 ;  /* 0x000076321c0c7816 */ /* 0x000fc4000000000c */
[C---:B0-----:R-:W-:Y:S01]  /*5f3e0*/  LEA R24, P6, R3.reuse, R0, 0x1 ;  /* 0x0000000003187211 */ /* 0x041fe200078c08ff */
[----:B------:R-:W3:Y:S03]  /*5f3f0*/  LDL.LU R28, [R1+0x140c] ;  /* 0x00140c00011c7983 */ /* 0x000ee60000300800 */
        /* <DEDUP_REMOVED lines=10> */
[----:B------:R-:W-:-:S03]  /*5f4a0*/  PRMT R12, R20, 0x7632, R12 ;  /* 0x00007632140c7816 */ /* 0x000fc6000000000c */
[----:B------:R0:W-:Y:S04]  /*5f4b0*/  @P2 STG.E.U16 [R24.64], R20 ;  /* 0x0000001418002986 */ /* 0x0001e8000c101506 */
[----:B------:R1:W-:Y:S01]  /*5f4c0*/  @P1 STG.E.U16 [R26.64], R12 ;  /* 0x0000000c1a001986 */ /* 0x0003e2000c101506 */
[----:B0-----:R-:W-:-:S03]  /*5f4d0*/  LEA R24, P6, R3, R0, 0x1 ;  /* 0x0000000003187211 */ /* 0x001fc600078c08ff */
[----:B------:R-:W4:Y:S01]  /*5f4e0*/  LDL.LU R20, [R1+0x1414] ;  /* 0x0014140001147983 */ /* 0x000f220000300800 */
[----:B------:R-:W-:Y:S02]  /*5f4f0*/  LEA.HI.X.SX32 R25, R3, R2, 0x1, P6 ;  /* 0x0000000203197211 */ /* 0x000fe400030f0eff */
[----:B---3--:R-:W-:Y:S02]  /*5f500*/  ISETP.LT.AND P1, PT, R28, c[0x0][0x17c], !P0 ;  /* 0x00005f001c007a0c */ /* 0x008fe40004721270 */
[----:B------:R-:W3:Y:S04]  /*5f510*/  LDL.LU R28, [R1+0x1418] ;  /* 0x00141800011c7983 */ /* 0x000ee80000300800 */
[----:B------:R0:W-:Y:S01]  /*5f520*/  @P4 STG.E.U16 [R24.64], R4 ;  /* 0x0000000418004986 */ /* 0x0001e2000c101506 */
[----:B--2---:R-:W-:-:S02]  /*5f530*/  ISETP.LT.AND P2, PT, R8, c[0x0][0x17c], !P0 ;  /* 0x00005f0008007a0c */ /* 0x004fc40004741270 */
[----:B------:R-:W-:-:S04]  /*5f540*/  IADD3 R8, R3, c[0x0][0x198], RZ ;  /* 0x0000660003087a10 */ /* 0x000fc80007ffe0ff */
[C---:B-1----:R-:W-:Y:S02]  /*5f550*/  LEA R26, P6, R8.reuse, R0, 0x1 ;  /* 0x00000000081a7211 */ /* 0x042fe400078c08ff */
[C---:B------:R-:W-:Y:S02]  /*5f560*/  IADD3 R3, R8.reuse, c[0x0][0x198], RZ ;  /* 0x0000660008037a10 */ /* 0x040fe40007ffe0ff */
[----:B------:R-:W-:Y:S02]  /*5f570*/  LEA.HI.X.SX32 R27, R8, R2, 0x1, P6 ;  /* 0x00000002081b7211 */ /* 0x000fe400030f0eff */
[----:B------:R-:W-:Y:S02]  /*5f580*/  PRMT R8, R4, 0x7632, R8 ;  /* 0x0000763204087816 */ /* 0x000fe40000000008 */
[----:B0-----:R-:W2:Y:S01]  /*5f590*/  LDL.LU R4, [R1+0x1410] ;  /* 0x0014100001047983 */ /* 0x001ea20000300800 */
[----:B------:R-:W-:-:S03]  /*5f5a0*/  LEA R24, P6, R3, R0, 0x1 ;  /* 0x0000000003187211 */ /* 0x000fc600078c08ff */
[----:B------:R0:W-:Y:S01]  /*5f5b0*/  @P3 STG.E.U16 [R26.64], R8 ;  /* 0x000000081a003986 */ /* 0x0001e2000c101506 */
[----:B------:R-:W-:Y:S02]  /*5f5c0*/  LEA.HI.X.SX32 R25, R3, R2, 0x1, P6 ;  /* 0x0000000203197211 */ /* 0x000fe400030f0eff */
[----:B----4-:R-:W-:Y:S02]  /*5f5d0*/  ISETP.LT.AND P3, PT, R20, c[0x0][0x17c], !P0 ;  /* 0x00005f0014007a0c */ /* 0x010fe40004761270 */
[----:B------:R-:W4:Y:S04]  /*5f5e0*/  LDL.LU R20, [R1+0x1420] ;  /* 0x0014200001147983 */ /* 0x000f280000300800 */
[----:B------:R1:W-:Y:S01]  /*5f5f0*/  @P5 STG.E.U16 [R24.64], R16 ;  /* 0x0000001018005986 */ /* 0x0003e2000c101506 */
[----:B0-----:R-:W-:-:S02]  /*5f600*/  PRMT R8, R16, 0x7632, R8 ;  /* 0x0000763210087816 */ /* 0x001fc40000000008 */
[----:B---3--:R-:W-:Y:S02]  /*5f610*/  ISETP.LT.AND P5, PT, R28, c[0x0][0x17c], !P0 ;  /* 0x00005f001c007a0c */ /* 0x008fe400047a1270 */
[----:B------:R-:W3:Y:S01]  /*5f620*/  LDL.LU R28, [R1+0x1424] ;  /* 0x00142400011c7983 */ /* 0x000ee20000300800 */
[----:B--2---:R-:W-:Y:S02]  /*5f630*/  ISETP.LT.AND P4, PT, R4, c[0x0][0x17c], !P0 ;  /* 0x00005f0004007a0c */ /* 0x004fe40004781270 */
[----:B------:R-:W-:-:S04]  /*5f640*/  IADD3 R4, R3, c[0x0][0x198], RZ ;  /* 0x0000660003047a10 */ /* 0x000fc80007ffe0ff */
[C---:B------:R-:W-:Y:S02]  /*5f650*/  LEA R26, P6, R4.reuse, R0, 0x1 ;  /* 0x00000000041a7211 */ /* 0x040fe400078c08ff */
[C---:B------:R-:W-:Y:S02]  /*5f660*/  IADD3 R3, R4.reuse, c[0x0][0x198], RZ ;  /* 0x0000660004037a10 */ /* 0x040fe40007ffe0ff */
[----:B------:R-:W-:Y:S02]  /*5f670*/  LEA.HI.X.SX32 R27, R4, R2, 0x1, P6 ;  /* 0x00000002041b7211 */ /* 0x000fe400030f0eff */
[C---:B-1----:R-:W-:Y:S02]  /*5f680*/  LEA R24, P6, R3.reuse, R0, 0x1 ;  /* 0x0000000003187211 */ /* 0x042fe400078c08ff */
[C---:B------:R-:W-:Y:S01]  /*5f690*/  IADD3 R4, R3.reuse, c[0x0][0x198], RZ ;  /* 0x0000660003047a10 */ /* 0x040fe20007ffe0ff */
[----:B------:R0:W-:Y:S01]  /*5f6a0*/  @P2 STG.E.U16 [R26.64], R8 ;  /* 0x000000081a002986 */ /* 0x0001e2000c101506 */
[----:B------:R-:W-:-:S03]  /*5f6b0*/  LEA.HI.X.SX32 R25, R3, R2, 0x1, P6 ;  /* 0x0000000203197211 */ /* 0x000fc600030f0eff */
[----:B------:R-:W2:Y:S04]  /*5f6c0*/  LDL.LU R3, [R1+0x50] ;  /* 0x0000500001037983 */ /* 0x000ea80000300800 */
[----:B0-----:R-:W2:Y:S01]  /*5f6d0*/  LDL.LU R27, [R1+0x141c] ;  /* 0x00141c00011b7983 */ /* 0x001ea20000300800 */
[C---:B------:R-:W-:Y:S02]  /*5f6e0*/  LEA R26, P6, R4.reuse, R0, 0x1 ;  /* 0x00000000041a7211 */ /* 0x040fe400078c08ff */
[----:B--2---:R-:W-:Y:S01]  /*5f6f0*/  ISETP.LT.AND P2, PT, R27, c[0x0][0x17c], !P0 ;  /* 0x00005f001b007a0c */ /* 0x004fe20004741270 */
[----:B------:R-:W-:Y:S01]  /*5f700*/  IMAD.MOV.U32 R27, RZ, RZ, R3 ;  /* 0x000000ffff1b7224 */ /* 0x000fe200078e0003 */
[----:B------:R-:W-:-:S04]  /*5f710*/  IADD3 R3, R4, c[0x0][0x198], RZ ;  /* 0x0000660004037a10 */ /* 0x000fc80007ffe0ff */
[----:B------:R0:W-:Y:S01]  /*5f720*/  @P1 STG.E.U16 [R24.64], R27 ;  /* 0x0000001b18001986 */ /* 0x0001e2000c101506 */
[----:B----4-:R-:W-:-:S03]  /*5f730*/  ISETP.LT.AND P1, PT, R20, c[0x0][0x17c], !P0 ;  /* 0x00005f0014007a0c */ /* 0x010fc60004721270 */
[----:B------:R-:W2:Y:S01]  /*5f740*/  LDL.LU R20, [R1+0x142c] ;  /* 0x00142c0001147983 */ /* 0x000ea20000300800 */
[----:B0-----:R-:W-:Y:S01]  /*5f750*/  IMAD.MOV.U32 R25, RZ, RZ, R27 ;  /* 0x000000ffff197224 */ /* 0x001fe200078e001b */
[----:B------:R-:W-:Y:S02]  /*5f760*/  LEA.HI.X.SX32 R27, R4, R2, 0x1, P6 ;  /* 0x00000002041b7211 */ /* 0x000fe400030f0eff */
[----:B------:R-:W-:Y:S02]  /*5f770*/  LEA R24, P6, R3, R0, 0x1 ;  /* 0x0000000003187211 */ /* 0x000fe400078c08ff */
[----:B------:R-:W-:Y:S02]  /*5f780*/  PRMT R8, R25, 0x7632, R8 ;  /* 0x0000763219087816 */ /* 0x000fe40000000008 */
[C---:B------:R-:W-:Y:S02]  /*5f790*/  IADD3 R4, R3.reuse, c[0x0][0x198], RZ ;  /* 0x0000660003047a10 */ /* 0x040fe40007ffe0ff */
[----:B------:R-:W-:-:S02]  /*5f7a0*/  LEA.HI.X.SX32 R25, R3, R2, 0x1, P6 ;  /* 0x0000000203197211 */ /* 0x000fc400030f0eff */
[----:B------:R-:W4:Y:S04]  /*5f7b0*/  LDL.LU R3, [R1+0x80] ;  /* 0x0000800001037983 */ /* 0x000f280000300800 */
[----:B------:R0:W-:Y:S01]  /*5f7c0*/  @P4 STG.E.U16 [R26.64], R8 ;  /* 0x000000081a004986 */ /* 0x0001e2000c101506 */
[----:B---3--:R-:W-:-:S03]  /*5f7d0*/  ISETP.LT.AND P4, PT, R28, c[0x0][0x17c], !P0 ;  /* 0x00005f001c007a0c */ /* 0x008fc60004781270 */
[----:B------:R-:W3:Y:S01]  /*5f7e0*/  LDL.LU R28, [R1+0x1430] ;  /* 0x00143000011c7983 */ /* 0x000ee20000300800 */
[C---:B0-----:R-:W-:Y:S01]  /*5f7f0*/  LEA R26, P6, R4.reuse, R0, 0x1 ;  /* 0x00000000041a7211 */ /* 0x041fe200078c08ff */
[----:B----4-:R-:W-:Y:S01]  /*5f800*/  IMAD.MOV.U32 R27, RZ, RZ, R3 ;  /* 0x000000ffff1b7224 */ /* 0x010fe200078e0003 */
[----:B------:R-:W-:-:S04]  /*5f810*/  IADD3 R3, R4, c[0x0][0x198], RZ ;  /* 0x0000660004037a10 */ /* 0x000fc80007ffe0ff */
[----:B------:R0:W-:Y:S02]  /*5f820*/  @P3 STG.E.U16 [R24.64], R27 ;  /* 0x0000001b18003986 */ /* 0x0001e4000c101506 */
[----:B0-----:R-:W-:Y:S01]  /*5f830*/  IMAD.MOV.U32 R25, RZ, RZ, R27 ;  /* 0x000000ffff197224 */ /* 0x001fe200078e001b */
[----:B------:R-:W-:Y:S02]  /*5f840*/  LEA.HI.X.SX32 R27, R4, R2, 0x1, P6 ;  /* 0x00000002041b7211 */ /* 0x000fe400030f0eff */
[----:B------:R-:W4:Y:S01]  /*5f850*/  LDL.LU R4, [R1+0x1428] ;  /* 0x0014280001047983 */ /* 0x000f220000300800 */
[----:B------:R-:W-:Y:S02]  /*5f860*/  LEA R24, P6, R3, R0, 0x1 ;  /* 0x0000000003187211 */ /* 0x000fe400078c08ff */
[----:B------:R-:W-:Y:S02]  /*5f870*/  PRMT R8, R25, 0x7632, R8 ;  /* 0x0000763219087816 */ /* 0x000fe40000000008 */
[----:B------:R-:W-:-:S02]  /*5f880*/  LEA.HI.X.SX32 R25, R3, R2, 0x1, P6 ;  /* 0x0000000203197211 */ /* 0x000fc400030f0eff */
[----:B----4-:R-:W-:Y:S02]  /*5f890*/  ISETP.LT.AND P3, PT, R4, c[0x0][0x17c], !P0 ;  /* 0x00005f0004007a0c */ /* 0x010fe40004761270 */
[----:B------:R-:W-:Y:S02]  /*5f8a0*/  IADD3 R4, R3, c[0x0][0x198], RZ ;  /* 0x0000660003047a10 */ /* 0x000fe40007ffe0ff */
[----:B------:R-:W4:Y:S04]  /*5f8b0*/  LDL.LU R3, [R1+0x90] ;  /* 0x0000900001037983 */ /* 0x000f280000300800 */
[----:B------:R0:W-:Y:S01]  /*5f8c0*/  @P5 STG.E.U16 [R26.64], R8 ;  /* 0x000000081a005986 */ /* 0x0001e2000c101506 */
[----:B--2---:R-:W-:-:S03]  /*5f8d0*/  ISETP.LT.AND P5, PT, R20, c[0x0][0x17c], !P0 ;  /* 0x00005f0014007a0c */ /* 0x004fc600047a1270 */
[----:B------:R-:W2:Y:S01]  /*5f8e0*/  LDL.LU R20, [R1+0x1438] ;  /* 0x0014380001147983 */ /* 0x000ea20000300800 */
[C---:B0-----:R-:W-:Y:S01]  /*5f8f0*/  LEA R26, P6, R4.reuse, R0, 0x1 ;  /* 0x00000000041a7211 */ /* 0x041fe200078c08ff */
[----:B----4-:R-:W-:Y:S01]  /*5f900*/  IMAD.MOV.U32 R27, RZ, RZ, R3 ;  /* 0x000000ffff1b7224 */ /* 0x010fe200078e0003 */
[----:B------:R-:W-:-:S04]  /*5f910*/  IADD3 R3, R4, c[0x0][0x198], RZ ;  /* 0x0000660004037a10 */ /* 0x000fc80007ffe0ff */
[----:B------:R0:W-:Y:S01]  /*5f920*/  @P2 STG.E.U16 [R24.64], R27 ;  /* 0x0000001b18002986 */ /* 0x0001e2000c101506 */
[----:B---3--:R-:W-:-:S03]  /*5f930*/  ISETP.LT.AND P2, PT, R28, c[0x0][0x17c], !P0 ;  /* 0x00005f001c007a0c */ /* 0x008fc60004741270 */
[----:B------:R-:W3:Y:S01]  /*5f940*/  LDL.LU R28, [R1+0x143c] ;  /* 0x00143c00011c7983 */ /* 0x000ee20000300800 */
[----:B0-----:R-:W-:Y:S01]  /*5f950*/  IMAD.MOV.U32 R25, RZ, RZ, R27 ;  /* 0x000000ffff197224 */ /* 0x001fe200078e001b */
[----:B------:R-:W-:Y:S02]  /*5f960*/  LEA.HI.X.SX32 R27, R4, R2, 0x1, P6 ;  /* 0x00000002041b7211 */ /* 0x000fe400030f0eff */
[----:B------:R-:W-:Y:S02]  /*5f970*/  LEA R24, P6, R3, R0, 0x1 ;  /* 0x0000000003187211 */ /* 0x000fe400078c08ff */
[----:B------:R-:W-:Y:S02]  /*5f980*/  PRMT R8, R25, 0x7632, R8 ;  /* 0x0000763219087816 */ /* 0x000fe40000000008 */
[C---:B------:R-:W-:Y:S02]  /*5f990*/  IADD3 R4, R3.reuse, c[0x0][0x198], RZ ;  /* 0x0000660003047a10 */ /* 0x040fe40007ffe0ff */
[----:B------:R-:W-:Y:S01]  /*5f9a0*/  LEA.HI.X.SX32 R25, R3, R2, 0x1, P6 ;  /* 0x0000000203197211 */ /* 0x000fe200030f0eff */
[----:B-----5:R-:W-:Y:S01]  /*5f9b0*/  IMAD.MOV.U32 R3, RZ, RZ, R22 ;  /* 0x000000ffff037224 */ /* 0x020fe200078e0016 */
[----:B------:R0:W-:Y:S04]  /*5f9c0*/  @P1 STG.E.U16 [R26.64], R8 ;  /* 0x000000081a001986 */ /* 0x0001e8000c101506 */
[----:B------:R-:W4:Y:S04]  /*5f9d0*/  LDL.LU R22, [R1+0x1810] ;  /* 0x0018100001167983 */ /* 0x000f280000300800 */
[----:B0-----:R-:W5:Y:S01]  /*5f9e0*/  LDL.LU R27, [R1+0x1434] ;  /* 0x00143400011b7983 */ /* 0x001f620000300800 */
[----:B------:R-:W-:-:S02]  /*5f9f0*/  LEA R26, P6, R4, R0, 0x1 ;  /* 0x00000000041a7211 */ /* 0x000fc400078c08ff */
[----:B-----5:R-:W-:Y:S01]  /*5fa00*/  ISETP.LT.AND P1, PT, R27, c[0x0][0x17c], !P0 ;  /* 0x00005f001b007a0c */ /* 0x020fe20004721270 */
[----:B------:R-:W-:Y:S01]  /*5fa10*/  IMAD.MOV.U32 R27, RZ, RZ, R3 ;  /* 0x000000ffff1b7224 */ /* 0x000fe200078e0003 */
[----:B------:R-:W-:-:S04]  /*5fa20*/  IADD3 R3, R4, c[0x0][0x198], RZ ;  /* 0x0000660004037a10 */ /* 0x000fc80007ffe0ff */
[----:B------:R0:W-:Y:S01]  /*5fa30*/  @P4 STG.E.U16 [R24.64], R27 ;  /* 0x0000001b18004986 */ /* 0x0001e2000c101506 */
[----:B--2---:R-:W-:-:S03]  /*5fa40*/  ISETP.LT.AND P4, PT, R20, c[0x0][0x17c], !P0 ;  /* 0x00005f0014007a0c */ /* 0x004fc60004781270 */
[----:B------:R-:W2:Y:S01]  /*5fa50*/  LDL.LU R20, [R1+0x1444] ;  /* 0x0014440001147983 */ /* 0x000ea20000300800 */
[----:B0-----:R-:W-:Y:S01]  /*5fa60*/  IMAD.MOV.U32 R25, RZ, RZ, R27 ;  /* 0x000000ffff197224 */ /* 0x001fe200078e001b */
[----:B------:R-:W-:Y:S02]  /*5fa70*/  LEA.HI.X.SX32 R27, R4, R2, 0x1, P6 ;  /* 0x00000002041b7211 */ /* 0x000fe400030f0eff */
[----:B------:R-:W-:Y:S02]  /*5fa80*/  LEA R24, P6, R3, R0, 0x1 ;  /* 0x0000000003187211 */ /* 0x000fe400078c08ff */
[----:B------:R-:W-:Y:S02]  /*5fa90*/  PRMT R8, R25, 0x7632, R8 ;  /* 0x0000763219087816 */ /* 0x000fe40000000008 */
[C---:B------:R-:W-:Y:S02]  /*5faa0*/  IADD3 R4, R3.reuse, c[0x0][0x198], RZ ;  /* 0x0000660003047a10 */ /* 0x040fe40007ffe0ff */
[----:B------:R-:W-:-:S02]  /*5fab0*/  LEA.HI.X.SX32 R25, R3, R2, 0x1, P6 ;  /* 0x0000000203197211 */ /* 0x000fc400030f0eff */
[----:B------:R-:W5:Y:S04]  /*5fac0*/  LDL.LU R3, [R1+0x44] ;  /* 0x0000440001037983 */ /* 0x000f680000300800 */
[----:B------:R0:W-:Y:S01]  /*5fad0*/  @P3 STG.E.U16 [R26.64], R8 ;  /* 0x000000081a003986 */ /* 0x0001e2000c101506 */
[----:B---3--:R-:W-:-:S03]  /*5fae0*/  ISETP.LT.AND P3, PT, R28, c[0x0][0x17c], !P0 ;  /* 0x00005f001c007a0c */ /* 0x008fc60004761270 */
[----:B------:R-:W3:Y:S01]  /*5faf0*/  LDL.LU R28, [R1+0x1448] ;  /* 0x00144800011c7983 */ /* 0x000ee20000300800 */
[C---:B0-----:R-:W-:Y:S01]  /*5fb00*/  LEA R26, P6, R4.reuse, R0, 0x1 ;  /* 0x00000000041a7211 */ /* 0x041fe200078c08ff */
[----:B-----5:R-:W-:Y:S01]  /*5fb10*/  IMAD.MOV.U32 R27, RZ, RZ, R3 ;  /* 0x000000ffff1b7224 */ /* 0x020fe200078e0003 */
[----:B------:R-:W-:-:S04]  /*5fb20*/  IADD3 R3, R4, c[0x0][0x198], RZ ;  /* 0x0000660004037a10 */ /* 0x000fc80007ffe0ff */
[----:B------:R0:W-:Y:S02]  /*5fb30*/  @P5 STG.E.U16 [R24.64], R27 ;  /* 0x0000001b18005986 */ /* 0x0001e4000c101506 */
[----:B0-----:R-:W-:Y:S01]  /*5fb40*/  IMAD.MOV.U32 R25, RZ, RZ, R27 ;  /* 0x000000ffff197224 */ /* 0x001fe200078e001b */
[----:B------:R-:W-:Y:S02]  /*5fb50*/  LEA.HI.X.SX32 R27, R4, R2, 0x1, P6 ;  /* 0x00000002041b7211 */ /* 0x000fe400030f0eff */
[----:B------:R-:W5:Y:S01]  /*5fb60*/  LDL.LU R4, [R1+0x1440] ;  /* 0x0014400001047983 */ /* 0x000f620000300800 */
[----:B------:R-:W-:Y:S02]  /*5fb70*/  LEA R24, P6, R3, R0, 0x1 ;  /* 0x0000000003187211 */ /* 0x000fe400078c08ff */
[----:B------:R-:W-:Y:S02]  /*5fb80*/  PRMT R8, R25, 0x7632, R8 ;  /* 0x0000763219087816 */ /* 0x000fe40000000008 */
[----:B------:R-:W-:-:S02]  /*5fb90*/  LEA.HI.X.SX32 R25, R3, R2, 0x1, P6 ;  /* 0x0000000203197211 */ /* 0x000fc400030f0eff */
[----:B-----5:R-:W-:Y:S02]  /*5fba0*/  ISETP.LT.AND P5, PT, R4, c[0x0][0x17c], !P0 ;  /* 0x00005f0004007a0c */ /* 0x020fe400047a1270 */
[----:B------:R-:W-:Y:S02]  /*5fbb0*/  IADD3 R4, R3, c[0x0][0x198], RZ ;  /* 0x0000660003047a10 */ /* 0x000fe40007ffe0ff */
[----:B------:R-:W5:Y:S04]  /*5fbc0*/  LDL.LU R3, [R1+0x34] ;  /* 0x0000340001037983 */ /* 0x000f680000300800 */
[----:B------:R0:W-:Y:S01]  /*5fbd0*/  @P2 STG.E.U16 [R26.64], R8 ;  /* 0x000000081a002986 */ /* 0x0001e2000c101506 */
[----:B--2---:R-:W-:-:S03]  /*5fbe0*/  ISETP.LT.AND P2, PT, R20, c[0x0][0x17c], !P0 ;  /* 0x00005f0014007a0c */ /* 0x004fc60004741270 */
[----:B------:R-:W2:Y:S01]  /*5fbf0*/  LDL.LU R20, [R1+0x1450] ;  /* 0x0014500001147983 */ /* 0x000ea20000300800 */
[C---:B0-----:R-:W-:Y:S01]  /*5fc00*/  LEA R26, P6, R4.reuse, R0, 0x1 ;  /* 0x00000000041a7211 */ /* 0x041fe200078c08ff */
[----:B-----5:R-:W-:Y:S01]  /*5fc10*/  IMAD.MOV.U32 R27, RZ, RZ, R3 ;  /* 0x000000ffff1b7224 */ /* 0x020fe200078e0003 */
        /* <DEDUP_REMOVED lines=10> */
[----:B------:R0:W-:Y:S04]  /*5fcc0*/  @P4 STG.E.U16 [R26.64], R8 ;  /* 0x000000081a004986 */ /* 0x0001e8000c101506 */
[----:B------:R-:W5:Y:S04]  /*5fcd0*/  LDL.LU R3, [R1+0x4] ;  /* 0x0000040001037983 */ /* 0x000f680000300800 */
[----:B0-----:R-:W2:Y:S01]  /*5fce0*/  LDL.LU R27, [R1+0x144c] ;  /* 0x00144c00011b7983 */ /* 0x001ea20000300800 */
[----:B------:R-:W-:-:S02]  /*5fcf0*/  LEA R26, P6, R4, R0, 0x1 ;  /* 0x00000000041a7211 */ /* 0x000fc400078c08ff */
[----:B--2---:R-:W-:Y:S01]  /*5fd00*/  ISETP.LT.AND P4, PT, R27, c[0x0][0x17c], !P0 ;  /* 0x00005f001b007a0c */ /* 0x004fe20004781270 */
[----:B-----5:R-:W-:Y:S01]  /*5fd10*/  IMAD.MOV.U32 R27, RZ, RZ, R3 ;  /* 0x000000ffff1b7224 */ /* 0x020fe200078e0003 */
[----:B------:R-:W-:-:S04]  /*5fd20*/  IADD3 R3, R4, c[0x0][0x198], RZ ;  /* 0x0000660004037a10 */ /* 0x000fc80007ffe0ff */
[----:B------:R0:W-:Y:S01]  /*5fd30*/  @P3 STG.E.U16 [R24.64], R27 ;  /* 0x0000001b18003986 */ /* 0x0001e2000c101506 */
[----:B------:R-:W-:-:S03]  /*5fd40*/  ISETP.LT.AND P3, PT, R20, c[0x0][0x17c], !P0 ;  /* 0x00005f0014007a0c */ /* 0x000fc60004761270 */
        /* <DEDUP_REMOVED lines=10> */
[----:B------:R-:W3:Y:S04]  /*5fdf0*/  LDL.LU R28, [R1+0x1460] ;  /* 0x00146000011c7983 */ /* 0x000ee80000300800 */
[----:B------:R1:W-:Y:S01]  /*5fe00*/  @P2 STG.E.U16 [R24.64], R9 ;  /* 0x0000000918002986 */ /* 0x0003e2000c101506 */
[----:B0-----:R-:W-:-:S03]  /*5fe10*/  LEA R26, P6, R4, R0, 0x1 ;  /* 0x00000000041a7211 */ /* 0x001fc600078c08ff */
[----:B-1----:R-:W4:Y:S01]  /*5fe20*/  LDL.LU R24, [R1+0x1458] ;  /* 0x0014580001187983 */ /* 0x002f220000300800 */
[----:B------:R-:W-:Y:S02]  /*5fe30*/  LEA.HI.X.SX32 R27, R4, R2, 0x1, P6 ;  /* 0x00000002041b7211 */ /* 0x000fe400030f0eff */
[----:B------:R-:W-:-:S05]  /*5fe40*/  PRMT R12, R9, 0x7632, R12 ;  /* 0x00007632090c7816 */ /* 0x000fca000000000c */
[----:B------:R0:W-:Y:S04]  /*5fe50*/  @P1 STG.E.U16 [R26.64], R12 ;  /* 0x0000000c1a001986 */ /* 0x0001e8000c101506 */
[----:B0-----:R-:W4:Y:S04]  /*5fe60*/  LDL.LU R26, [R1+0x1464] ;  /* 0x00146400011a7983 */ /* 0x001f280000300800 */
[----:B------:R-:W4:Y:S01]  /*5fe70*/  LDL.LU R27, [R1+0x24] ;  /* 0x00002400011b7983 */ /* 0x000f220000300800 */
[----:B--2---:R-:W-:-:S03]  /*5fe80*/  ISETP.LT.AND P1, PT, R20, c[0x0][0x17c], !P0 ;  /* 0x00005f0014007a0c */ /* 0x004fc60004721270 */
[----:B------:R-:W2:Y:S01]  /*5fe90*/  LDL.LU R20, [R1+0x1468] ;  /* 0x0014680001147983 */ /* 0x000ea20000300800 */
[----:B-----5:R-:W-:Y:S01]  /*5fea0*/  IMAD.MOV.U32 R8, RZ, RZ, R3 ;  /* 0x000000ffff087224 */ /* 0x020fe200078e0003 */
[----:B------:R-:W-:-:S03]  /*5feb0*/  IADD3 R3, R4, c[0x0][0x198], RZ ;  /* 0x0000660004037a10 */ /* 0x000fc60007ffe0ff */
[----:B------:R-:W-:Y:S01]  /*5fec0*/  IMAD.MOV.U32 R25, RZ, RZ, R8 ;  /* 0x000000ffff197224 */ /* 0x000fe200078e0008 */
[C---:B------:R-:W-:Y:S02]  /*5fed0*/  LEA R8, P6, R3.reuse, R0, 0x1 ;  /* 0x0000000003087211 */ /* 0x040fe400078c08ff */
[C---:B------:R-:W-:Y:S02]  /*5fee0*/  IADD3 R4, R3.reuse, c[0x0][0x198], RZ ;  /* 0x0000660003047a10 */ /* 0x040fe40007ffe0ff */
[----:B------:R-:W-:Y:S01]  /*5fef0*/  LEA.HI.X.SX32 R9, R3, R2, 0x1, P6 ;  /* 0x0000000203097211 */ /* 0x000fe200030f0eff */
[----:B------:R-:W-:-:S04]  /*5ff00*/  IMAD.MOV.U32 R3, RZ, RZ, R25 ;  /* 0x000000ffff037224 */ /* 0x000fc800078e0019 */
[----:B------:R-:W-:-:S05]  /*5ff10*/  IMAD.MOV.U32 R25, RZ, RZ, R3 ;  /* 0x000000ffff197224 */ /* 0x000fca00078e0003 */
[----:B------:R0:W-:Y:S01]  /*5ff20*/  @P4 STG.E.U16 [R8.64], R25 ;  /* 0x0000001908004986 */ /* 0x0001e2000c101506 */
[----:B---3--:R-:W-:-:S03]  /*5ff30*/  ISETP.LT.AND P4, PT, R28, c[0x0][0x17c], !P0 ;  /* 0x00005f001c007a0c */ /* 0x008fc60004781270 */
[----:B------:R-:W3:Y:S01]  /*5ff40*/  LDL.LU R28, [R1+0x146c] ;  /* 0x00146c00011c7983 */ /* 0x000ee20000300800 */
[----:B----4-:R-:W-:Y:S02]  /*5ff50*/  ISETP.LT.AND P2, PT, R24, c[0x0][0x17c], !P0 ;  /* 0x00005f0018007a0c */ /* 0x010fe40004741270 */
[C---:B------:R-:W-:Y:S02]  /*5ff60*/  LEA R24, P6, R4.reuse, R0, 0x1 ;  /* 0x0000000004187211 */ /* 0x040fe400078c08ff */
[C---:B------:R-:W-:Y:S01]  /*5ff70*/  IADD3 R3, R4.reuse, c[0x0][0x198], RZ ;  /* 0x0000660004037a10 */ /* 0x040fe20007ffe0ff */
[----:B0-----:R-:W-:Y:S01]  /*5ff80*/  IMAD.MOV.U32 R9, RZ, RZ, R25 ;  /* 0x000000ffff097224 */ /* 0x001fe200078e0019 */
[----:B------:R-:W-:Y:S02]  /*5ff90*/  LEA.HI.X.SX32 R25, R4, R2, 0x1, P6 ;  /* 0x0000000204197211 */ /* 0x000fe400030f0eff */
[----:B------:R-:W-:Y:S02]  /*5ffa0*/  LEA R8, P6, R3, R0, 0x1 ;  /* 0x0000000003087211 */ /* 0x000fe400078c08ff */
[----:B------:R-:W-:-:S02]  /*5ffb0*/  PRMT R12, R9, 0x7632, R12 ;  /* 0x00007632090c7816 */ /* 0x000fc4000000000c */
[C---:B------:R-:W-:Y:S02]  /*5ffc0*/  IADD3 R4, R3.reuse, c[0x0][0x198], RZ ;  /* 0x0000660003047a10 */ /* 0x040fe40007ffe0ff */
[----:B------:R-:W-:Y:S01]  /*5ffd0*/  LEA.HI.X.SX32 R9, R3, R2, 0x1, P6 ;  /* 0x0000000203097211 */ /* 0x000fe200030f0eff */
[----:B------:R0:W-:Y:S01]  /*5ffe0*/  @P3 STG.E.U16 [R24.64], R12 ;  /* 0x0000000c18003986 */ /* 0x0001e2000c101506 */
[----:B------:R-:W-:-:S03]  /*5fff0*/  IADD3 R3, R4, c[0x0][0x198], RZ ;  /* 0x0000660004037a10 */ /* 0x000fc60007ffe0ff */
[----:B------:R1:W-:Y:S01]  /*60000*/  @P5 STG.E.U16 [R8.64], R27 ;  /* 0x0000001b08005986 */ /* 0x0003e2000c101506 */
[C---:B0-----:R-:W-:Y:S02]  /*60010*/  LEA R24, P6, R4.reuse, R0, 0x1 ;  /* 0x0000000004187211 */ /* 0x041fe400078c08ff */
[----:B------:R-:W-:Y:S02]  /*60020*/  PRMT R12, R27, 0x7632, R12 ;  /* 0x000076321b0c7816 */ /* 0x000fe4000000000c */
[----:B------:R-:W-:Y:S02]  /*60030*/  LEA.HI.X.SX32 R25, R4, R2, 0x1, P6 ;  /* 0x0000000204197211 */ /* 0x000fe400030f0eff */
[C---:B-1----:R-:W-:Y:S02]  /*60040*/  LEA R8, P6, R3.reuse, R0, 0x1 ;  /* 0x0000000003087211 */ /* 0x042fe400078c08ff */
[C---:B------:R-:W-:Y:S01]  /*60050*/  IADD3 R4, R3.reuse, c[0x0][0x198], RZ ;  /* 0x0000660003047a10 */ /* 0x040fe20007ffe0ff */
[----:B------:R0:W-:Y:S01]  /*60060*/  @P2 STG.E.U16 [R24.64], R12 ;  /* 0x0000000c18002986 */ /* 0x0001e2000c101506 */
[----:B------:R-:W-:-:S02]  /*60070*/  LEA.HI.X.SX32 R9, R3, R2, 0x1, P6 ;  /* 0x0000000203097211 */ /* 0x000fc400030f0eff */
[----:B------:R-:W-:Y:S02]  /*60080*/  ISETP.LT.AND P3, PT, R26, c[0x0][0x17c], !P0 ;  /* 0x00005f001a007a0c */ /* 0x000fe40004761270 */
[----:B------:R-:W4:Y:S04]  /*60090*/  LDL.LU R26, [R1+0x1470] ;  /* 0x00147000011a7983 */ /* 0x000f280000300800 */
[----:B------:R1:W-:Y:S01]  /*600a0*/  @P1 STG.E.U16 [R8.64], R21 ;  /* 0x0000001508001986 */ /* 0x0003e2000c101506 */
[----:B0-----:R-:W-:-:S04]  /*600b0*/  LEA R24, P6, R4, R0, 0x1 ;  /* 0x0000000004187211 */ /* 0x001fc800078c08ff */
[----:B------:R-:W-:Y:S02]  /*600c0*/  LEA.HI.X.SX32 R25, R4, R2, 0x1, P6 ;  /* 0x0000000204197211 */ /* 0x000fe400030f0eff */
[----:B-1----:R-:W-:-:S05]  /*600d0*/  PRMT R21, R21, 0x7632, R21 ;  /* 0x0000763215157816 */ /* 0x002fca0000000015 */
[----:B------:R0:W-:Y:S01]  /*600e0*/  @P4 STG.E.U16 [R24.64], R21 ;  /* 0x0000001518004986 */ /* 0x0001e2000c101506 */
[----:B--2---:R-:W-:-:S03]  /*600f0*/  ISETP.LT.AND P5, PT, R20, c[0x0][0x17c], !P0 ;  /* 0x00005f0014007a0c */ /* 0x004fc600047a1270 */
[----:B------:R-:W2:Y:S04]  /*60100*/  LDL.LU R20, [R1+0x1474] ;  /* 0x0014740001147983 */ /* 0x000ea80000300800 */
[----:B------:R-:W5:Y:S04]  /*60110*/  LDL.LU R27, [R1+0x64] ;  /* 0x00006400011b7983 */ /* 0x000f680000300800 */
[----:B------:R-:W5:Y:S01]  /*60120*/  LDL.LU R12, [R1+0x147c] ;  /* 0x00147c00010c7983 */ /* 0x000f620000300800 */
[----:B---3--:R-:W-:-:S03]  /*60130*/  ISETP.LT.AND P2, PT, R28, c[0x0][0x17c], !P0 ;  /* 0x00005f001c007a0c */ /* 0x008fc60004741270 */
[----:B------:R-:W3:Y:S04]  /*60140*/  LDL.LU R28, [R1+0x14] ;  /* 0x00001400011c7983 */ /* 0x000ee80000300800 */
[----:B0-----:R-:W3:Y:S01]  /*60150*/  LDL.LU R25, [R1+0x1478] ;  /* 0x0014780001197983 */ /* 0x001ee20000300800 */
[----:B------:R-:W-:-:S04]  /*60160*/  IADD3 R3, R4, c[0x0][0x198], RZ ;  /* 0x0000660004037a10 */ /* 0x000fc80007ffe0ff */
[C---:B------:R-:W-:Y:S02]  /*60170*/  LEA R8, P6, R3.reuse, R0, 0x1 ;  /* 0x0000000003087211 */ /* 0x040fe400078c08ff */
[C---:B------:R-:W-:Y:S02]  /*60180*/  IADD3 R4, R3.reuse, c[0x0][0x198], RZ ;  /* 0x0000660003047a10 */ /* 0x040fe40007ffe0ff */
[----:B------:R-:W-:-:S05]  /*60190*/  LEA.HI.X.SX32 R9, R3, R2, 0x1, P6 ;  /* 0x0000000203097211 */ /* 0x000fca00030f0eff */
[----:B------:R0:W-:Y:S02]  /*601a0*/  @P3 STG.E.U16 [R8.64], R13 ;  /* 0x0000000d08003986 */ /* 0x0001e4000c101506 */
[----:B0-----:R-:W-:Y:S02]  /*601b0*/  PRMT R13, R13, 0x7632, R13 ;  /* 0x000076320d0d7816 */ /* 0x001fe4000000000d */
[----:B----4-:R-:W-:Y:S02]  /*601c0*/  ISETP.LT.AND P1, PT, R26, c[0x0][0x17c], !P0 ;  /* 0x00005f001a007a0c */ /* 0x010fe40004721270 */
[----:B------:R-:W4:Y:S01]  /*601d0*/  LDL.LU R26, [R1+0x1480] ;  /* 0x00148000011a7983 */ /* 0x000f220000300800 */
[----:B--2---:R-:W-:Y:S02]  /*601e0*/  ISETP.LT.AND P4, PT, R20, c[0x0][0x17c], !P0 ;  /* 0x00005f0014007a0c */ /* 0x004fe40004781270 */
[----:B------:R-:W-:-:S04]  /*601f0*/  LEA R20, P6, R4, R0, 0x1 ;  /* 0x0000000004147211 */ /* 0x000fc800078c08ff */
[----:B------:R-:W-:-:S05]  /*60200*/  LEA.HI.X.SX32 R21, R4, R2, 0x1, P6 ;  /* 0x0000000204157211 */ /* 0x000fca00030f0eff */
[----:B------:R0:W-:Y:S01]  /*60210*/  @P5 STG.E.U16 [R20.64], R13 ;  /* 0x0000000d14005986 */ /* 0x0001e2000c101506 */
[----:B---3--:R-:W-:-:S03]  /*60220*/  ISETP.LT.AND P3, PT, R25, c[0x0][0x17c], !P0 ;  /* 0x00005f0019007a0c */ /* 0x008fc60004761270 */
[----:B------:R-:W2:Y:S04]  /*60230*/  LDL.LU R25, [R1+0x1484] ;  /* 0x0014840001197983 */ /* 0x000ea80000300800 */
[----:B------:R-:W3:Y:S04]  /*60240*/  LDL.LU R24, [R1+0x1488] ;  /* 0x0014880001187983 */ /* 0x000ee80000300800 */
[----:B0-----:R-:W2:Y:S04]  /*60250*/  LDL.LU R21, [R1+0x148c] ;  /* 0x00148c0001157983 */ /* 0x001ea80000300800 */
[----:B------:R-:W2:Y:S01]  /*60260*/  LDL.LU R20, [R1+0x1490] ;  /* 0x0014900001147983 */ /* 0x000ea20000300800 */
[----:B------:R-:W-:-:S04]  /*60270*/  IADD3 R3, R4, c[0x0][0x198], RZ ;  /* 0x0000660004037a10 */ /* 0x000fc80007ffe0ff */
[C---:B------:R-:W-:Y:S02]  /*60280*/  LEA R8, P6, R3.reuse, R0, 0x1 ;  /* 0x0000000003087211 */ /* 0x040fe400078c08ff */
[C---:B------:R-:W-:Y:S02]  /*60290*/  IADD3 R4, R3.reuse, c[0x0][0x198], RZ ;  /* 0x0000660003047a10 */ /* 0x040fe40007ffe0ff */
[----:B------:R-:W-:Y:S02]  /*602a0*/  LEA.HI.X.SX32 R9, R3, R2, 0x1, P6 ;  /* 0x0000000203097211 */ /* 0x000fe400030f0eff */
[----:B-----5:R-:W-:Y:S02]  /*602b0*/  ISETP.LT.AND P5, PT, R12, c[0x0][0x17c], !P0 ;  /* 0x00005f000c007a0c */ /* 0x020fe400047a1270 */
[C---:B------:R-:W-:Y:S02]  /*602c0*/  LEA R12, P6, R4.reuse, R0, 0x1 ;  /* 0x00000000040c7211 */ /* 0x040fe400078c08ff */
[C---:B------:R-:W-:Y:S01]  /*602d0*/  IADD3 R3, R4.reuse, c[0x0][0x198], RZ ;  /* 0x0000660004037a10 */ /* 0x040fe20007ffe0ff */
[----:B------:R0:W-:Y:S01]  /*602e0*/  @P2 STG.E.U16 [R8.64], R27 ;  /* 0x0000001b08002986 */ /* 0x0001e2000c101506 */
[----:B------:R-:W-:-:S02]  /*602f0*/  LEA.HI.X.SX32 R13, R4, R2, 0x1, P6 ;  /* 0x00000002040d7211 */ /* 0x000fc400030f0eff */
[----:B------:R-:W-:Y:S02]  /*60300*/  PRMT R16, R27, 0x7632, R16 ;  /* 0x000076321b107816 */ /* 0x000fe40000000010 */
[----:B------:R-:W-:-:S03]  /*60310*/  IADD3 R4, R3, c[0x0][0x198], RZ ;  /* 0x0000660003047a10 */ /* 0x000fc60007ffe0ff */
[----:B------:R1:W-:Y:S01]  /*60320*/  @P1 STG.E.U16 [R12.64], R16 ;  /* 0x000000100c001986 */ /* 0x0003e2000c101506 */
[----:B0-----:R-:W-:-:S04]  /*60330*/  LEA R8, P6, R3, R0, 0x1 ;  /* 0x0000000003087211 */ /* 0x001fc800078c08ff */
[----:B------:R-:W-:Y:S02]  /*60340*/  LEA.HI.X.SX32 R9, R3, R2, 0x1, P6 ;  /* 0x0000000203097211 */ /* 0x000fe400030f0eff */
[----:B-1----:R-:W-:Y:S02]  /*60350*/  LEA R12, P6, R4, R0, 0x1 ;  /* 0x00000000040c7211 */ /* 0x002fe400078c08ff */
[----:B------:R-:W-:Y:S02]  /*60360*/  PRMT R16, R28, 0x7632, R16 ;  /* 0x000076321c107816 */ /* 0x000fe40000000010 */
[----:B------:R-:W-:Y:S01]  /*60370*/  LEA.HI.X.SX32 R13, R4, R2, 0x1, P6 ;  /* 0x00000002040d7211 */ /* 0x000fe200030f0eff */
[----:B------:R0:W-:Y:S01]  /*60380*/  @P4 STG.E.U16 [R8.64], R28 ;  /* 0x0000001c08004986 */ /* 0x0001e2000c101506 */
[----:B----4-:R-:W-:-:S03]  /*60390*/  ISETP.LT.AND P2, PT, R26, c[0x0][0x17c], !P0 ;  /* 0x00005f001a007a0c */ /* 0x010fc60004741270 */
[----:B------:R1:W-:Y:S01]  /*603a0*/  @P3 STG.E.U16 [R12.64], R16 ;  /* 0x000000100c003986 */ /* 0x0003e2000c101506 */
[----:B------:R-:W-:-:S04]  /*603b0*/  IADD3 R3, R4, c[0x0][0x198], RZ ;  /* 0x0000660004037a10 */ /* 0x000fc80007ffe0ff */
[----:B0-----:R-:W-:-:S04]  /*603c0*/  LEA R8, P6, R3, R0, 0x1 ;  /* 0x0000000003087211 */ /* 0x001fc800078c08ff */
[----:B------:R-:W-:-:S05]  /*603d0*/  LEA.HI.X.SX32 R9, R3, R2, 0x1, P6 ;  /* 0x0000000203097211 */ /* 0x000fca00030f0eff */
[----:B------:R0:W-:Y:S01]  /*603e0*/  @P5 STG.E.U16 [R8.64], R5 ;  /* 0x0000000508005986 */ /* 0x0001e2000c101506 */
[----:B---3--:R-:W-:-:S03]  /*603f0*/  ISETP.LT.AND P4, PT, R24, c[0x0][0x17c], !P0 ;  /* 0x00005f0018007a0c */ /* 0x008fc60004781270 */
[----:B------:R-:W3:Y:S01]  /*60400*/  LDL.LU R24, [R1+0x1494] ;  /* 0x0014940001187983 */ /* 0x000ee20000300800 */
[----:B--2---:R-:W-:-:S03]  /*60410*/  ISETP.LT.AND P3, PT, R21, c[0x0][0x17c], !P0 ;  /* 0x00005f0015007a0c */ /* 0x004fc60004761270 */
[----:B------:R-:W2:Y:S04]  /*60420*/  LDL.LU R26, [R1+0x54] ;  /* 0x00005400011a7983 */ /* 0x000ea80000300800 */
[----:B------:R-:W4:Y:S01]  /*60430*/  LDL.LU R21, [R1+0x1498] ;  /* 0x0014980001157983 */ /* 0x000f220000300800 */
[----:B------:R-:W-:-:S03]  /*60440*/  ISETP.LT.AND P5, PT, R20, c[0x0][0x17c], !P0 ;  /* 0x00005f0014007a0c */ /* 0x000fc600047a1270 */
[----:B------:R-:W5:Y:S01]  /*60450*/  LDL.LU R20, [R1+0x149c] ;  /* 0x00149c0001147983 */ /* 0x000f620000300800 */
[----:B------:R-:W-:Y:S02]  /*60460*/  IADD3 R4, R3, c[0x0][0x198], RZ ;  /* 0x0000660003047a10 */ /* 0x000fe40007ffe0ff */
[----:B------:R-:W-:Y:S01]  /*60470*/  ISETP.LT.AND P1, PT, R25, c[0x0][0x17c], !P0 ;  /* 0x00005f0019007a0c */ /* 0x000fe20004721270 */
[----:B------:R-:W2:Y:S01]  /*60480*/  LDL.LU R27, [R1+0x84] ;  /* 0x00008400011b7983 */ /* 0x000ea20000300800 */
[C---:B-1----:R-:W-:Y:S02]  /*60490*/  LEA R12, P6, R4.reuse, R0, 0x1 ;  /* 0x00000000040c7211 */ /* 0x042fe400078c08ff */
[C---:B------:R-:W-:Y:S02]  /*604a0*/  IADD3 R3, R4.reuse, c[0x0][0x198], RZ ;  /* 0x0000660004037a10 */ /* 0x040fe40007ffe0ff */
[----:B------:R-:W-:Y:S02]  /*604b0*/  LEA.HI.X.SX32 R13, R4, R2, 0x1, P6 ;  /* 0x00000002040d7211 */ /* 0x000fe400030f0eff */
[----:B------:R-:W-:-:S02]  /*604c0*/  LEA R4, P6, R3, R0, 0x1 ;  /* 0x0000000003047211 */ /* 0x000fc400078c08ff */
[----:B0-----:R-:W-:Y:S02]  /*604d0*/  PRMT R8, R5, 0x7632, R8 ;  /* 0x0000763205087816 */ /* 0x001fe40000000008 */
[----:B------:R-:W-:-:S03]  /*604e0*/  LEA.HI.X.SX32 R5, R3, R2, 0x1, P6 ;  /* 0x0000000203057211 */ /* 0x000fc600030f0eff */
[----:B------:R0:W-:Y:S04]  /*604f0*/  @P2 STG.E.U16 [R12.64], R8 ;  /* 0x000000080c002986 */ /* 0x0001e8000c101506 */
[----:B------:R1:W-:Y:S01]  /*60500*/  @P1 STG.E.U16 [R4.64], R17 ;  /* 0x0000001104001986 */ /* 0x0003e2000c101506 */
[----:B------:R-:W-:-:S04]  /*60510*/  IADD3 R9, R3, c[0x0][0x198], RZ ;  /* 0x0000660003097a10 */ /* 0x000fc80007ffe0ff */
[C---:B------:R-:W-:Y:S02]  /*60520*/  IADD3 R3, R9.reuse, c[0x0][0x198], RZ ;  /* 0x0000660009037a10 */ /* 0x040fe40007ffe0ff */
[----:B0-----:R-:W-:-:S04]  /*60530*/  LEA R8, P6, R9, R0, 0x1 ;  /* 0x0000000009087211 */ /* 0x001fc800078c08ff */
[----:B------:R-:W-:Y:S02]  /*60540*/  LEA.HI.X.SX32 R9, R9, R2, 0x1, P6 ;  /* 0x0000000209097211 */ /* 0x000fe400030f0eff */
[----:B-1----:R-:W-:-:S05]  /*60550*/  PRMT R17, R17, 0x7632, R17 ;  /* 0x0000763211117816 */ /* 0x002fca0000000011 */
[----:B------:R0:W-:Y:S01]  /*60560*/  @P4 STG.E.U16 [R8.64], R17 ;  /* 0x0000001108004986 */ /* 0x0001e2000c101506 */
[----:B---3--:R-:W-:-:S03]  /*60570*/  ISETP.LT.AND P2, PT, R24, c[0x0][0x17c], !P0 ;  /* 0x00005f0018007a0c */ /* 0x008fc60004741270 */
[----:B------:R-:W3:Y:S01]  /*60580*/  LDL.LU R24, [R1+0x14a0] ;  /* 0x0014a00001187983 */ /* 0x000ee20000300800 */
[----:B----4-:R-:W-:-:S03]  /*60590*/  ISETP.LT.AND P1, PT, R21, c[0x0][0x17c], !P0 ;  /* 0x00005f0015007a0c */ /* 0x010fc60004721270 */
[----:B------:R-:W4:Y:S01]  /*605a0*/  LDL.LU R21, [R1+0x14a4] ;  /* 0x0014a40001157983 */ /* 0x000f220000300800 */
[----:B-----5:R-:W-:-:S03]  /*605b0*/  ISETP.LT.AND P4, PT, R20, c[0x0][0x17c], !P0 ;  /* 0x00005f0014007a0c */ /* 0x020fc60004781270 */
[----:B------:R-:W5:Y:S04]  /*605c0*/  LDL.LU R28, [R1+0x94] ;  /* 0x00009400011c7983 */ /* 0x000f680000300800 */
[----:B------:R-:W3:Y:S04]  /*605d0*/  LDL.LU R20, [R1+0x14a8] ;  /* 0x0014a80001147983 */ /* 0x000ee80000300800 */
[----:B0-----:R-:W5:Y:S01]  /*605e0*/  LDL.LU R17, [R1+0x14ac] ;  /* 0x0014ac0001117983 */ /* 0x001f620000300800 */
[C---:B------:R-:W-:Y:S02]  /*605f0*/  LEA R4, P6, R3.reuse, R0, 0x1 ;  /* 0x0000000003047211 */ /* 0x040fe400078c08ff */
[----:B------:R-:W-:-:S02]  /*60600*/  IADD3 R12, R3, c[0x0][0x198], RZ ;  /* 0x00006600030c7a10 */ /* 0x000fc40007ffe0ff */
[----:B------:R-:W-:Y:S02]  /*60610*/  LEA.HI.X.SX32 R5, R3, R2, 0x1, P6 ;  /* 0x0000000203057211 */ /* 0x000fe400030f0eff */
[----:B------:R-:W-:Y:S02]  /*60620*/  LEA R8, P6, R12, R0, 0x1 ;  /* 0x000000000c087211 */ /* 0x000fe400078c08ff */
[----:B--2---:R-:W-:Y:S02]  /*60630*/  PRMT R13, R26, 0x7632, R13 ;  /* 0x000076321a0d7816 */ /* 0x004fe4000000000d */
[C---:B------:R-:W-:Y:S01]  /*60640*/  LEA.HI.X.SX32 R9, R12.reuse, R2, 0x1, P6 ;  /* 0x000000020c097211 */ /* 0x040fe200030f0eff */
[----:B------:R0:W-:Y:S04]  /*60650*/  @P3 STG.E.U16 [R4.64], R26 ;  /* 0x0000001a04003986 */ /* 0x0001e8000c101506 */
[----:B------:R1:W-:Y:S01]  /*60660*/  @P5 STG.E.U16 [R8.64], R13 ;  /* 0x0000000d08005986 */ /* 0x0003e2000c101506 */
[----:B------:R-:W-:-:S04]  /*60670*/  IADD3 R3, R12, c[0x0][0x198], RZ ;  /* 0x000066000c037a10 */ /* 0x000fc80007ffe0ff */
[C---:B------:R-:W-:Y:S02]  /*60680*/  IADD3 R12, R3.reuse, c[0x0][0x198], RZ ;  /* 0x00006600030c7a10 */ /* 0x040fe40007ffe0ff */
[----:B0-----:R-:W-:-:S04]  /*60690*/  LEA R4, P6, R3, R0, 0x1 ;  /* 0x0000000003047211 */ /* 0x001fc800078c08ff */
[----:B------:R-:W-:Y:S02]  /*606a0*/  LEA.HI.X.SX32 R5, R3, R2, 0x1, P6 ;  /* 0x0000000203057211 */ /* 0x000fe400030f0eff */
[C---:B-1----:R-:W-:Y:S02]  /*606b0*/  LEA R8, P6, R12.reuse, R0, 0x1 ;  /* 0x000000000c087211 */ /* 0x042fe400078c08ff */
[----:B------:R-:W-:Y:S02]  /*606c0*/  PRMT R13, R27, 0x7632, R13 ;  /* 0x000076321b0d7816 */ /* 0x000fe4000000000d */
[----:B------:R-:W-:Y:S01]  /*606d0*/  LEA.HI.X.SX32 R9, R12, R2, 0x1, P6 ;  /* 0x000000020c097211 */ /* 0x000fe200030f0eff */
[----:B------:R0:W-:Y:S04]  /*606e0*/  @P2 STG.E.U16 [R4.64], R27 ;  /* 0x0000001b04002986 */ /* 0x0001e8000c101506 */
[----:B------:R1:W-:Y:S01]  /*606f0*/  @P1 STG.E.U16 [R8.64], R13 ;  /* 0x0000000d08001986 */ /* 0x0003e2000c101506 */
[----:B----4-:R-:W-:-:S03]  /*60700*/  ISETP.LT.AND P5, PT, R21, c[0x0][0x17c], !P0 ;  /* 0x00005f0015007a0c */ /* 0x010fc600047a1270 */
[----:B------:R-:W2:Y:S01]  /*60710*/  LDL.LU R21, [R1+0x14b0] ;  /* 0x0014b00001157983 */ /* 0x000ea20000300800 */
[----:B---3--:R-:W-:-:S03]  /*60720*/  ISETP.LT.AND P2, PT, R20, c[0x0][0x17c], !P0 ;  /* 0x00005f0014007a0c */ /* 0x008fc60004741270 */
[----:B------:R-:W3:Y:S01]  /*60730*/  LDL.LU R20, [R1+0x14b4] ;  /* 0x0014b40001147983 */ /* 0x000ee20000300800 */
[----:B-----5:R-:W-:-:S03]  /*60740*/  ISETP.LT.AND P1, PT, R17, c[0x0][0x17c], !P0 ;  /* 0x00005f0011007a0c */ /* 0x020fc60004721270 */
[----:B------:R-:W4:Y:S04]  /*60750*/  LDL.LU R26, [R1+0x48] ;  /* 0x00004800011a7983 */ /* 0x000f280000300800 */
[----:B------:R-:W5:Y:S01]  /*60760*/  LDL.LU R17, [R1+0x14b8] ;  /* 0x0014b80001117983 */ /* 0x000f620000300800 */
[----:B------:R-:W-:-:S04]  /*60770*/  IADD3 R3, R12, c[0x0][0x198], RZ ;  /* 0x000066000c037a10 */ /* 0x000fc80007ffe0ff */
[----:B0-----:R-:W-:-:S04]  /*60780*/  LEA R4, P6, R3, R0, 0x1 ;  /* 0x0000000003047211 */ /* 0x001fc800078c08ff */
[----:B------:R-:W-:-:S05]  /*60790*/  LEA.HI.X.SX32 R5, R3, R2, 0x1, P6 ;  /* 0x0000000203057211 */ /* 0x000fca00030f0eff */
[----:B------:R0:W-:Y:S01]  /*607a0*/  @P4 STG.E.U16 [R4.64], R28 ;  /* 0x0000001c04004986 */ /* 0x0001e2000c101506 */
[----:B------:R-:W-:Y:S02]  /*607b0*/  IADD3 R12, R3, c[0x0][0x198], RZ ;  /* 0x00006600030c7a10 */ /* 0x000fe40007ffe0ff */
[----:B------:R-:W-:Y:S02]  /*607c0*/  ISETP.LT.AND P3, PT, R24, c[0x0][0x17c], !P0 ;  /* 0x00005f0018007a0c */ /* 0x000fe40004761270 */
[C---:B-1----:R-:W-:Y:S02]  /*607d0*/  LEA R8, P6, R12.reuse, R0, 0x1 ;  /* 0x000000000c087211 */ /* 0x042fe400078c08ff */
[C---:B------:R-:W-:Y:S02]  /*607e0*/  IADD3 R3, R12.reuse, c[0x0][0x198], RZ ;  /* 0x000066000c037a10 */ /* 0x040fe40007ffe0ff */
[----:B------:R-:W-:Y:S02]  /*607f0*/  LEA.HI.X.SX32 R9, R12, R2, 0x1, P6 ;  /* 0x000000020c097211 */ /* 0x000fe400030f0eff */
[----:B0-----:R-:W-:-:S02]  /*60800*/  LEA R4, P6, R3, R0, 0x1 ;  /* 0x0000000003047211 */ /* 0x001fc400078c08ff */
[----:B------:R-:W-:Y:S02]  /*60810*/  PRMT R13, R28, 0x7632, R13 ;  /* 0x000076321c0d7816 */ /* 0x000fe4000000000d */
[----:B------:R-:W-:-:S03]  /*60820*/  LEA.HI.X.SX32 R5, R3, R2, 0x1, P6 ;  /* 0x0000000203057211 */ /* 0x000fc600030f0eff */
[----:B------:R0:W-:Y:S04]  /*60830*/  @P3 STG.E.U16 [R8.64], R13 ;  /* 0x0000000d08003986 */ /* 0x0001e8000c101506 */
[----:B------:R1:W-:Y:S01]  /*60840*/  @P5 STG.E.U16 [R4.64], R23 ;  /* 0x0000001704005986 */ /* 0x0003e2000c101506 */
[----:B0-----:R-:W-:Y:S02]  /*60850*/  PRMT R13, R23, 0x7632, R13 ;  /* 0x00007632170d7816 */ /* 0x001fe4000000000d */
[----:B--2---:R-:W-:Y:S02]  /*60860*/  ISETP.LT.AND P4, PT, R21, c[0x0][0x17c], !P0 ;  /* 0x00005f0015007a0c */ /* 0x004fe40004781270 */
[----:B------:R-:W2:Y:S04]  /*60870*/  LDL.LU R21, [R1+0x14bc] ;  /* 0x0014bc0001157983 */ /* 0x000ea80000300800 */
[----:B------:R-:W2:Y:S01]  /*60880*/  LDL.LU R27, [R1+0x38] ;  /* 0x00003800011b7983 */ /* 0x000ea20000300800 */
[----:B---3--:R-:W-:-:S03]  /*60890*/  ISETP.LT.AND P3, PT, R20, c[0x0][0x17c], !P0 ;  /* 0x00005f0014007a0c */ /* 0x008fc60004761270 */
[----:B------:R-:W3:Y:S04]  /*608a0*/  LDL.LU R20, [R1+0x14c0] ;  /* 0x0014c00001147983 */ /* 0x000ee80000300800 */
[----:B-1----:R-:W3:Y:S01]  /*608b0*/  LDL.LU R23, [R1+0x180c] ;  /* 0x00180c0001177983 */ /* 0x002ee20000300800 */
[----:B-----5:R-:W-:-:S03]  /*608c0*/  ISETP.LT.AND P5, PT, R17, c[0x0][0x17c], !P0 ;  /* 0x00005f0011007a0c */ /* 0x020fc600047a1270 */
[----:B------:R-:W5:Y:S01]  /*608d0*/  LDL.LU R17, [R1+0x14c4] ;  /* 0x0014c40001117983 */ /* 0x000f620000300800 */
[----:B------:R-:W-:-:S03]  /*608e0*/  IADD3 R12, R3, c[0x0][0x198], RZ ;  /* 0x00006600030c7a10 */ /* 0x000fc60007ffe0ff */
[----:B------:R-:W5:Y:S01]  /*608f0*/  LDL.LU R28, [R1+0x8] ;  /* 0x00000800011c7983 */ /* 0x000f620000300800 */
[----:B------:R-:W-:-:S04]  /*60900*/  LEA R8, P6, R12, R0, 0x1 ;  /* 0x000000000c087211 */ /* 0x000fc800078c08ff */
[----:B------:R-:W-:-:S05]  /*60910*/  LEA.HI.X.SX32 R9, R12, R2, 0x1, P6 ;  /* 0x000000020c097211 */ /* 0x000fca00030f0eff */
[----:B------:R0:W-:Y:S01]  /*60920*/  @P2 STG.E.U16 [R8.64], R13 ;  /* 0x0000000d08002986 */ /* 0x0001e2000c101506 */
[----:B------:R-:W-:-:S04]  /*60930*/  IADD3 R3, R12, c[0x0][0x198], RZ ;  /* 0x000066000c037a10 */ /* 0x000fc80007ffe0ff */
[C---:B------:R-:W-:Y:S02]  /*60940*/  LEA R4, P6, R3.reuse, R0, 0x1 ;  /* 0x0000000003047211 */ /* 0x040fe400078c08ff */
[C---:B------:R-:W-:Y:S02]  /*60950*/  IADD3 R12, R3.reuse, c[0x0][0x198], RZ ;  /* 0x00006600030c7a10 */ /* 0x040fe40007ffe0ff */
[----:B------:R-:W-:Y:S02]  /*60960*/  LEA.HI.X.SX32 R5, R3, R2, 0x1, P6 ;  /* 0x0000000203057211 */ /* 0x000fe400030f0eff */
[----:B0-----:R-:W-:Y:S02]  /*60970*/  LEA R8, P6, R12, R0, 0x1 ;  /* 0x000000000c087211 */ /* 0x001fe400078c08ff */
[----:B----4-:R-:W-:Y:S02]  /*60980*/  PRMT R13, R26, 0x7632, R13 ;  /* 0x000076321a0d7816 */ /* 0x010fe4000000000d */
[----:B------:R-:W-:Y:S01]  /*60990*/  LEA.HI.X.SX32 R9, R12, R2, 0x1, P6 ;  /* 0x000000020c097211 */ /* 0x000fe200030f0eff */
[----:B------:R0:W-:Y:S04]  /*609a0*/  @P1 STG.E.U16 [R4.64], R26 ;  /* 0x0000001a04001986 */ /* 0x0001e8000c101506 */
[----:B------:R1:W-:Y:S01]  /*609b0*/  @P4 STG.E.U16 [R8.64], R13 ;  /* 0x0000000d08004986 */ /* 0x0003e2000c101506 */
[----:B--2---:R-:W-:-:S03]  /*609c0*/  ISETP.LT.AND P2, PT, R21, c[0x0][0x17c], !P0 ;  /* 0x00005f0015007a0c */ /* 0x004fc60004741270 */
[----:B------:R-:W2:Y:S01]  /*609d0*/  LDL.LU R21, [R1+0x14c8] ;  /* 0x0014c80001157983 */ /* 0x000ea20000300800 */
[----:B---3--:R-:W-:-:S03]  /*609e0*/  ISETP.LT.AND P1, PT, R20, c[0x0][0x17c], !P0 ;  /* 0x00005f0014007a0c */ /* 0x008fc60004721270 */
[----:B------:R-:W3:Y:S01]  /*609f0*/  LDL.LU R20, [R1+0x14cc] ;  /* 0x0014cc0001147983 */ /* 0x000ee20000300800 */
[----:B-----5:R-:W-:-:S03]  /*60a00*/  ISETP.LT.AND P4, PT, R17, c[0x0][0x17c], !P0 ;  /* 0x00005f0011007a0c */ /* 0x020fc60004781270 */
[----:B------:R-:W4:Y:S01]  /*60a10*/  LDL.LU R17, [R1+0x14d0] ;  /* 0x0014d00001117983 */ /* 0x000f220000300800 */
[----:B------:R-:W-:-:S04]  /*60a20*/  IADD3 R3, R12, c[0x0][0x198], RZ ;  /* 0x000066000c037a10 */ /* 0x000fc80007ffe0ff */
[----:B0-----:R-:W-:-:S04]  /*60a30*/  LEA R4, P6, R3, R0, 0x1 ;  /* 0x0000000003047211 */ /* 0x001fc800078c08ff */
[----:B------:R-:W-:-:S05]  /*60a40*/  LEA.HI.X.SX32 R5, R3, R2, 0x1, P6 ;  /* 0x0000000203057211 */ /* 0x000fca00030f0eff */
[----:B------:R0:W-:Y:S01]  /*60a50*/  @P3 STG.E.U16 [R4.64], R27 ;  /* 0x0000001b04003986 */ /* 0x0001e2000c101506 */
[----:B------:R-:W-:-:S04]  /*60a60*/  IADD3 R12, R3, c[0x0][0x198], RZ ;  /* 0x00006600030c7a10 */ /* 0x000fc80007ffe0ff */
[C---:B-1----:R-:W-:Y:S02]  /*60a70*/  LEA R8, P6, R12.reuse, R0, 0x1 ;  /* 0x000000000c087211 */ /* 0x042fe400078c08ff */
[C---:B------:R-:W-:Y:S02]  /*60a80*/  IADD3 R3, R12.reuse, c[0x0][0x198], RZ ;  /* 0x000066000c037a10 */ /* 0x040fe40007ffe0ff */
[----:B------:R-:W-:Y:S02]  /*60a90*/  LEA.HI.X.SX32 R9, R12, R2, 0x1, P6 ;  /* 0x000000020c097211 */ /* 0x000fe400030f0eff */
[----:B0-----:R-:W-:Y:S02]  /*60aa0*/  LEA R4, P6, R3, R0, 0x1 ;  /* 0x0000000003047211 */ /* 0x001fe400078c08ff */
[----:B------:R-:W-:Y:S02]  /*60ab0*/  PRMT R13, R27, 0x7632, R13 ;  /* 0x000076321b0d7816 */ /* 0x000fe4000000000d */
[----:B------:R-:W-:-:S03]  /*60ac0*/  LEA.HI.X.SX32 R5, R3, R2, 0x1, P6 ;  /* 0x0000000203057211 */ /* 0x000fc600030f0eff */
[----:B------:R0:W-:Y:S04]  /*60ad0*/  @P5 STG.E.U16 [R8.64], R13 ;  /* 0x0000000d08005986 */ /* 0x0001e8000c101506 */
[----:B------:R1:W-:Y:S01]  /*60ae0*/  @P2 STG.E.U16 [R4.64], R28 ;  /* 0x0000001c04002986 */ /* 0x0003e2000c101506 */
[----:B--2---:R-:W-:-:S03]  /*60af0*/  ISETP.LT.AND P3, PT, R21, c[0x0][0x17c], !P0 ;  /* 0x00005f0015007a0c */ /* 0x004fc60004761270 */
[----:B------:R-:W2:Y:S04]  /*60b00*/  LDL.LU R21, [R1+0x14d4] ;  /* 0x0014d40001157983 */ /* 0x000ea80000300800 */
[----:B------:R-:W5:Y:S01]  /*60b10*/  LDL.LU R27, [R1+0x78] ;  /* 0x00007800011b7983 */ /* 0x000f620000300800 */
[----:B---3--:R-:W-:-:S03]  /*60b20*/  ISETP.LT.AND P5, PT, R20, c[0x0][0x17c], !P0 ;  /* 0x00005f0014007a0c */ /* 0x008fc600047a1270 */
[----:B------:R-:W3:Y:S01]  /*60b30*/  LDL.LU R20, [R1+0x14d8] ;  /* 0x0014d80001147983 */ /* 0x000ee20000300800 */
[----:B----4-:R-:W-:-:S03]  /*60b40*/  ISETP.LT.AND P2, PT, R17, c[0x0][0x17c], !P0 ;  /* 0x00005f0011007a0c */ /* 0x010fc60004741270 */
[----:B------:R-:W4:Y:S01]  /*60b50*/  LDL.LU R17, [R1+0x14dc] ;  /* 0x0014dc0001117983 */ /* 0x000f220000300800 */
[----:B------:R-:W-:-:S04]  /*60b60*/  IADD3 R12, R3, c[0x0][0x198], RZ ;  /* 0x00006600030c7a10 */ /* 0x000fc80007ffe0ff */
[----:B0-----:R-:W-:Y:S02]  /*60b70*/  LEA R8, P6, R12, R0, 0x1 ;  /* 0x000000000c087211 */ /* 0x001fe400078c08ff */
[----:B------:R-:W-:Y:S02]  /*60b80*/  PRMT R13, R28, 0x7632, R13 ;  /* 0x000076321c0d7816 */ /* 0x000fe4000000000d */
[C---:B------:R-:W-:Y:S01]  /*60b90*/  LEA.HI.X.SX32 R9, R12.reuse, R2, 0x1, P6 ;  /* 0x000000020c097211 */ /* 0x040fe200030f0eff */
[----:B-1----:R-:W5:Y:S04]  /*60ba0*/  LDL.LU R28, [R1+0x28] ;  /* 0x00002800011c7983 */ /* 0x002f680000300800 */
[----:B------:R0:W-:Y:S04]  /*60bb0*/  @P1 STG.E.U16 [R8.64], R13 ;  /* 0x0000000d08001986 */ /* 0x0001e8000c101506 */
[----:B------:R-:W5:Y:S01]  /*60bc0*/  LDL.LU R24, [R1+0x14e0] ;  /* 0x0014e00001187983 */ /* 0x000f620000300800 */
[----:B------:R-:W-:-:S04]  /*60bd0*/  IADD3 R3, R12, c[0x0][0x198], RZ ;  /* 0x000066000c037a10 */ /* 0x000fc80007ffe0ff */
[C---:B------:R-:W-:Y:S02]  /*60be0*/  LEA R4, P6, R3.reuse, R0, 0x1 ;  /* 0x0000000003047211 */ /* 0x040fe400078c08ff */
[C---:B------:R-:W-:Y:S02]  /*60bf0*/  IADD3 R12, R3.reuse, c[0x0][0x198], RZ ;  /* 0x00006600030c7a10 */ /* 0x040fe40007ffe0ff */
[----:B------:R-:W-:Y:S02]  /*60c00*/  LEA.HI.X.SX32 R5, R3, R2, 0x1, P6 ;  /* 0x0000000203057211 */ /* 0x000fe400030f0eff */
[C---:B0-----:R-:W-:Y:S02]  /*60c10*/  LEA R8, P6, R12.reuse, R0, 0x1 ;  /* 0x000000000c087211 */ /* 0x041fe400078c08ff */
[C---:B------:R-:W-:Y:S02]  /*60c20*/  IADD3 R3, R12.reuse, c[0x0][0x198], RZ ;  /* 0x000066000c037a10 */ /* 0x040fe40007ffe0ff */
[----:B------:R-:W-:-:S02]  /*60c30*/  LEA.HI.X.SX32 R9, R12, R2, 0x1, P6 ;  /* 0x000000020c097211 */ /* 0x000fc400030f0eff */
[----:B------:R-:W-:Y:S01]  /*60c40*/  PRMT R12, R10, 0x7632, R12 ;  /* 0x000076320a0c7816 */ /* 0x000fe2000000000c */
[----:B------:R0:W-:Y:S04]  /*60c50*/  @P4 STG.E.U16 [R4.64], R10 ;  /* 0x0000000a04004986 */ /* 0x0001e8000c101506 */
[----:B------:R1:W-:Y:S01]  /*60c60*/  @P3 STG.E.U16 [R8.64], R12 ;  /* 0x0000000c08003986 */ /* 0x0003e2000c101506 */
[----:B--2---:R-:W-:-:S03]  /*60c70*/  ISETP.LT.AND P1, PT, R21, c[0x0][0x17c], !P0 ;  /* 0x00005f0015007a0c */ /* 0x004fc60004721270 */
[----:B------:R-:W2:Y:S04]  /*60c80*/  LDL.LU R21, [R1+0x14e4] ;  /* 0x0014e40001157983 */ /* 0x000ea80000300800 */
[----:B------:R-:W2:Y:S01]  /*60c90*/  LDL.LU R13, [R1+0x14e8] ;  /* 0x0014e800010d7983 */ /* 0x000ea20000300800 */
[----:B---3--:R-:W-:-:S03]  /*60ca0*/  ISETP.LT.AND P4, PT, R20, c[0x0][0x17c], !P0 ;  /* 0x00005f0014007a0c */ /* 0x008fc60004781270 */
[----:B------:R-:W3:Y:S01]  /*60cb0*/  LDL.LU R20, [R1+0x14ec] ;  /* 0x0014ec0001147983 */ /* 0x000ee20000300800 */
[----:B----4-:R-:W-:-:S03]  /*60cc0*/  ISETP.LT.AND P3, PT, R17, c[0x0][0x17c], !P0 ;  /* 0x00005f0011007a0c */ /* 0x010fc60004761270 */
[----:B------:R-:W4:Y:S01]  /*60cd0*/  LDL.LU R17, [R1+0x14f0] ;  /* 0x0014f00001117983 */ /* 0x000f220000300800 */
[C---:B0-----:R-:W-:Y:S02]  /*60ce0*/  LEA R4, P6, R3.reuse, R0, 0x1 ;  /* 0x0000000003047211 */ /* 0x041fe400078c08ff */
[C---:B------:R-:W-:Y:S02]  /*60cf0*/  IADD3 R10, R3.reuse, c[0x0][0x198], RZ ;  /* 0x00006600030a7a10 */ /* 0x040fe40007ffe0ff */
[----:B------:R-:W-:Y:S02]  /*60d00*/  LEA.HI.X.SX32 R5, R3, R2, 0x1, P6 ;  /* 0x0000000203057211 */ /* 0x000fe400030f0eff */
[C---:B-1----:R-:W-:Y:S02]  /*60d10*/  LEA R8, P6, R10.reuse, R0, 0x1 ;  /* 0x000000000a087211 */ /* 0x042fe400078c08ff */
[C---:B------:R-:W-:Y:S01]  /*60d20*/  IADD3 R3, R10.reuse, c[0x0][0x198], RZ ;  /* 0x000066000a037a10 */ /* 0x040fe20007ffe0ff */
[----:B-----5:R0:W-:Y:S01]  /*60d30*/  @P5 STG.E.U16 [R4.64], R27 ;  /* 0x0000001b04005986 */ /* 0x0201e2000c101506 */
[----:B------:R-:W-:-:S02]  /*60d40*/  LEA.HI.X.SX32 R9, R10, R2, 0x1, P6 ;  /* 0x000000020a097211 */ /* 0x000fc400030f0eff */
[----:B------:R-:W-:Y:S02]  /*60d50*/  PRMT R12, R27, 0x7632, R12 ;  /* 0x000076321b0c7816 */ /* 0x000fe4000000000c */
[----:B0-----:R-:W-:-:S04]  /*60d60*/  LEA R4, P6, R3, R0, 0x1 ;  /* 0x0000000003047211 */ /* 0x001fc800078c08ff */
        /* <DEDUP_REMOVED lines=9> */
[----:B------:R-:W-:-:S03]  /*60e00*/  LEA.HI.X.SX32 R5, R3, R2, 0x1, P6 ;  /* 0x0000000203057211 */ /* 0x000fc600030f0eff */
[----:B------:R0:W-:Y:S04]  /*60e10*/  @P4 STG.E.U16 [R8.64], R12 ;  /* 0x0000000c08004986 */ /* 0x0001e8000c101506 */
[----:B------:R1:W-:Y:S01]  /*60e20*/  @P3 STG.E.U16 [R4.64], R22 ;  /* 0x0000001604003986 */ /* 0x0003e2000c101506 */
[----:B--2---:R-:W-:-:S03]  /*60e30*/  ISETP.LT.AND P1, PT, R13, c[0x0][0x17c], !P0 ;  /* 0x00005f000d007a0c */ /* 0x004fc60004721270 */
[----:B------:R-:W2:Y:S01]  /*60e40*/  LDL.LU R13, [R1+0x14f4] ;  /* 0x0014f400010d7983 */ /* 0x000ea20000300800 */
[----:B------:R-:W-:-:S03]  /*60e50*/  ISETP.LT.AND P2, PT, R21, c[0x0][0x17c], !P0 ;  /* 0x00005f0015007a0c */ /* 0x000fc60004741270 */
[----:B------:R-:W5:Y:S04]  /*60e60*/  LDL.LU R21, [R1+0x14f8] ;  /* 0x0014f80001157983 */ /* 0x000f680000300800 */
[----:B------:R-:W5:Y:S01]  /*60e70*/  LDL.LU R27, [R1+0x68] ;  /* 0x00006800011b7983 */ /* 0x000f620000300800 */
[----:B----4-:R-:W-:-:S03]  /*60e80*/  ISETP.LT.AND P3, PT, R17, c[0x0][0x17c], !P0 ;  /* 0x00005f0011007a0c */ /* 0x010fc60004761270 */
[----:B------:R-:W4:Y:S01]  /*60e90*/  LDL.LU R17, [R1+0x14fc] ;  /* 0x0014fc0001117983 */ /* 0x000f220000300800 */
[----:B------:R-:W-:Y:S02]  /*60ea0*/  ISETP.LT.AND P5, PT, R24, c[0x0][0x17c], !P0 ;  /* 0x00005f0018007a0c */ /* 0x000fe400047a1270 */
[----:B------:R-:W-:Y:S01]  /*60eb0*/  IADD3 R10, R3, c[0x0][0x198], RZ ;  /* 0x00006600030a7a10 */ /* 0x000fe20007ffe0ff */
[----:B------:R-:W4:Y:S03]  /*60ec0*/  LDL.LU R24, [R1+0x1500] ;  /* 0x0015000001187983 */ /* 0x000f260000300800 */
[----:B0-----:R-:W-:Y:S02]  /*60ed0*/  LEA R8, P6, R10, R0, 0x1 ;  /* 0x000000000a087211 */ /* 0x001fe400078c08ff */
[----:B-1----:R-:W-:Y:S02]  /*60ee0*/  PRMT R22, R22, 0x7632, R22 ;  /* 0x0000763216167816 */ /* 0x002fe40000000016 */
[----:B------:R-:W-:-:S02]  /*60ef0*/  LEA.HI.X.SX32 R9, R10, R2, 0x1, P6 ;  /* 0x000000020a097211 */ /* 0x000fc400030f0eff */
[----:B---3--:R-:W-:Y:S02]  /*60f00*/  ISETP.LT.AND P4, PT, R20, c[0x0][0x17c], !P0 ;  /* 0x00005f0014007a0c */ /* 0x008fe40004781270 */
[----:B------:R-:W3:Y:S04]  /*60f10*/  LDL.LU R20, [R1+0x1504] ;  /* 0x0015040001147983 */ /* 0x000ee80000300800 */
[----:B------:R-:W3:Y:S04]  /*60f20*/  LDL.LU R28, [R1+0x18] ;  /* 0x00001800011c7983 */ /* 0x000ee80000300800 */
[----:B------:R0:W-:Y:S01]  /*60f30*/  @P5 STG.E.U16 [R8.64], R22 ;  /* 0x0000001608005986 */ /* 0x0001e2000c101506 */
[----:B------:R-:W-:-:S04]  /*60f40*/  IADD3 R3, R10, c[0x0][0x198], RZ ;  /* 0x000066000a037a10 */ /* 0x000fc80007ffe0ff */
[C---:B------:R-:W-:Y:S02]  /*60f50*/  LEA R4, P6, R3.reuse, R0, 0x1 ;  /* 0x0000000003047211 */ /* 0x040fe400078c08ff */
[C---:B------:R-:W-:Y:S02]  /*60f60*/  IADD3 R10, R3.reuse, c[0x0][0x198], RZ ;  /* 0x00006600030a7a10 */ /* 0x040fe40007ffe0ff */
[----:B------:R-:W-:Y:S02]  /*60f70*/  LEA.HI.X.SX32 R5, R3, R2, 0x1, P6 ;  /* 0x0000000203057211 */ /* 0x000fe400030f0eff */
[----:B0-----:R-:W-:-:S03]  /*60f80*/  LEA R8, P6, R10, R0, 0x1 ;  /* 0x000000000a087211 */ /* 0x001fc600078c08ff */
[----:B------:R0:W-:Y:S01]  /*60f90*/  @P2 STG.E.U16 [R4.64], R14 ;  /* 0x0000000e04002986 */ /* 0x0001e2000c101506 */
[----:B------:R-:W-:Y:S02]  /*60fa0*/  LEA.HI.X.SX32 R9, R10, R2, 0x1, P6 ;  /* 0x000000020a097211 */ /* 0x000fe400030f0eff */
[----:B0-----:R-:W-:-:S05]  /*60fb0*/  PRMT R14, R14, 0x7632, R14 ;  /* 0x000076320e0e7816 */ /* 0x001fca000000000e */
[----:B------:R0:W-:Y:S01]  /*60fc0*/  @P1 STG.E.U16 [R8.64], R14 ;  /* 0x0000000e08001986 */ /* 0x0001e2000c101506 */
[----:B--2---:R-:W-:-:S03]  /*60fd0*/  ISETP.LT.AND P5, PT, R13, c[0x0][0x17c], !P0 ;  /* 0x00005f000d007a0c */ /* 0x004fc600047a1270 */
[----:B------:R-:W2:Y:S01]  /*60fe0*/  LDL.LU R13, [R1+0x1508] ;  /* 0x00150800010d7983 */ /* 0x000ea20000300800 */
[----:B-----5:R-:W-:-:S03]  /*60ff0*/  ISETP.LT.AND P2, PT, R21, c[0x0][0x17c], !P0 ;  /* 0x00005f0015007a0c */ /* 0x020fc60004741270 */
[----:B------:R-:W5:Y:S01]  /*61000*/  LDL.LU R21, [R1+0x150c] ;  /* 0x00150c0001157983 */ /* 0x000f620000300800 */
[----:B----4-:R-:W-:-:S03]  /*61010*/  ISETP.LT.AND P1, PT, R17, c[0x0][0x17c], !P0 ;  /* 0x00005f0011007a0c */ /* 0x010fc60004721270 */
[----:B------:R-:W4:Y:S04]  /*61020*/  LDL.LU R17, [R1+0x1510] ;  /* 0x0015100001117983 */ /* 0x000f280000300800 */
[----:B0-----:R-:W5:Y:S01]  /*61030*/  LDL.LU R14, [R1+0x1514] ;  /* 0x00151400010e7983 */ /* 0x001f620000300800 */
[----:B------:R-:W-:-:S04]  /*61040*/  IADD3 R3, R10, c[0x0][0x198], RZ ;  /* 0x000066000a037a10 */ /* 0x000fc80007ffe0ff */
[C---:B------:R-:W-:Y:S02]  /*61050*/  LEA R4, P6, R3.reuse, R0, 0x1 ;  /* 0x0000000003047211 */ /* 0x040fe400078c08ff */
[C---:B------:R-:W-:Y:S02]  /*61060*/  IADD3 R10, R3.reuse, c[0x0][0x198], RZ ;  /* 0x00006600030a7a10 */ /* 0x040fe40007ffe0ff */
[----:B------:R-:W-:Y:S02]  /*61070*/  LEA.HI.X.SX32 R5, R3, R2, 0x1, P6 ;  /* 0x0000000203057211 */ /* 0x000fe400030f0eff */
        /* <DEDUP_REMOVED lines=9> */
[----:B---3--:R-:W-:Y:S02]  /*61110*/  ISETP.LT.AND P3, PT, R20, c[0x0][0x17c], !P0 ;  /* 0x00005f0014007a0c */ /* 0x008fe40004761270 */
[----:B-1----:R-:W-:Y:S01]  /*61120*/  LEA R8, P6, R10, R0, 0x1 ;  /* 0x000000000a087211 */ /* 0x002fe200078c08ff */
[----:B------:R-:W3:Y:S01]  /*61130*/  LDL.LU R20, [R1+0x1518] ;  /* 0x0015180001147983 */ /* 0x000ee20000300800 */
[----:B------:R-:W-:Y:S02]  /*61140*/  PRMT R12, R28, 0x7632, R12 ;  /* 0x000076321c0c7816 */ /* 0x000fe4000000000c */
[C---:B------:R-:W-:Y:S01]  /*61150*/  LEA.HI.X.SX32 R9, R10.reuse, R2, 0x1, P6 ;  /* 0x000000020a097211 */ /* 0x040fe200030f0eff */
[----:B------:R0:W-:Y:S04]  /*61160*/  @P5 STG.E.U16 [R4.64], R28 ;  /* 0x0000001c04005986 */ /* 0x0001e8000c101506 */
[----:B------:R1:W-:Y:S01]  /*61170*/  @P2 STG.E.U16 [R8.64], R12 ;  /* 0x0000000c08002986 */ /* 0x0003e2000c101506 */
[----:B------:R-:W-:-:S02]  /*61180*/  IADD3 R3, R10, c[0x0][0x198], RZ ;  /* 0x000066000a037a10 */ /* 0x000fc40007ffe0ff */
[----:B------:R-:W-:Y:S02]  /*61190*/  ISETP.LT.AND P4, PT, R24, c[0x0][0x17c], !P0 ;  /* 0x00005f0018007a0c */ /* 0x000fe40004781270 */
[C---:B------:R-:W-:Y:S02]  /*611a0*/  IADD3 R10, R3.reuse, c[0x0][0x198], RZ ;  /* 0x00006600030a7a10 */ /* 0x040fe40007ffe0ff */
[----:B0-----:R-:W-:-:S04]  /*611b0*/  LEA R4, P6, R3, R0, 0x1 ;  /* 0x0000000003047211 */ /* 0x001fc800078c08ff */
[----:B------:R-:W-:Y:S02]  /*611c0*/  LEA.HI.X.SX32 R5, R3, R2, 0x1, P6 ;  /* 0x0000000203057211 */ /* 0x000fe400030f0eff */
[C---:B-1----:R-:W-:Y:S02]  /*611d0*/  LEA R8, P6, R10.reuse, R0, 0x1 ;  /* 0x000000000a087211 */ /* 0x042fe400078c08ff */
[C---:B------:R-:W-:Y:S02]  /*611e0*/  IADD3 R3, R10.reuse, c[0x0][0x198], RZ ;  /* 0x000066000a037a10 */ /* 0x040fe40007ffe0ff */
[----:B------:R-:W-:Y:S02]  /*611f0*/  LEA.HI.X.SX32 R9, R10, R2, 0x1, P6 ;  /* 0x000000020a097211 */ /* 0x000fe400030f0eff */
[----:B------:R-:W-:Y:S01]  /*61200*/  PRMT R10, R6, 0x7632, R10 ;  /* 0x00007632060a7816 */ /* 0x000fe2000000000a */
[----:B------:R0:W-:Y:S04]  /*61210*/  @P1 STG.E.U16 [R4.64], R6 ;  /* 0x0000000604001986 */ /* 0x0001e8000c101506 */
[----:B------:R1:W-:Y:S01]  /*61220*/  @P4 STG.E.U16 [R8.64], R10 ;  /* 0x0000000a08004986 */ /* 0x0003e2000c101506 */
[----:B--2---:R-:W-:-:S03]  /*61230*/  ISETP.LT.AND P5, PT, R13, c[0x0][0x17c], !P0 ;  /* 0x00005f000d007a0c */ /* 0x004fc600047a1270 */
[----:B------:R-:W2:Y:S04]  /*61240*/  LDL.LU R13, [R1+0x151c] ;  /* 0x00151c00010d7983 */ /* 0x000ea80000300800 */
[----:B------:R-:W2:Y:S04]  /*61250*/  LDL.LU R26, [R1+0x58] ;  /* 0x00005800011a7983 */ /* 0x000ea80000300800 */
[----:B------:R-:W2:Y:S01]  /*61260*/  LDL.LU R12, [R1+0x1520] ;  /* 0x00152000010c7983 */ /* 0x000ea20000300800 */
[----:B----4-:R-:W-:-:S03]  /*61270*/  ISETP.LT.AND P1, PT, R17, c[0x0][0x17c], !P0 ;  /* 0x00005f0011007a0c */ /* 0x010fc60004721270 */
[----:B------:R-:W4:Y:S01]  /*61280*/  LDL.LU R17, [R1+0x1524] ;  /* 0x0015240001117983 */ /* 0x000f220000300800 */
[----:B-----5:R-:W-:-:S03]  /*61290*/  ISETP.LT.AND P4, PT, R14, c[0x0][0x17c], !P0 ;  /* 0x00005f000e007a0c */ /* 0x020fc60004781270 */
[----:B------:R-:W5:Y:S04]  /*612a0*/  LDL.LU R27, [R1+0x88] ;  /* 0x00008800011b7983 */ /* 0x000f680000300800 */
[----:B------:R-:W4:Y:S01]  /*612b0*/  LDL.LU R14, [R1+0x1528] ;  /* 0x00152800010e7983 */ /* 0x000f220000300800 */
[C---:B0-----:R-:W-:Y:S02]  /*612c0*/  LEA R4, P6, R3.reuse, R0, 0x1 ;  /* 0x0000000003047211 */ /* 0x041fe400078c08ff */
[C---:B------:R-:W-:Y:S02]  /*612d0*/  IADD3 R6, R3.reuse, c[0x0][0x198], RZ ;  /* 0x0000660003067a10 */ /* 0x040fe40007ffe0ff */
[----:B------:R-:W-:Y:S02]  /*612e0*/  LEA.HI.X.SX32 R5, R3, R2, 0x1, P6 ;  /* 0x0000000203057211 */ /* 0x000fe400030f0eff */
[----:B-1----:R-:W-:-:S02]  /*612f0*/  LEA R8, P6, R6, R0, 0x1 ;  /* 0x0000000006087211 */ /* 0x002fc400078c08ff */
[----:B------:R-:W-:Y:S02]  /*61300*/  ISETP.LT.AND P2, PT, R21, c[0x0][0x17c], !P0 ;  /* 0x00005f0015007a0c */ /* 0x000fe40004741270 */
[C---:B------:R-:W-:Y:S01]  /*61310*/  IADD3 R3, R6.reuse, c[0x0][0x198], RZ ;  /* 0x0000660006037a10 */ /* 0x040fe20007ffe0ff */
[----:B------:R0:W-:Y:S01]  /*61320*/  @P3 STG.E.U16 [R4.64], R18 ;  /* 0x0000001204003986 */ /* 0x0001e2000c101506 */
[----:B------:R-:W-:Y:S02]  /*61330*/  LEA.HI.X.SX32 R9, R6, R2, 0x1, P6 ;  /* 0x0000000206097211 */ /* 0x000fe400030f0eff */
[C---:B0-----:R-:W-:Y:S02]  /*61340*/  LEA R4, P6, R3.reuse, R0, 0x1 ;  /* 0x0000000003047211 */ /* 0x041fe400078c08ff */
[----:B------:R-:W-:Y:S02]  /*61350*/  PRMT R18, R18, 0x7632, R18 ;  /* 0x0000763212127816 */ /* 0x000fe40000000012 */
[----:B------:R-:W-:-:S02]  /*61360*/  LEA.HI.X.SX32 R5, R3, R2, 0x1, P6 ;  /* 0x0000000203057211 */ /* 0x000fc400030f0eff */
[----:B---3--:R-:W-:Y:S02]  /*61370*/  ISETP.LT.AND P3, PT, R20, c[0x0][0x17c], !P0 ;  /* 0x00005f0014007a0c */ /* 0x008fe40004761270 */
[----:B------:R-:W3:Y:S04]  /*61380*/  LDL.LU R20, [R1+0x152c] ;  /* 0x00152c0001147983 */ /* 0x000ee80000300800 */
[----:B------:R-:W3:Y:S04]  /*61390*/  LDL.LU R28, [R1+0x98] ;  /* 0x00009800011c7983 */ /* 0x000ee80000300800 */
[----:B------:R0:W-:Y:S01]  /*613a0*/  @P5 STG.E.U16 [R8.64], R18 ;  /* 0x0000001208005986 */ /* 0x0001e2000c101506 */
[----:B------:R-:W-:-:S04]  /*613b0*/  IADD3 R6, R3, c[0x0][0x198], RZ ;  /* 0x0000660003067a10 */ /* 0x000fc80007ffe0ff */
[C---:B------:R-:W-:Y:S02]  /*613c0*/  IADD3 R3, R6.reuse, c[0x0][0x198], RZ ;  /* 0x0000660006037a10 */ /* 0x040fe40007ffe0ff */
[----:B0-----:R-:W-:-:S04]  /*613d0*/  LEA R8, P6, R6, R0, 0x1 ;  /* 0x0000000006087211 */ /* 0x001fc800078c08ff */
[----:B------:R-:W-:Y:S02]  /*613e0*/  LEA.HI.X.SX32 R9, R6, R2, 0x1, P6 ;  /* 0x0000000206097211 */ /* 0x000fe400030f0eff */
[----:B--2---:R-:W-:Y:S02]  /*613f0*/  ISETP.LT.AND P5, PT, R13, c[0x0][0x17c], !P0 ;  /* 0x00005f000d007a0c */ /* 0x004fe400047a1270 */
[----:B------:R-:W2:Y:S04]  /*61400*/  LDL.LU R13, [R1+0x1530] ;  /* 0x00153000010d7983 */ /* 0x000ea80000300800 */
[----:B------:R0:W-:Y:S01]  /*61410*/  @P2 STG.E.U16 [R4.64], R26 ;  /* 0x0000001a04002986 */ /* 0x0001e2000c101506 */
[----:B------:R-:W-:-:S03]  /*61420*/  ISETP.LT.AND P2, PT, R12, c[0x0][0x17c], !P0 ;  /* 0x00005f000c007a0c */ /* 0x000fc60004741270 */
[----:B------:R-:W2:Y:S01]  /*61430*/  LDL.LU R12, [R1+0x1534] ;  /* 0x00153400010c7983 */ /* 0x000ea20000300800 */
[----:B------:R-:W-:Y:S02]  /*61440*/  PRMT R10, R26, 0x7632, R10 ;  /* 0x000076321a0a7816 */ /* 0x000fe4000000000a */
[----:B0-----:R-:W-:-:S03]  /*61450*/  LEA R4, P6, R3, R0, 0x1 ;  /* 0x0000000003047211 */ /* 0x001fc600078c08ff */
[----:B------:R0:W-:Y:S01]  /*61460*/  @P1 STG.E.U16 [R8.64], R10 ;  /* 0x0000000a08001986 */ /* 0x0001e2000c101506 */
[----:B------:R-:W-:Y:S02]  /*61470*/  LEA.HI.X.SX32 R5, R3, R2, 0x1, P6 ;  /* 0x0000000203057211 */ /* 0x000fe400030f0eff */
[----:B----4-:R-:W-:Y:S02]  /*61480*/  ISETP.LT.AND P1, PT, R17, c[0x0][0x17c], !P0 ;  /* 0x00005f0011007a0c */ /* 0x010fe40004721270 */
[----:B------:R-:W4:Y:S04]  /*61490*/  LDL.LU R17, [R1+0x1538] ;  /* 0x0015380001117983 */ /* 0x000f280000300800 */
[----:B-----5:R1:W-:Y:S01]  /*614a0*/  @P4 STG.E.U16 [R4.64], R27 ;  /* 0x0000001b04004986 */ /* 0x0203e2000c101506 */
[----:B------:R-:W-:-:S03]  /*614b0*/  ISETP.LT.AND P4, PT, R14, c[0x0][0x17c], !P0 ;  /* 0x00005f000e007a0c */ /* 0x000fc60004781270 */
[----:B------:R-:W5:Y:S01]  /*614c0*/  LDL.LU R14, [R1+0x153c] ;  /* 0x00153c00010e7983 */ /* 0x000f620000300800 */
[----:B------:R-:W-:-:S04]  /*614d0*/  IADD3 R6, R3, c[0x0][0x198], RZ ;  /* 0x0000660003067a10 */ /* 0x000fc80007ffe0ff */
[C---:B0-----:R-:W-:Y:S02]  /*614e0*/  LEA R8, P6, R6.reuse, R0, 0x1 ;  /* 0x0000000006087211 */ /* 0x041fe400078c08ff */
[C---:B------:R-:W-:Y:S02]  /*614f0*/  IADD3 R3, R6.reuse, c[0x0][0x198], RZ ;  /* 0x0000660006037a10 */ /* 0x040fe40007ffe0ff */
[----:B------:R-:W-:Y:S02]  /*61500*/  LEA.HI.X.SX32 R9, R6, R2, 0x1, P6 ;  /* 0x0000000206097211 */ /* 0x000fe400030f0eff */
[----:B------:R-:W-:Y:S02]  /*61510*/  PRMT R10, R27, 0x7632, R10 ;  /* 0x000076321b0a7816 */ /* 0x000fe4000000000a */
[C---:B-1----:R-:W-:Y:S01]  /*61520*/  LEA R4, P6, R3.reuse, R0, 0x1 ;  /* 0x0000000003047211 */ /* 0x042fe200078c08ff */
[----:B------:R-:W5:Y:S01]  /*61530*/  LDL.LU R27, [R1+0x4c] ;  /* 0x00004c00011b7983 */ /* 0x000f620000300800 */
[----:B------:R-:W-:-:S02]  /*61540*/  IADD3 R6, R3, c[0x0][0x198], RZ ;  /* 0x0000660003067a10 */ /* 0x000fc40007ffe0ff */
[----:B------:R-:W-:Y:S01]  /*61550*/  LEA.HI.X.SX32 R5, R3, R2, 0x1, P6 ;  /* 0x0000000203057211 */ /* 0x000fe200030f0eff */
[----:B------:R0:W-:Y:S04]  /*61560*/  @P3 STG.E.U16 [R8.64], R10 ;  /* 0x0000000a08003986 */ /* 0x0001e8000c101506 */
[----:B---3--:R1:W-:Y:S04]  /*61570*/  @P5 STG.E.U16 [R4.64], R28 ;  /* 0x0000001c04005986 */ /* 0x0083e8000c101506 */
[----:B------:R-:W3:Y:S01]  /*61580*/  LDL.LU R18, [R1+0x1540] ;  /* 0x0015400001127983 */ /* 0x000ee20000300800 */
[----:B0-----:R-:W-:-:S02]  /*61590*/  LEA R8, P6, R6, R0, 0x1 ;  /* 0x0000000006087211 */ /* 0x001fc400078c08ff */
[----:B------:R-:W-:Y:S02]  /*615a0*/  PRMT R10, R28, 0x7632, R10 ;  /* 0x000076321c0a7816 */ /* 0x000fe4000000000a */
[----:B------:R-:W-:-:S05]  /*615b0*/  LEA.HI.X.SX32 R9, R6, R2, 0x1, P6 ;  /* 0x0000000206097211 */ /* 0x000fca00030f0eff */
[----:B------:R0:W-:Y:S01]  /*615c0*/  @P2 STG.E.U16 [R8.64], R10 ;  /* 0x0000000a08002986 */ /* 0x0001e2000c101506 */
[----:B------:R-:W-:-:S04]  /*615d0*/  IADD3 R3, R6, c[0x0][0x198], RZ ;  /* 0x0000660006037a10 */ /* 0x000fc80007ffe0ff */
[C---:B-1----:R-:W-:Y:S02]  /*615e0*/  LEA R4, P6, R3.reuse, R0, 0x1 ;  /* 0x0000000003047211 */ /* 0x042fe400078c08ff */
[C---:B------:R-:W-:Y:S02]  /*615f0*/  IADD3 R6, R3.reuse, c[0x0][0x198], RZ ;  /* 0x0000660003067a10 */ /* 0x040fe40007ffe0ff */
[----:B------:R-:W-:Y:S02]  /*61600*/  LEA.HI.X.SX32 R5, R3, R2, 0x1, P6 ;  /* 0x0000000203057211 */ /* 0x000fe400030f0eff */
[----:B0-----:R-:W-:-:S03]  /*61610*/  LEA R8, P6, R6, R0, 0x1 ;  /* 0x0000000006087211 */ /* 0x001fc600078c08ff */
[----:B------:R0:W-:Y:S01]  /*61620*/  @P1 STG.E.U16 [R4.64], R29 ;  /* 0x0000001d04001986 */ /* 0x0001e2000c101506 */
[C---:B------:R-:W-:Y:S02]  /*61630*/  LEA.HI.X.SX32 R9, R6.reuse, R2, 0x1, P6 ;  /* 0x0000000206097211 */ /* 0x040fe400030f0eff */
[----:B0-----:R-:W-:Y:S02]  /*61640*/  IADD3 R5, R6, c[0x0][0x198], RZ ;  /* 0x0000660006057a10 */ /* 0x001fe40007ffe0ff */
[----:B------:R-:W-:-:S05]  /*61650*/  PRMT R6, R29, 0x7632, R6 ;  /* 0x000076321d067816 */ /* 0x000fca0000000006 */
[----:B------:R0:W-:Y:S01]  /*61660*/  @P4 STG.E.U16 [R8.64], R6 ;  /* 0x0000000608004986 */ /* 0x0001e2000c101506 */
[----:B--2---:R-:W-:-:S03]  /*61670*/  ISETP.LT.AND P5, PT, R13, c[0x0][0x17c], !P0 ;  /* 0x00005f000d007a0c */ /* 0x004fc600047a1270 */
[----:B------:R-:W2:Y:S04]  /*61680*/  LDL.LU R13, [R1+0x1544] ;  /* 0x00154400010d7983 */ /* 0x000ea80000300800 */
[----:B------:R-:W2:Y:S01]  /*61690*/  LDL.LU R28, [R1+0x3c] ;  /* 0x00003c00011c7983 */ /* 0x000ea20000300800 */
[----:B------:R-:W-:-:S03]  /*616a0*/  ISETP.LT.AND P2, PT, R12, c[0x0][0x17c], !P0 ;  /* 0x00005f000c007a0c */ /* 0x000fc60004741270 */
[----:B------:R-:W2:Y:S04]  /*616b0*/  LDL.LU R12, [R1+0x1548] ;  /* 0x00154800010c7983 */ /* 0x000ea80000300800 */
[----:B------:R-:W2:Y:S01]  /*616c0*/  LDL.LU R29, [R1+0x1808] ;  /* 0x00180800011d7983 */ /* 0x000ea20000300800 */
[----:B----4-:R-:W-:-:S03]  /*616d0*/  ISETP.LT.AND P1, PT, R17, c[0x0][0x17c], !P0 ;  /* 0x00005f0011007a0c */ /* 0x010fc60004721270 */
[----:B------:R-:W4:Y:S01]  /*616e0*/  LDL.LU R17, [R1+0x154c] ;  /* 0x00154c0001117983 */ /* 0x000f220000300800 */
[----:B-----5:R-:W-:-:S03]  /*616f0*/  ISETP.LT.AND P4, PT, R14, c[0x0][0x17c], !P0 ;  /* 0x00005f000e007a0c */ /* 0x020fc60004781270 */
[----:B------:R-:W5:Y:S01]  /*61700*/  LDL.LU R14, [R1+0x1550] ;  /* 0x00155000010e7983 */ /* 0x000f620000300800 */
[----:B------:R-:W-:Y:S02]  /*61710*/  ISETP.LT.AND P3, PT, R20, c[0x0][0x17c], !P0 ;  /* 0x00005f0014007a0c */ /* 0x000fe40004761270 */
[C---:B------:R-:W-:Y:S02]  /*61720*/  LEA R4, P6, R5.reuse, R0, 0x1 ;  /* 0x0000000005047211 */ /* 0x040fe400078c08ff */
[C---:B------:R-:W-:Y:S02]  /*61730*/  IADD3 R3, R5.reuse, c[0x0][0x198], RZ ;  /* 0x0000660005037a10 */ /* 0x040fe40007ffe0ff */
[----:B------:R-:W-:Y:S02]  /*61740*/  LEA.HI.X.SX32 R5, R5, R2, 0x1, P6 ;  /* 0x0000000205057211 */ /* 0x000fe400030f0eff */
[C---:B0-----:R-:W-:Y:S02]  /*61750*/  LEA R8, P6, R3.reuse, R0, 0x1 ;  /* 0x0000000003087211 */ /* 0x041fe400078c08ff */
[----:B------:R-:W-:-:S02]  /*61760*/  IADD3 R10, R3, c[0x0][0x198], RZ ;  /* 0x00006600030a7a10 */ /* 0x000fc40007ffe0ff */
[----:B------:R-:W-:Y:S01]  /*61770*/  LEA.HI.X.SX32 R9, R3, R2, 0x1, P6 ;  /* 0x0000000203097211 */ /* 0x000fe200030f0eff */
[----:B------:R0:W-:Y:S01]  /*61780*/  @P3 STG.E.U16 [R4.64], R27 ;  /* 0x0000001b04003986 */ /* 0x0001e2000c101506 */
[----:B------:R-:W-:Y:S02]  /*61790*/  PRMT R6, R27, 0x7632, R6 ;  /* 0x000076321b067816 */ /* 0x000fe40000000006 */
[----:B0-----:R-:W-:-:S03]  /*617a0*/  LEA R4, P6, R10, R0, 0x1 ;  /* 0x000000000a047211 */ /* 0x001fc600078c08ff */
[----:B------:R0:W-:Y:S01]  /*617b0*/  @P5 STG.E.U16 [R8.64], R6 ;  /* 0x0000000608005986 */ /* 0x0001e2000c101506 */
[----:B------:R-:W-:Y:S02]  /*617c0*/  LEA.HI.X.SX32 R5, R10, R2, 0x1, P6 ;  /* 0x000000020a057211 */ /* 0x000fe400030f0eff */
[----:B---3--:R-:W-:Y:S02]  /*617d0*/  ISETP.LT.AND P3, PT, R18, c[0x0][0x17c], !P0 ;  /* 0x00005f0012007a0c */ /* 0x008fe40004761270 */
[----:B------:R-:W3:Y:S01]  /*617e0*/  LDL.LU R18, [R1+0x1554] ;  /* 0x0015540001127983 */ /* 0x000ee20000300800 */
[----:B------:R-:W-:-:S04]  /*617f0*/  IADD3 R3, R10, c[0x0][0x198], RZ ;  /* 0x000066000a037a10 */ /* 0x000fc80007ffe0ff */
[C---:B0-----:R-:W-:Y:S02]  /*61800*/  LEA R8, P6, R3.reuse, R0, 0x1 ;  /* 0x0000000003087211 */ /* 0x041fe400078c08ff */
[C---:B------:R-:W-:Y:S02]  /*61810*/  IADD3 R10, R3.reuse, c[0x0][0x198], RZ ;  /* 0x00006600030a7a10 */ /* 0x040fe40007ffe0ff */
[----:B------:R-:W-:Y:S02]  /*61820*/  LEA.HI.X.SX32 R9, R3, R2, 0x1, P6 ;  /* 0x0000000203097211 */ /* 0x000fe400030f0eff */
[----:B--2---:R-:W-:Y:S02]  /*61830*/  ISETP.LT.AND P5, PT, R13, c[0x0][0x17c], !P0 ;  /* 0x00005f000d007a0c */ /* 0x004fe400047a1270 */
[----:B------:R-:W2:Y:S04]  /*61840*/  LDL.LU R13, [R1+0x1558] ;  /* 0x00155800010d7983 */ /* 0x000ea80000300800 */
[----:B------:R0:W-:Y:S01]  /*61850*/  @P2 STG.E.U16 [R4.64], R28 ;  /* 0x0000001c04002986 */ /* 0x0001e2000c101506 */
[----:B------:R-:W-:-:S03]  /*61860*/  ISETP.LT.AND P2, PT, R12, c[0x0][0x17c], !P0 ;  /* 0x00005f000c007a0c */ /* 0x000fc60004741270 */
[----:B------:R-:W2:Y:S01]  /*61870*/  LDL.LU R12, [R1+0x155c] ;  /* 0x00155c00010c7983 */ /* 0x000ea20000300800 */
[----:B------:R-:W-:-:S03]  /*61880*/  PRMT R6, R28, 0x7632, R6 ;  /* 0x000076321c067816 */ /* 0x000fc60000000006 */
[----:B------:R-:W2:Y:S01]  /*61890*/  LDL.LU R27, [R1+0x7c] ;  /* 0x00007c00011b7983 */ /* 0x000ea20000300800 */
[----:B0-----:R-:W-:-:S03]  /*618a0*/  LEA R4, P6, R10, R0, 0x1 ;  /* 0x000000000a047211 */ /* 0x001fc600078c08ff */
[----:B------:R0:W-:Y:S01]  /*618b0*/  @P1 STG.E.U16 [R8.64], R6 ;  /* 0x0000000608001986 */ /* 0x0001e2000c101506 */
[----:B------:R-:W-:Y:S02]  /*618c0*/  LEA.HI.X.SX32 R5, R10, R2, 0x1, P6 ;  /* 0x000000020a057211 */ /* 0x000fe400030f0eff */
[----:B----4-:R-:W-:Y:S02]  /*618d0*/  ISETP.LT.AND P1, PT, R17, c[0x0][0x17c], !P0 ;  /* 0x00005f0011007a0c */ /* 0x010fe40004721270 */
[----:B------:R-:W4:Y:S04]  /*618e0*/  LDL.LU R17, [R1+0x1560] ;  /* 0x0015600001117983 */ /* 0x000f280000300800 */
[----:B------:R1:W-:Y:S01]  /*618f0*/  @P4 STG.E.U16 [R4.64], R29 ;  /* 0x0000001d04004986 */ /* 0x0003e2000c101506 */
[----:B0-----:R-:W-:-:S02]  /*61900*/  PRMT R6, R29, 0x7632, R6 ;  /* 0x000076321d067816 */ /* 0x001fc40000000006 */
[----:B-----5:R-:W-:Y:S01]  /*61910*/  ISETP.LT.AND P4, PT, R14, c[0x0][0x17c], !P0 ;  /* 0x00005f000e007a0c */ /* 0x020fe20004781270 */
[----:B-1----:R-:W5:Y:S04]  /*61920*/  LDL.LU R29, [R1+0x1804] ;  /* 0x00180400011d7983 */ /* 0x002f680000300800 */
[----:B------:R-:W5:Y:S01]  /*61930*/  LDL.LU R14, [R1+0x1564] ;  /* 0x00156400010e7983 */ /* 0x000f620000300800 */
[----:B------:R-:W-:-:S03]  /*61940*/  IADD3 R3, R10, c[0x0][0x198], RZ ;  /* 0x000066000a037a10 */ /* 0x000fc60007ffe0ff */
[----:B------:R-:W5:Y:S01]  /*61950*/  LDL.LU R28, [R1+0x2c] ;  /* 0x00002c00011c7983 */ /* 0x000f620000300800 */
[C---:B------:R-:W-:Y:S02]  /*61960*/  LEA R8, P6, R3.reuse, R0, 0x1 ;  /* 0x0000000003087211 */ /* 0x040fe400078c08ff */
[C---:B------:R-:W-:Y:S02]  /*61970*/  IADD3 R10, R3.reuse, c[0x0][0x198], RZ ;  /* 0x00006600030a7a10 */ /* 0x040fe40007ffe0ff */
[----:B------:R-:W-:Y:S02]  /*61980*/  LEA.HI.X.SX32 R9, R3, R2, 0x1, P6 ;  /* 0x0000000203097211 */ /* 0x000fe400030f0eff */
[C---:B------:R-:W-:Y:S02]  /*61990*/  LEA R4, P6, R10.reuse, R0, 0x1 ;  /* 0x000000000a047211 */ /* 0x040fe400078c08ff */
[C---:B------:R-:W-:Y:S01]  /*619a0*/  IADD3 R3, R10.reuse, c[0x0][0x198], RZ ;  /* 0x000066000a037a10 */ /* 0x040fe20007ffe0ff */
[----:B------:R0:W-:Y:S01]  /*619b0*/  @P3 STG.E.U16 [R8.64], R6 ;  /* 0x0000000608003986 */ /* 0x0001e2000c101506 */
[----:B------:R-:W-:-:S02]  /*619c0*/  LEA.HI.X.SX32 R5, R10, R2, 0x1, P6 ;  /* 0x000000020a057211 */ /* 0x000fc400030f0eff */
[----:B0-----:R-:W-:Y:S02]  /*619d0*/  LEA R8, P6, R3, R0, 0x1 ;  /* 0x0000000003087211 */ /* 0x001fe400078c08ff */
[----:B------:R-:W-:Y:S02]  /*619e0*/  PRMT R6, R11, 0x7632, R6 ;  /* 0x000076320b067816 */ /* 0x000fe40000000006 */
[----:B------:R-:W-:Y:S01]  /*619f0*/  LEA.HI.X.SX32 R9, R3, R2, 0x1, P6 ;  /* 0x0000000203097211 */ /* 0x000fe200030f0eff */
[----:B------:R0:W-:Y:S01]  /*61a00*/  @P5 STG.E.U16 [R4.64], R11 ;  /* 0x0000000b04005986 */ /* 0x0001e2000c101506 */
[----:B---3--:R-:W-:-:S03]  /*61a10*/  ISETP.LT.AND P3, PT, R18, c[0x0][0x17c], !P0 ;  /* 0x00005f0012007a0c */ /* 0x008fc60004761270 */
[----:B------:R-:W3:Y:S04]  /*61a20*/  LDL.LU R18, [R1+0x1568] ;  /* 0x0015680001127983 */ /* 0x000ee80000300800 */
[----:B------:R1:W-:Y:S01]  /*61a30*/  @P2 STG.E.U16 [R8.64], R6 ;  /* 0x0000000608002986 */ /* 0x0003e2000c101506 */
[----:B------:R-:W-:-:S04]  /*61a40*/  IADD3 R10, R3, c[0x0][0x198], RZ ;  /* 0x00006600030a7a10 */ /* 0x000fc80007ffe0ff */
[C---:B0-----:R-:W-:Y:S02]  /*61a50*/  LEA R4, P6, R10.reuse, R0, 0x1 ;  /* 0x000000000a047211 */ /* 0x041fe400078c08ff */
[C---:B------:R-:W-:Y:S02]  /*61a60*/  IADD3 R3, R10.reuse, c[0x0][0x198], RZ ;  /* 0x000066000a037a10 */ /* 0x040fe40007ffe0ff */
[----:B------:R-:W-:Y:S02]  /*61a70*/  LEA.HI.X.SX32 R5, R10, R2, 0x1, P6 ;  /* 0x000000020a057211 */ /* 0x000fe400030f0eff */
[----:B-1----:R-:W-:-:S04]  /*61a80*/  LEA R8, P6, R3, R0, 0x1 ;  /* 0x0000000003087211 */ /* 0x002fc800078c08ff */
[----:B------:R-:W-:Y:S02]  /*61a90*/  LEA.HI.X.SX32 R9, R3, R2, 0x1, P6 ;  /* 0x0000000203097211 */ /* 0x000fe400030f0eff */
[----:B--2---:R-:W-:Y:S02]  /*61aa0*/  ISETP.LT.AND P5, PT, R13, c[0x0][0x17c], !P0 ;  /* 0x00005f000d007a0c */ /* 0x004fe400047a1270 */
[----:B------:R-:W2:Y:S01]  /*61ab0*/  LDL.LU R13, [R1+0x156c] ;  /* 0x00156c00010d7983 */ /* 0x000ea20000300800 */
[----:B------:R-:W-:-:S03]  /*61ac0*/  ISETP.LT.AND P2, PT, R12, c[0x0][0x17c], !P0 ;  /* 0x00005f000c007a0c */ /* 0x000fc60004741270 */
[----:B------:R-:W2:Y:S01]  /*61ad0*/  LDL.LU R12, [R1+0x1570] ;  /* 0x00157000010c7983 */ /* 0x000ea20000300800 */
[----:B------:R-:W-:-:S03]  /*61ae0*/  PRMT R6, R27, 0x7632, R6 ;  /* 0x000076321b067816 */ /* 0x000fc60000000006 */
[----:B------:R0:W-:Y:S04]  /*61af0*/  @P1 STG.E.U16 [R4.64], R27 ;  /* 0x0000001b04001986 */ /* 0x0001e8000c101506 */
[----:B------:R1:W-:Y:S01]  /*61b00*/  @P4 STG.E.U16 [R8.64], R6 ;  /* 0x0000000608004986 */ /* 0x0003e2000c101506 */
[----:B----4-:R-:W-:-:S03]  /*61b10*/  ISETP.LT.AND P1, PT, R17, c[0x0][0x17c], !P0 ;  /* 0x00005f0011007a0c */ /* 0x010fc60004721270 */
[----:B------:R-:W4:Y:S01]  /*61b20*/  LDL.LU R17, [R1+0x1574] ;  /* 0x0015740001117983 */ /* 0x000f220000300800 */
[----:B-----5:R-:W-:-:S03]  /*61b30*/  ISETP.LT.AND P4, PT, R14, c[0x0][0x17c], !P0 ;  /* 0x00005f000e007a0c */ /* 0x020fc60004781270 */
[----:B------:R-:W5:Y:S04]  /*61b40*/  LDL.LU R14, [R1+0x1578] ;  /* 0x00157800010e7983 */ /* 0x000f680000300800 */
[----:B------:R-:W5:Y:S01]  /*61b50*/  LDL.LU R11, [R1+0x157c] ;  /* 0x00157c00010b7983 */ /* 0x000f620000300800 */
[----:B------:R-:W-:-:S04]  /*61b60*/  IADD3 R10, R3, c[0x0][0x198], RZ ;  /* 0x00006600030a7a10 */ /* 0x000fc80007ffe0ff */
[C---:B0-----:R-:W-:Y:S02]  /*61b70*/  LEA R4, P6, R10.reuse, R0, 0x1 ;  /* 0x000000000a047211 */ /* 0x041fe400078c08ff */
[C---:B------:R-:W-:Y:S02]  /*61b80*/  IADD3 R3, R10.reuse, c[0x0][0x198], RZ ;  /* 0x000066000a037a10 */ /* 0x040fe40007ffe0ff */
[----:B------:R-:W-:Y:S02]  /*61b90*/  LEA.HI.X.SX32 R5, R10, R2, 0x1, P6 ;  /* 0x000000020a057211 */ /* 0x000fe400030f0eff */
[C---:B-1----:R-:W-:Y:S02]  /*61ba0*/  LEA R8, P6, R3.reuse, R0, 0x1 ;  /* 0x0000000003087211 */ /* 0x042fe400078c08ff */
[C---:B------:R-:W-:Y:S01]  /*61bb0*/  IADD3 R10, R3.reuse, c[0x0][0x198], RZ ;  /* 0x00006600030a7a10 */ /* 0x040fe20007ffe0ff */
[----:B------:R0:W-:Y:S01]  /*61bc0*/  @P3 STG.E.U16 [R4.64], R28 ;  /* 0x0000001c04003986 */ /* 0x0001e2000c101506 */
[----:B------:R-:W-:-:S02]  /*61bd0*/  LEA.HI.X.SX32 R9, R3, R2, 0x1, P6 ;  /* 0x0000000203097211 */ /* 0x000fc400030f0eff */
[----:B------:R-:W-:Y:S02]  /*61be0*/  PRMT R6, R28, 0x7632, R6 ;  /* 0x000076321c067816 */ /* 0x000fe40000000006 */
[C---:B0-----:R-:W-:Y:S01]  /*61bf0*/  LEA R4, P6, R10.reuse, R0, 0x1 ;  /* 0x000000000a047211 */ /* 0x041fe200078c08ff */
[----:B------:R-:W5:Y:S03]  /*61c00*/  LDL.LU R28, [R1+0x6c] ;  /* 0x00006c00011c7983 */ /* 0x000f660000300800 */
[C---:B------:R-:W-:Y:S01]  /*61c10*/  LEA.HI.X.SX32 R5, R10.reuse, R2, 0x1, P6 ;  /* 0x000000020a057211 */ /* 0x040fe200030f0eff */
[----:B------:R0:W-:Y:S04]  /*61c20*/  @P5 STG.E.U16 [R8.64], R6 ;  /* 0x0000000608005986 */ /* 0x0001e8000c101506 */
[----:B------:R1:W-:Y:S01]  /*61c30*/  @P2 STG.E.U16 [R4.64], R23 ;  /* 0x0000001704002986 */ /* 0x0003e2000c101506 */
[----:B------:R-:W-:-:S04]  /*61c40*/  IADD3 R3, R10, c[0x0][0x198], RZ ;  /* 0x000066000a037a10 */ /* 0x000fc80007ffe0ff */
[C---:B------:R-:W-:Y:S02]  /*61c50*/  IADD3 R10, R3.reuse, c[0x0][0x198], RZ ;  /* 0x00006600030a7a10 */ /* 0x040fe40007ffe0ff */
[----:B0-----:R-:W-:Y:S02]  /*61c60*/  LEA R8, P6, R3, R0, 0x1 ;  /* 0x0000000003087211 */ /* 0x001fe400078c08ff */
[----:B------:R-:W-:Y:S02]  /*61c70*/  PRMT R6, R23, 0x7632, R6 ;  /* 0x0000763217067816 */ /* 0x000fe40000000006 */
[----:B------:R-:W-:Y:S02]  /*61c80*/  LEA.HI.X.SX32 R9, R3, R2, 0x1, P6 ;  /* 0x0000000203097211 */ /* 0x000fe400030f0eff */
[----:B-1----:R-:W-:Y:S02]  /*61c90*/  LEA R4, P6, R10, R0, 0x1 ;  /* 0x000000000a047211 */ /* 0x002fe400078c08ff */
[----:B---3--:R-:W-:-:S02]  /*61ca0*/  ISETP.LT.AND P3, PT, R18, c[0x0][0x17c], !P0 ;  /* 0x00005f0012007a0c */ /* 0x008fc40004761270 */
[C---:B------:R-:W-:Y:S01]  /*61cb0*/  IADD3 R3, R10.reuse, c[0x0][0x198], RZ ;  /* 0x000066000a037a10 */ /* 0x040fe20007ffe0ff */
[----:B------:R0:W-:Y:S01]  /*61cc0*/  @P1 STG.E.U16 [R8.64], R6 ;  /* 0x0000000608001986 */ /* 0x0001e2000c101506 */
[----:B------:R-:W-:Y:S02]  /*61cd0*/  LEA.HI.X.SX32 R5, R10, R2, 0x1, P6 ;  /* 0x000000020a057211 */ /* 0x000fe400030f0eff */
[----:B0-----:R-:W-:Y:S02]  /*61ce0*/  LEA R8, P6, R3, R0, 0x1 ;  /* 0x0000000003087211 */ /* 0x001fe400078c08ff */
[----:B------:R-:W-:Y:S02]  /*61cf0*/  PRMT R6, R15, 0x7632, R6 ;  /* 0x000076320f067816 */ /* 0x000fe40000000006 */
[----:B------:R-:W-:Y:S01]  /*61d00*/  LEA.HI.X.SX32 R9, R3, R2, 0x1, P6 ;  /* 0x0000000203097211 */ /* 0x000fe200030f0eff */
[----:B------:R0:W-:Y:S04]  /*61d10*/  @P4 STG.E.U16 [R4.64], R15 ;  /* 0x0000000f04004986 */ /* 0x0001e8000c101506 */
[----:B------:R1:W-:Y:S01]  /*61d20*/  @P3 STG.E.U16 [R8.64], R6 ;  /* 0x0000000608003986 */ /* 0x0003e2000c101506 */
[----:B--2---:R-:W-:-:S03]  /*61d30*/  ISETP.LT.AND P5, PT, R13, c[0x0][0x17c], !P0 ;  /* 0x00005f000d007a0c */ /* 0x004fc600047a1270 */
[----:B------:R-:W2:Y:S01]  /*61d40*/  LDL.LU R13, [R1+0x1580] ;  /* 0x00158000010d7983 */ /* 0x000ea20000300800 */
[----:B------:R-:W-:-:S03]  /*61d50*/  ISETP.LT.AND P2, PT, R12, c[0x0][0x17c], !P0 ;  /* 0x00005f000c007a0c */ /* 0x000fc60004741270 */
[----:B------:R-:W3:Y:S01]  /*61d60*/  LDL.LU R12, [R1+0x1584] ;  /* 0x00158400010c7983 */ /* 0x000ee20000300800 */
[----:B----4-:R-:W-:-:S03]  /*61d70*/  ISETP.LT.AND P1, PT, R17, c[0x0][0x17c], !P0 ;  /* 0x00005f0011007a0c */ /* 0x010fc60004721270 */
[----:B------:R-:W4:Y:S01]  /*61d80*/  LDL.LU R17, [R1+0x1588] ;  /* 0x0015880001117983 */ /* 0x000f220000300800 */
[----:B-----5:R-:W-:-:S03]  /*61d90*/  ISETP.LT.AND P4, PT, R14, c[0x0][0x17c], !P0 ;  /* 0x00005f000e007a0c */ /* 0x020fc60004781270 */
[----:B------:R-:W5:Y:S01]  /*61da0*/  LDL.LU R14, [R1+0x158c] ;  /* 0x00158c00010e7983 */ /* 0x000f620000300800 */
[----:B------:R-:W-:-:S03]  /*61db0*/  ISETP.LT.AND P3, PT, R11, c[0x0][0x17c], !P0 ;  /* 0x00005f000b007a0c */ /* 0x000fc60004761270 */
[----:B------:R-:W4:Y:S01]  /*61dc0*/  LDL.LU R11, [R1+0x1594] ;  /* 0x00159400010b7983 */ /* 0x000f220000300800 */
[----:B------:R-:W-:-:S04]  /*61dd0*/  IADD3 R10, R3, c[0x0][0x198], RZ ;  /* 0x00006600030a7a10 */ /* 0x000fc80007ffe0ff */
[C---:B0-----:R-:W-:Y:S02]  /*61de0*/  LEA R4, P6, R10.reuse, R0, 0x1 ;  /* 0x000000000a047211 */ /* 0x041fe400078c08ff */
[C---:B------:R-:W-:Y:S02]  /*61df0*/  IADD3 R3, R10.reuse, c[0x0][0x198], RZ ;  /* 0x000066000a037a10 */ /* 0x040fe40007ffe0ff */
[----:B------:R-:W-:Y:S02]  /*61e00*/  LEA.HI.X.SX32 R5, R10, R2, 0x1, P6 ;  /* 0x000000020a057211 */ /* 0x000fe400030f0eff */
[C---:B-1----:R-:W-:Y:S02]  /*61e10*/  LEA R8, P6, R3.reuse, R0, 0x1 ;  /* 0x0000000003087211 */ /* 0x042fe400078c08ff */
[C---:B------:R-:W-:Y:S02]  /*61e20*/  IADD3 R10, R3.reuse, c[0x0][0x198], RZ ;  /* 0x00006600030a7a10 */ /* 0x040fe40007ffe0ff */
[----:B------:R-:W-:Y:S01]  /*61e30*/  LEA.HI.X.SX32 R9, R3, R2, 0x1, P6 ;  /* 0x0000000203097211 */ /* 0x000fe200030f0eff */
[----:B------:R0:W-:Y:S01]  /*61e40*/  @P5 STG.E.U16 [R4.64], R28 ;  /* 0x0000001c04005986 */ /* 0x0001e2000c101506 */
[----:B------:R-:W-:-:S05]  /*61e50*/  PRMT R6, R28, 0x7632, R6 ;  /* 0x000076321c067816 */ /* 0x000fca0000000006 */
[----:B------:R1:W-:Y:S01]  /*61e60*/  @P2 STG.E.U16 [R8.64], R6 ;  /* 0x0000000608002986 */ /* 0x0003e2000c101506 */
[----:B0-----:R-:W-:-:S04]  /*61e70*/  LEA R4, P6, R10, R0, 0x1 ;  /* 0x000000000a047211 */ /* 0x001fc800078c08ff */
[----:B------:R-:W-:Y:S02]  /*61e80*/  LEA.HI.X.SX32 R5, R10, R2, 0x1, P6 ;  /* 0x000000020a057211 */ /* 0x000fe400030f0eff */
[----:B-1----:R-:W-:-:S03]  /*61e90*/  PRMT R6, R29, 0x7632, R6 ;  /* 0x000076321d067816 */ /* 0x002fc60000000006 */
[----:B------:R0:W-:Y:S01]  /*61ea0*/  @P1 STG.E.U16 [R4.64], R29 ;  /* 0x0000001d04001986 */ /* 0x0001e2000c101506 */
[----:B------:R-:W-:-:S04]  /*61eb0*/  IADD3 R3, R10, c[0x0][0x198], RZ ;  /* 0x000066000a037a10 */ /* 0x000fc80007ffe0ff */
[C---:B------:R-:W-:Y:S02]  /*61ec0*/  LEA R8, P6, R3.reuse, R0, 0x1 ;  /* 0x0000000003087211 */ /* 0x040fe400078c08ff */
[C---:B------:R-:W-:Y:S02]  /*61ed0*/  IADD3 R10, R3.reuse, c[0x0][0x198], RZ ;  /* 0x00006600030a7a10 */ /* 0x040fe40007ffe0ff */
[----:B------:R-:W-:Y:S02]  /*61ee0*/  LEA.HI.X.SX32 R9, R3, R2, 0x1, P6 ;  /* 0x0000000203097211 */ /* 0x000fe400030f0eff */
[----:B0-----:R-:W-:-:S04]  /*61ef0*/  LEA R4, P6, R10, R0, 0x1 ;  /* 0x000000000a047211 */ /* 0x001fc800078c08ff */
[----:B------:R-:W-:Y:S01]  /*61f00*/  LEA.HI.X.SX32 R5, R10, R2, 0x1, P6 ;  /* 0x000000020a057211 */ /* 0x000fe200030f0eff */
[----:B------:R0:W-:Y:S04]  /*61f10*/  @P4 STG.E.U16 [R8.64], R6 ;  /* 0x0000000608004986 */ /* 0x0001e8000c101506 */
[----:B------:R1:W-:Y:S01]  /*61f20*/  @P3 STG.E.U16 [R4.64], R7 ;  /* 0x0000000704003986 */ /* 0x0003e2000c101506 */
[----:B--2---:R-:W-:-:S03]  /*61f30*/  ISETP.LT.AND P5, PT, R13, c[0x0][0x17c], !P0 ;  /* 0x00005f000d007a0c */ /* 0x004fc600047a1270 */
[----:B------:R-:W2:Y:S01]  /*61f40*/  LDL.LU R13, [R1+0x1598] ;  /* 0x00159800010d7983 */ /* 0x000ea20000300800 */
[----:B---3--:R-:W-:-:S03]  /*61f50*/  ISETP.LT.AND P2, PT, R12, c[0x0][0x17c], !P0 ;  /* 0x00005f000c007a0c */ /* 0x008fc60004741270 */
[----:B------:R-:W3:Y:S04]  /*61f60*/  LDL.LU R12, [R1+0x15a0] ;  /* 0x0015a000010c7983 */ /* 0x000ee80000300800 */
[----:B------:R-:W3:Y:S04]  /*61f70*/  LDL.LU R29, [R1+0x1800] ;  /* 0x00180000011d7983 */ /* 0x000ee80000300800 */
[----:B------:R-:W3:Y:S04]  /*61f80*/  LDL.LU R15, [R1+0x15a4] ;  /* 0x0015a400010f7983 */ /* 0x000ee80000300800 */
[----:B------:R-:W3:Y:S01]  /*61f90*/  LDL.LU R28, [R1+0x5c] ;  /* 0x00005c00011c7983 */ /* 0x000ee20000300800 */
[----:B-----5:R-:W-:-:S03]  /*61fa0*/  ISETP.LT.AND P4, PT, R14, c[0x0][0x17c], !P0 ;  /* 0x00005f000e007a0c */ /* 0x020fc60004781270 */
[----:B------:R-:W5:Y:S01]  /*61fb0*/  LDL.LU R14, [R1+0x159c] ;  /* 0x00159c00010e7983 */ /* 0x000f620000300800 */
[----:B----4-:R-:W-:-:S03]  /*61fc0*/  ISETP.LT.AND P3, PT, R11, c[0x0][0x17c], !P0 ;  /* 0x00005f000b007a0c */ /* 0x010fc60004761270 */
[----:B------:R-:W4:Y:S01]  /*61fd0*/  LDL.LU R11, [R1+0x1590] ;  /* 0x00159000010b7983 */ /* 0x000f220000300800 */
[----:B------:R-:W-:Y:S02]  /*61fe0*/  IADD3 R3, R10, c[0x0][0x198], RZ ;  /* 0x000066000a037a10 */ /* 0x000fe40007ffe0ff */
[----:B0-----:R-:W-:Y:S01]  /*61ff0*/  PRMT R6, R7, 0x7632, R6 ;  /* 0x0000763207067816 */ /* 0x001fe20000000006 */
[----:B------:R-:W5:Y:S01]  /*62000*/  LDL.LU R27, [R1+0x8c] ;  /* 0x00008c00011b7983 */ /* 0x000f620000300800 */
[C---:B------:R-:W-:Y:S02]  /*62010*/  LEA R8, P6, R3.reuse, R0, 0x1 ;  /* 0x0000000003087211 */ /* 0x040fe400078c08ff */
[C---:B------:R-:W-:Y:S02]  /*62020*/  IADD3 R10, R3.reuse, c[0x0][0x198], RZ ;  /* 0x00006600030a7a10 */ /* 0x040fe40007ffe0ff */
[----:B------:R-:W-:Y:S02]  /*62030*/  LEA.HI.X.SX32 R9, R3, R2, 0x1, P6 ;  /* 0x0000000203097211 */ /* 0x000fe400030f0eff */
[----:B-1----:R-:W-:-:S04]  /*62040*/  LEA R4, P6, R10, R0, 0x1 ;  /* 0x000000000a047211 */ /* 0x002fc800078c08ff */
[----:B------:R-:W-:Y:S01]  /*62050*/  LEA.HI.X.SX32 R5, R10, R2, 0x1, P6 ;  /* 0x000000020a057211 */ /* 0x000fe200030f0eff */
[----:B------:R0:W-:Y:S01]  /*62060*/  @P5 STG.E.U16 [R8.64], R6 ;  /* 0x0000000608005986 */ /* 0x0001e2000c101506 */
[----:B------:R-:W-:-:S03]  /*62070*/  ISETP.LT.AND P1, PT, R17, c[0x0][0x17c], !P0 ;  /* 0x00005f0011007a0c */ /* 0x000fc60004721270 */
[----:B------:R1:W-:Y:S01]  /*62080*/  @P2 STG.E.U16 [R4.64], R19 ;  /* 0x0000001304002986 */ /* 0x0003e2000c101506 */
[----:B0-----:R-:W-:Y:S02]  /*62090*/  PRMT R8, R19, 0x7632, R8 ;  /* 0x0000763213087816 */ /* 0x001fe40000000008 */
[----:B------:R-:W-:-:S04]  /*620a0*/  IADD3 R3, R10, c[0x0][0x198], RZ ;  /* 0x000066000a037a10 */ /* 0x000fc80007ffe0ff */
[C---:B------:R-:W-:Y:S02]  /*620b0*/  LEA R6, P6, R3.reuse, R0, 0x1 ;  /* 0x0000000003067211 */ /* 0x040fe400078c08ff */
[C---:B------:R-:W-:Y:S02]  /*620c0*/  IADD3 R9, R3.reuse, c[0x0][0x198], RZ ;  /* 0x0000660003097a10 */ /* 0x040fe40007ffe0ff */
[----:B------:R-:W-:Y:S02]  /*620d0*/  LEA.HI.X.SX32 R7, R3, R2, 0x1, P6 ;  /* 0x0000000203077211 */ /* 0x000fe400030f0eff */
[C---:B-1----:R-:W-:Y:S02]  /*620e0*/  LEA R4, P6, R9.reuse, R0, 0x1 ;  /* 0x0000000009047211 */ /* 0x042fe400078c08ff */
[C---:B------:R-:W-:Y:S01]  /*620f0*/  IADD3 R3, R9.reuse, c[0x0][0x198], RZ ;  /* 0x0000660009037a10 */ /* 0x040fe20007ffe0ff */
[----:B------:R0:W-:Y:S01]  /*62100*/  @P1 STG.E.U16 [R6.64], R8 ;  /* 0x0000000806001986 */ /* 0x0001e2000c101506 */
[----:B------:R-:W-:-:S02]  /*62110*/  LEA.HI.X.SX32 R5, R9, R2, 0x1, P6 ;  /* 0x0000000209057211 */ /* 0x000fc400030f0eff */
[----:B0-----:R-:W-:-:S04]  /*62120*/  LEA R6, P6, R3, R0, 0x1 ;  /* 0x0000000003067211 */ /* 0x001fc800078c08ff */
[----:B------:R-:W-:Y:S02]  /*62130*/  LEA.HI.X.SX32 R7, R3, R2, 0x1, P6 ;  /* 0x0000000203077211 */ /* 0x000fe400030f0eff */
[----:B--2---:R-:W-:Y:S02]  /*62140*/  ISETP.LT.AND P5, PT, R13, c[0x0][0x17c], !P0 ;  /* 0x00005f000d007a0c */ /* 0x004fe400047a1270 */
[----:B------:R-:W2:Y:S04]  /*62150*/  LDL.LU R13, [R1+0x15a8] ;  /* 0x0015a800010d7983 */ /* 0x000ea80000300800 */
[----:B------:R-:W-:Y:S01]  /*62160*/  STL [R1+0x17ec], R16 ;  /* 0x0017ec1001007387 */ /* 0x000fe20000100800 */
[----:B---3--:R-:W-:-:S03]  /*62170*/  ISETP.LT.AND P2, PT, R12, c[0x0][0x17c], !P0 ;  /* 0x00005f000c007a0c */ /* 0x008fc60004741270 */
[----:B------:R-:W3:Y:S04]  /*62180*/  LDL.LU R12, [R1+0x15ac] ;  /* 0x0015ac00010c7983 */ /* 0x000ee80000300800 */
[----:B------:R-:W0:Y:S04]  /*62190*/  LDS.128 R16, [R29] ;  /* 0x000000001d107984 */ /* 0x000e280000000c00 */
[----:B------:R-:W3:Y:S01]  /*621a0*/  LDL.LU R26, [R1+0x9c] ;  /* 0x00009c00011a7983 */ /* 0x000ee20000300800 */
[----:B------:R-:W-:-:S03]  /*621b0*/  PRMT R8, R28, 0x7632, R8 ;  /* 0x000076321c087816 */ /* 0x000fc60000000008 */
[----:B------:R1:W-:Y:S04]  /*621c0*/  @P4 STG.E.U16 [R4.64], R28 ;  /* 0x0000001c04004986 */ /* 0x0003e8000c101506 */
[----:B------:R0:W-:Y:S04]  /*621d0*/  @P3 STG.E.U16 [R6.64], R8 ;  /* 0x0000000806003986 */ /* 0x0001e8000c101506 */
[----:B-1----:R-:W3:Y:S01]  /*621e0*/  LDL.LU R28, [R1+0x19c] ;  /* 0x00019c00011c7983 */ /* 0x002ee20000300800 */
[----:B----4-:R-:W-:-:S03]  /*621f0*/  ISETP.LT.AND P3, PT, R11, c[0x0][0x17c], !P0 ;  /* 0x00005f000b007a0c */ /* 0x010fc60004761270 */
[----:B0-----:R-:W-:Y:S04]  /*62200*/  STL [R1+0x54], R17 ;  /* 0x0000541101007387 */ /* 0x001fe80000100800 */
[----:B------:R-:W-:Y:S04]  /*62210*/  STL.64 [R1+0x58], R18 ;  /* 0x0000581201007387 */ /* 0x000fe80000100a00 */
[----:B------:R-:W4:Y:S04]  /*62220*/  LDL.LU R11, [R1+0x15b4] ;  /* 0x0015b400010b7983 */ /* 0x000f280000300800 */
[----:B------:R-:W4:Y:S01]  /*62230*/  LDL.LU R10, [R1+0x15b0] ;  /* 0x0015b000010a7983 */ /* 0x000f220000300800 */
[----:B------:R-:W-:-:S04]  /*62240*/  IADD3 R9, R3, c[0x0][0x198], RZ ;  /* 0x0000660003097a10 */ /* 0x000fc80007ffe0ff */
[C---:B------:R-:W-:Y:S02]  /*62250*/  LEA R4, P6, R9.reuse, R0, 0x1 ;  /* 0x0000000009047211 */ /* 0x040fe400078c08ff */
[C---:B------:R-:W-:Y:S02]  /*62260*/  IADD3 R3, R9.reuse, c[0x0][0x198], RZ ;  /* 0x0000660009037a10 */ /* 0x040fe40007ffe0ff */
[----:B------:R-:W-:Y:S02]  /*62270*/  LEA.HI.X.SX32 R5, R9, R2, 0x1, P6 ;  /* 0x0000000209057211 */ /* 0x000fe400030f0eff */
[----:B------:R-:W-:Y:S02]  /*62280*/  LEA R6, P6, R3, R0, 0x1 ;  /* 0x0000000003067211 */ /* 0x000fe400078c08ff */
[----:B-----5:R-:W-:Y:S01]  /*62290*/  PRMT R9, R27, 0x7632, R9 ;  /* 0x000076321b097816 */ /* 0x020fe20000000009 */
[----:B------:R0:W-:Y:S01]  /*622a0*/  @P5 STG.E.U16 [R4.64], R27 ;  /* 0x0000001b04005986 */ /* 0x0001e2000c101506 */
[----:B------:R-:W-:-:S02]  /*622b0*/  LEA.HI.X.SX32 R7, R3, R2, 0x1, P6 ;  /* 0x0000000203077211 */ /* 0x000fc400030f0eff */
[----:B------:R-:W-:Y:S02]  /*622c0*/  ISETP.LT.AND P1, PT, R15, c[0x0][0x17c], !P0 ;  /* 0x00005f000f007a0c */ /* 0x000fe40004721270 */
[----:B------:R-:W-:Y:S01]  /*622d0*/  ISETP.LT.AND P4, PT, R14, c[0x0][0x17c], !P0 ;  /* 0x00005f000e007a0c */ /* 0x000fe20004781270 */
[----:B------:R1:W-:Y:S01]  /*622e0*/  @P2 STG.E.U16 [R6.64], R9 ;  /* 0x0000000906002986 */ /* 0x0003e2000c101506 */
[C---:B------:R-:W-:Y:S02]  /*622f0*/  LOP3.LUT R25, R29.reuse, 0x40, RZ, 0x3c, !PT ;  /* 0x000000401d197812 */ /* 0x040fe400078e3cff */
[----:B0-----:R-:W-:-:S03]  /*62300*/  LOP3.LUT R27, R29, 0x20, RZ, 0x3c, !PT ;  /* 0x000000201d1b7812 */ /* 0x001fc600078e3cff */
[----:B------:R-:W-:Y:S01]  /*62310*/  LDS.128 R20, [R25] ;  /* 0x0000000019147984 */ /* 0x000fe20000000c00 */
[----:B------:R-:W-:-:S04]  /*62320*/  IADD3 R8, R3, c[0x0][0x198], RZ ;  /* 0x0000660003087a10 */ /* 0x000fc80007ffe0ff */
[C---:B------:R-:W-:Y:S02]  /*62330*/  LEA R4, P6, R8.reuse, R0, 0x1 ;  /* 0x0000000008047211 */ /* 0x040fe400078c08ff */
[C---:B------:R-:W-:Y:S02]  /*62340*/  IADD3 R3, R8.reuse, c[0x0][0x198], RZ ;  /* 0x0000660008037a10 */ /* 0x040fe40007ffe0ff */
[----:B------:R-:W-:Y:S02]  /*62350*/  LEA.HI.X.SX32 R5, R8, R2, 0x1, P6 ;  /* 0x0000000208057211 */ /* 0x000fe400030f0eff */
[C---:B-1----:R-:W-:Y:S02]  /*62360*/  LEA R6, P6, R3.reuse, R0, 0x1 ;  /* 0x0000000003067211 */ /* 0x042fe400078c08ff */
[C---:B------:R-:W-:Y:S02]  /*62370*/  IADD3 R9, R3.reuse, c[0x0][0x198], RZ ;  /* 0x0000660003097a10 */ /* 0x040fe40007ffe0ff */
[----:B------:R-:W-:-:S02]  /*62380*/  LEA.HI.X.SX32 R7, R3, R2, 0x1, P6 ;  /* 0x0000000203077211 */ /* 0x000fc400030f0eff */
[----:B------:R-:W-:Y:S01]  /*62390*/  IADD3 R3, R9, c[0x0][0x198], RZ ;  /* 0x0000660009037a10 */ /* 0x000fe20007ffe0ff */
[----:B------:R-:W-:Y:S01]  /*623a0*/  IMAD.MOV.U32 R18, RZ, RZ, R16 ;  /* 0x000000ffff127224 */ /* 0x000fe200078e0010 */
[----:B--2---:R-:W-:Y:S02]  /*623b0*/  ISETP.LT.AND P5, PT, R13, c[0x0][0x17c], !P0 ;  /* 0x00005f000d007a0c */ /* 0x004fe400047a1270 */
[----:B---3--:R-:W-:Y:S02]  /*623c0*/  ISETP.LT.AND P2, PT, R12, c[0x0][0x17c], !P0 ;  /* 0x00005f000c007a0c */ /* 0x008fe40004741270 */
[----:B------:R-:W0:Y:S01]  /*623d0*/  LDS.128 R12, [R27] ;  /* 0x000000001b0c7984 */ /* 0x000e220000000c00 */
[----:B------:R-:W-:-:S03]  /*623e0*/  PRMT R8, R26, 0x7632, R8 ;  /* 0x000076321a087816 */ /* 0x000fc60000000008 */
[----:B------:R1:W-:Y:S04]  /*623f0*/  @P1 STG.E.U16 [R4.64], R26 ;  /* 0x0000001a04001986 */ /* 0x0003e8000c101506 */
[----:B------:R2:W-:Y:S01]  /*62400*/  @P4 STG.E.U16 [R6.64], R8 ;  /* 0x0000000806004986 */ /* 0x0005e2000c101506 */
[----:B-1----:R-:W-:-:S04]  /*62410*/  LEA R4, P6, R9, R0, 0x1 ;  /* 0x0000000009047211 */ /* 0x002fc800078c08ff */
[----:B------:R-:W-:Y:S02]  /*62420*/  LEA.HI.X.SX32 R5, R9, R2, 0x1, P6 ;  /* 0x0000000209057211 */ /* 0x000fe400030f0eff */
[C---:B--2---:R-:W-:Y:S02]  /*62430*/  LEA R6, P6, R3.reuse, R0, 0x1 ;  /* 0x0000000003067211 */ /* 0x044fe400078c08ff */
[C---:B------:R-:W-:Y:S01]  /*62440*/  IADD3 R8, R3.reuse, c[0x0][0x198], RZ ;  /* 0x0000660003087a10 */ /* 0x040fe20007ffe0ff */
[----:B------:R1:W-:Y:S01]  /*62450*/  @P3 STG.E.U16 [R4.64], R28 ;  /* 0x0000001c04003986 */ /* 0x0003e2000c101506 */
[----:B------:R-:W-:Y:S02]  /*62460*/  LEA.HI.X.SX32 R7, R3, R2, 0x1, P6 ;  /* 0x0000000203077211 */ /* 0x000fe400030f0eff */
[----:B------:R-:W-:Y:S02]  /*62470*/  PRMT R9, R28, 0x7632, R9 ;  /* 0x000076321c097816 */ /* 0x000fe40000000009 */
[----:B------:R-:W-:-:S02]  /*62480*/  LOP3.LUT R26, R29, 0x60, RZ, 0x3c, !PT ;  /* 0x000000601d1a7812 */ /* 0x000fc400078e3cff */
[----:B-1----:R-:W-:Y:S01]  /*62490*/  LEA R4, P6, R8, R0, 0x1 ;  /* 0x0000000008047211 */ /* 0x002fe200078c08ff */
[----:B0-----:R0:W-:Y:S01]  /*624a0*/  STL [R1+0x44], R13 ;  /* 0x0000440d01007387 */ /* 0x0011e20000100800 */
[----:B------:R-:W-:-:S03]  /*624b0*/  IMAD.MOV.U32 R17, RZ, RZ, R12 ;  /* 0x000000ffff117224 */ /* 0x000fc600078e000c */
[----:B------:R1:W-:Y:S01]  /*624c0*/  STL.64 [R1+0x48], R14 ;  /* 0x0000480e01007387 */ /* 0x0003e20000100a00 */
[----:B------:R-:W-:-:S03]  /*624d0*/  LEA.HI.X.SX32 R5, R8, R2, 0x1, P6 ;  /* 0x0000000208057211 */ /* 0x000fc600030f0eff */
[----:B0-----:R-:W2:Y:S01]  /*624e0*/  LDL.LU R13, [R1+0x15b8] ;  /* 0x0015b800010d7983 */ /* 0x001ea20000300800 */
[----:B----4-:R-:W-:-:S03]  /*624f0*/  ISETP.LT.AND P4, PT, R10, c[0x0][0x17c], !P0 ;  /* 0x00005f000a007a0c */ /* 0x010fc60004781270 */
[----:B------:R-:W3:Y:S01]  /*62500*/  LDL.LU R12, [R1+0x15bc] ;  /* 0x0015bc00010c7983 */ /* 0x000ee20000300800 */
[----:B------:R-:W-:-:S03]  /*62510*/  ISETP.LT.AND P1, PT, R11, c[0x0][0x17c], !P0 ;  /* 0x00005f000b007a0c */ /* 0x000fc60004721270 */
[----:B------:R-:W4:Y:S04]  /*62520*/  LDL.LU R10, [R1+0x15c0] ;  /* 0x0015c000010a7983 */ /* 0x000f280000300800 */
[----:B------:R-:W-:Y:S04]  /*62530*/  STL [R1+0x74], R21 ;  /* 0x0000741501007387 */ /* 0x000fe80000100800 */
[----:B------:R-:W-:Y:S04]  /*62540*/  STL.64 [R1+0x78], R22 ;  /* 0x0000781601007387 */ /* 0x000fe80000100a00 */
[----:B------:R-:W5:Y:S04]  /*62550*/  LDL.LU R11, [R1+0x15c4] ;  /* 0x0015c400010b7983 */ /* 0x000f680000300800 */
[----:B------:R-:W-:Y:S04]  /*62560*/  @P5 STG.E.U16 [R6.64], R9 ;  /* 0x0000000906005986 */ /* 0x000fe8000c101506 */
[----:B------:R-:W5:Y:S04]  /*62570*/  LDL.LU R16, [R1+0x15c8] ;  /* 0x0015c80001107983 */ /* 0x000f680000300800 */
[----:B------:R-:W-:Y:S04]  /*62580*/  @P2 STG.E.U16 [R4.64], R18 ;  /* 0x0000001204002986 */ /* 0x000fe8000c101506 */
[----:B-1----:R-:W5:Y:S04]  /*62590*/  LDL.LU R15, [R1+0x15cc] ;  /* 0x0015cc00010f7983 */ /* 0x002f680000300800 */
[----:B------:R-:W0:Y:S04]  /*625a0*/  LDS.128 R4, [R26] ;  /* 0x000000001a047984 */ /* 0x000e280000000c00 */
[----:B------:R-:W-:Y:S04]  /*625b0*/  STL.64 [R1+0x17f8], R26 ;  /* 0x0017f81a01007387 */ /* 0x000fe80000100a00 */
[----:B------:R-:W-:Y:S04]  /*625c0*/  STL [R1+0x17f0], R25 ;  /* 0x0017f01901007387 */ /* 0x000fe80000100800 */
[----:B------:R-:W1:Y:S04]  /*625d0*/  LDS.128 R24, [R29+0x800] ;  /* 0x000800001d187984 */ /* 0x000e680000000c00 */
[----:B0-----:R-:W-:Y:S04]  /*625e0*/  STL [R1+0x17e0], R5 ;  /* 0x0017e00501007387 */ /* 0x001fe80000100800 */
[----:B------:R-:W-:Y:S04]  /*625f0*/  STL [R1+0x17b4], R6 ;  /* 0x0017b40601007387 */ /* 0x000fe80000100800 */
[----:B------:R-:W-:Y:S04]  /*62600*/  STL [R1+0x17ac], R7 ;  /* 0x0017ac0701007387 */ /* 0x000fe80000100800 */
[----:B-1----:R0:W-:Y:S04]  /*62610*/  STL.64 [R1+0xa8], R26 ;  /* 0x0000a81a01007387 */ /* 0x0021e80000100a00 */
[----:B0-----:R-:W5:Y:S01]  /*62620*/  LDL.LU.64 R26, [R1+0x17f8] ;  /* 0x0017f800011a7983 */ /* 0x001f620000300a00 */
[----:B------:R-:W-:-:S03]  /*62630*/  IMAD.MOV.U32 R28, RZ, RZ, R25 ;  /* 0x000000ffff1c7224 */ /* 0x000fc600078e0019 */
[----:B------:R-:W5:Y:S04]  /*62640*/  LDL.LU R25, [R1+0x17f0] ;  /* 0x0017f00001197983 */ /* 0x000f680000300800 */
[----:B------:R-:W5:Y:S01]  /*62650*/  LDL.LU R5, [R1+0x15d0] ;  /* 0x0015d00001057983 */ /* 0x000f620000300800 */
[----:B------:R-:W-:-:S03]  /*62660*/  IADD3 R3, R8, c[0x0][0x198], RZ ;  /* 0x0000660008037a10 */ /* 0x000fc60007ffe0ff */
[----:B------:R-:W5:Y:S01]  /*62670*/  LDL.LU R7, [R1+0x15d4] ;  /* 0x0015d40001077983 */ /* 0x000f620000300800 */
[----:B------:R-:W-:Y:S01]  /*62680*/  IADD3 R9, R3, c[0x0][0x198], RZ ;  /* 0x0000660003097a10 */ /* 0x000fe20007ffe0ff */
[----:B------:R-:W-:Y:S01]  /*62690*/  IMAD.MOV.U32 R14, RZ, RZ, R20 ;  /* 0x000000ffff0e7224 */ /* 0x000fe200078e0014 */
[----:B--2---:R-:W-:Y:S02]  /*626a0*/  ISETP.LT.AND P3, PT, R13, c[0x0][0x17c], !P0 ;  /* 0x00005f000d007a0c */ /* 0x004fe40004761270 */
[----:B---3--:R-:W-:Y:S02]  /*626b0*/  ISETP.LT.AND P5, PT, R12, c[0x0][0x17c], !P0 ;  /* 0x00005f000c007a0c */ /* 0x008fe400047a1270 */
[----:B------:R-:W-:-:S04]  /*626c0*/  LEA R12, P6, R3, R0, 0x1 ;  /* 0x00000000030c7211 */ /* 0x000fc800078c08ff */
[----:B------:R-:W-:Y:S02]  /*626d0*/  LEA.HI.X.SX32 R13, R3, R2, 0x1, P6 ;  /* 0x00000002030d7211 */ /* 0x000fe400030f0eff */
[C---:B------:R-:W-:Y:S02]  /*626e0*/  LEA R8, P6, R9.reuse, R0, 0x1 ;  /* 0x0000000009087211 */ /* 0x040fe400078c08ff */
[----:B----4-:R-:W-:Y:S02]  /*626f0*/  ISETP.LT.AND P2, PT, R10, c[0x0][0x17c], !P0 ;  /* 0x00005f000a007a0c */ /* 0x010fe40004741270 */
[----:B------:R-:W-:Y:S02]  /*62700*/  PRMT R3, R18, 0x7632, R3 ;  /* 0x0000763212037816 */ /* 0x000fe40000000003 */
[C---:B------:R-:W-:Y:S02]  /*62710*/  IADD3 R10, R9.reuse, c[0x0][0x198], RZ ;  /* 0x00006600090a7a10 */ /* 0x040fe40007ffe0ff */
[----:B------:R-:W-:Y:S01]  /*62720*/  LEA.HI.X.SX32 R9, R9, R2, 0x1, P6 ;  /* 0x0000000209097211 */ /* 0x000fe200030f0eff */
[----:B------:R-:W-:Y:S04]  /*62730*/  @P1 STG.E.U16 [R12.64], R3 ;  /* 0x000000030c001986 */ /* 0x000fe8000c101506 */
[----:B------:R0:W-:Y:S01]  /*62740*/  @P4 STG.E.U16 [R8.64], R17 ;  /* 0x0000001108004986 */ /* 0x0001e2000c101506 */
[----:B-----5:R-:W-:-:S02]  /*62750*/  ISETP.LT.AND P4, PT, R16, c[0x0][0x17c], !P0 ;  /* 0x00005f0010007a0c */ /* 0x020fc40004781270 */
[----:B0-----:R-:W-:Y:S02]  /*62760*/  PRMT R9, R17, 0x7632, R9 ;  /* 0x0000763211097816 */ /* 0x001fe40000000009 */
[C---:B------:R-:W-:Y:S02]  /*62770*/  LEA R12, P6, R10.reuse, R0, 0x1 ;  /* 0x000000000a0c7211 */ /* 0x040fe400078c08ff */
[C---:B------:R-:W-:Y:S02]  /*62780*/  IADD3 R3, R10.reuse, c[0x0][0x198], RZ ;  /* 0x000066000a037a10 */ /* 0x040fe40007ffe0ff */
[----:B------:R-:W-:Y:S02]  /*62790*/  LEA.HI.X.SX32 R13, R10, R2, 0x1, P6 ;  /* 0x000000020a0d7211 */ /* 0x000fe400030f0eff */
[----:B------:R-:W-:Y:S02]  /*627a0*/  LEA R10, P6, R3, R0, 0x1 ;  /* 0x00000000030a7211 */ /* 0x000fe400078c08ff */
[----:B------:R-:W-:-:S02]  /*627b0*/  ISETP.LT.AND P1, PT, R11, c[0x0][0x17c], !P0 ;  /* 0x00005f000b007a0c */ /* 0x000fc40004721270 */
[----:B------:R-:W-:Y:S01]  /*627c0*/  LEA.HI.X.SX32 R11, R3, R2, 0x1, P6 ;  /* 0x00000002030b7211 */ /* 0x000fe200030f0eff */
[----:B------:R-:W-:Y:S04]  /*627d0*/  @P3 STG.E.U16 [R12.64], R9 ;  /* 0x000000090c003986 */ /* 0x000fe8000c101506 */
[----:B------:R0:W-:Y:S04]  /*627e0*/  @P5 STG.E.U16 [R10.64], R14 ;  /* 0x0000000e0a005986 */ /* 0x0001e8000c101506 */
[----:B------:R-:W1:Y:S01]  /*627f0*/  LDS.128 R16, [R27+0x800] ;  /* 0x000800001b107984 */ /* 0x000e620000000c00 */
[----:B0-----:R-:W-:-:S02]  /*62800*/  PRMT R10, R14, 0x7632, R10 ;  /* 0x000076320e0a7816 */ /* 0x001fc4000000000a */
[----:B------:R-:W-:Y:S01]  /*62810*/  ISETP.LT.AND P5, PT, R5, c[0x0][0x17c], !P0 ;  /* 0x00005f0005007a0c */ /* 0x000fe200047a1270 */
[----:B-1----:R-:W-:Y:S04]  /*62820*/  STL [R1+0x94], R17 ;  /* 0x0000941101007387 */ /* 0x002fe80000100800 */
[----:B------:R-:W-:Y:S04]  /*62830*/  STL.64 [R1+0x98], R18 ;  /* 0x0000981201007387 */ /* 0x000fe80000100a00 */
[----:B------:R-:W2:Y:S04]  /*62840*/  LDL.LU R14, [R1+0x15d8] ;  /* 0x0015d800010e7983 */ /* 0x000ea80000300800 */
[----:B------:R-:W3:Y:S01]  /*62850*/  LDL.LU R5, [R1+0x15dc] ;  /* 0x0015dc0001057983 */ /* 0x000ee20000300800 */
[----:B------:R-:W-:-:S03]  /*62860*/  IMAD.MOV.U32 R6, RZ, RZ, R16 ;  /* 0x000000ffff067224 */ /* 0x000fc600078e0010 */
[----:B------:R-:W0:Y:S04]  /*62870*/  LDS.128 R16, [R25+0x800] ;  /* 0x0008000019107984 */ /* 0x000e280000000c00 */
[----:B0-----:R0:W-:Y:S04]  /*62880*/  STL [R1+0x84], R17 ;  /* 0x0000841101007387 */ /* 0x0011e80000100800 */
[----:B------:R1:W-:Y:S01]  /*62890*/  STL.64 [R1+0x88], R18 ;  /* 0x0000881201007387 */ /* 0x0003e20000100a00 */
[----:B0-----:R-:W-:-:S03]  /*628a0*/  IMAD.MOV.U32 R17, RZ, RZ, R16 ;  /* 0x000000ffff117224 */ /* 0x001fc600078e0010 */
[----:B------:R-:W4:Y:S01]  /*628b0*/  LDL.LU R16, [R1+0x17ec] ;  /* 0x0017ec0001107983 */ /* 0x000f220000300800 */
[----:B------:R-:W-:-:S03]  /*628c0*/  IADD3 R8, R3, c[0x0][0x198], RZ ;  /* 0x0000660003087a10 */ /* 0x000fc60007ffe0ff */
[----:B-1----:R-:W5:Y:S01]  /*628d0*/  LDL.LU R19, [R1+0x15e0] ;  /* 0x0015e00001137983 */ /* 0x002f620000300800 */
[----:B------:R-:W-:-:S04]  /*628e0*/  LEA R12, P6, R8, R0, 0x1 ;  /* 0x00000000080c7211 */ /* 0x000fc800078c08ff */
[----:B------:R-:W-:-:S05]  /*628f0*/  LEA.HI.X.SX32 R13, R8, R2, 0x1, P6 ;  /* 0x00000002080d7211 */ /* 0x000fca00030f0eff */
[----:B------:R0:W-:Y:S01]  /*62900*/  @P2 STG.E.U16 [R12.64], R10 ;  /* 0x0000000a0c002986 */ /* 0x0001e2000c101506 */
[----:B------:R-:W-:-:S03]  /*62910*/  ISETP.LT.AND P2, PT, R7, c[0x0][0x17c], !P0 ;  /* 0x00005f0007007a0c */ /* 0x000fc60004741270 */
[----:B------:R-:W5:Y:S01]  /*62920*/  LDL.LU R7, [R1+0x15e4] ;  /* 0x0015e40001077983 */ /* 0x000f620000300800 */
[----:B------:R-:W-:-:S03]  /*62930*/  IADD3 R3, R8, c[0x0][0x198], RZ ;  /* 0x0000660008037a10 */ /* 0x000fc60007ffe0ff */
[----:B------:R-:W5:Y:S01]  /*62940*/  LDL.LU R18, [R1+0x15e8] ;  /* 0x0015e80001127983 */ /* 0x000f620000300800 */
        /* <DEDUP_REMOVED lines=9> */
[----:B------:R-:W-:Y:S01]  /*629e0*/  ISETP.LT.AND P3, PT, R15, c[0x0][0x17c], !P0 ;  /* 0x00005f000f007a0c */ /* 0x000fe20004761270 */
[----:B------:R-:W-:Y:S01]  /*629f0*/  IMAD.MOV.U32 R20, RZ, RZ, R24 ;  /* 0x000000ffff147224 */ /* 0x000fe200078e0018 */
[----:B0-----:R-:W-:-:S04]  /*62a00*/  LEA R8, P6, R3, R0, 0x1 ;  /* 0x0000000003087211 */ /* 0x001fc800078c08ff */
[----:B------:R-:W-:-:S07]  /*62a10*/  LEA.HI.X.SX32 R9, R3, R2, 0x1, P6 ;  /* 0x0000000203097211 */ /* 0x000fce00030f0eff */
[----:B------:R-:W-:Y:S04]  /*62a20*/  @P3 STG.E.U16 [R8.64], R20 ;  /* 0x0000001408003986 */ /* 0x000fe8000c101506 */
[----:B------:R-:W0:Y:S01]  /*62a30*/  LDS.128 R8, [R26+0x800] ;  /* 0x000800001a087984 */ /* 0x000e220000000c00 */
[----:B------:R-:W-:-:S04]  /*62a40*/  IADD3 R4, R3, c[0x0][0x198], RZ ;  /* 0x0000660003047a10 */ /* 0x000fc80007ffe0ff */
[----:B------:R-:W-:Y:S02]  /*62a50*/  IADD3 R3, R4, c[0x0][0x198], RZ ;  /* 0x0000660004037a10 */ /* 0x000fe40007ffe0ff */
[----:B---3--:R-:W-:Y:S02]  /*62a60*/  ISETP.LT.AND P4, PT, R5, c[0x0][0x17c], !P0 ;  /* 0x00005f0005007a0c */ /* 0x008fe40004781270 */
[----:B------:R-:W3:Y:S01]  /*62a70*/  LDL.LU R5, [R1+0x15ec] ;  /* 0x0015ec0001057983 */ /* 0x000ee20000300800 */
[----:B--2---:R-:W-:Y:S02]  /*62a80*/  ISETP.LT.AND P1, PT, R14, c[0x0][0x17c], !P0 ;  /* 0x00005f000e007a0c */ /* 0x004fe40004721270 */
[----:B------:R-:W-:-:S04]  /*62a90*/  LEA R14, P6, R4, R0, 0x1 ;  /* 0x00000000040e7211 */ /* 0x000fc800078c08ff */
[----:B------:R-:W-:Y:S02]  /*62aa0*/  LEA.HI.X.SX32 R15, R4, R2, 0x1, P6 ;  /* 0x00000002040f7211 */ /* 0x000fe400030f0eff */
[C---:B-1----:R-:W-:Y:S01]  /*62ab0*/  LEA R12, P6, R3.reuse, R0, 0x1 ;  /* 0x00000000030c7211 */ /* 0x042fe200078c08ff */
[----:B0-----:R-:W-:Y:S03]  /*62ac0*/  STL [R1+0x17b8], R10 ;  /* 0x0017b80a01007387 */ /* 0x001fe60000100800 */
[----:B------:R-:W-:Y:S01]  /*62ad0*/  LEA.HI.X.SX32 R13, R3, R2, 0x1, P6 ;  /* 0x00000002030d7211 */ /* 0x000fe200030f0eff */
[----:B------:R-:W-:Y:S01]  /*62ae0*/  STL [R1+0x17b0], R11 ;  /* 0x0017b00b01007387 */ /* 0x000fe20000100800 */
[----:B----4-:R-:W-:-:S03]  /*62af0*/  PRMT R16, R20, 0x7632, R16 ;  /* 0x0000763214107816 */ /* 0x010fc60000000010 */
[----:B------:R-:W0:Y:S04]  /*62b00*/  LDS.128 R20, [R29+0x1000] ;  /* 0x001000001d147984 */ /* 0x000e280000000c00 */
[----:B------:R1:W-:Y:S04]  /*62b10*/  @P5 STG.E.U16 [R14.64], R16 ;  /* 0x000000100e005986 */ /* 0x0003e8000c101506 */
[----:B------:R2:W-:Y:S01]  /*62b20*/  @P2 STG.E.U16 [R12.64], R6 ;  /* 0x000000060c002986 */ /* 0x0005e2000c101506 */
[----:B-1----:R-:W-:-:S03]  /*62b30*/  PRMT R16, R6, 0x7632, R16 ;  /* 0x0000763206107816 */ /* 0x002fc60000000010 */
[----:B0-----:R-:W-:Y:S04]  /*62b40*/  STL [R1+0x64], R21 ;  /* 0x0000641501007387 */ /* 0x001fe80000100800 */
[----:B------:R-:W-:Y:S04]  /*62b50*/  STL.64 [R1+0x68], R22 ;  /* 0x0000681601007387 */ /* 0x000fe80000100a00 */
[----:B--2---:R-:W2:Y:S01]  /*62b60*/  LDL.LU R6, [R1+0x15f0] ;  /* 0x0015f00001067983 */ /* 0x004ea20000300800 */
[----:B-----5:R-:W-:Y:S01]  /*62b70*/  ISETP.LT.AND P5, PT, R7, c[0x0][0x17c], !P0 ;  /* 0x00005f0007007a0c */ /* 0x020fe200047a1270 */
[----:B------:R-:W-:-:S02]  /*62b80*/  IMAD.MOV.U32 R7, RZ, RZ, R20 ;  /* 0x000000ffff077224 */ /* 0x000fc400078e0014 */
[----:B------:R-:W0:Y:S01]  /*62b90*/  LDS.128 R20, [R27+0x1000] ;  /* 0x001000001b147984 */ /* 0x000e220000000c00 */
[----:B------:R-:W-:-:S04]  /*62ba0*/  IADD3 R4, R3, c[0x0][0x198], RZ ;  /* 0x0000660003047a10 */ /* 0x000fc80007ffe0ff */
[----:B------:R-:W-:-:S04]  /*62bb0*/  LEA R14, P6, R4, R0, 0x1 ;  /* 0x00000000040e7211 */ /* 0x000fc800078c08ff */
[----:B------:R-:W-:-:S05]  /*62bc0*/  LEA.HI.X.SX32 R15, R4, R2, 0x1, P6 ;  /* 0x00000002040f7211 */ /* 0x000fca00030f0eff */
[----:B------:R1:W-:Y:S01]  /*62bd0*/  @P1 STG.E.U16 [R14.64], R16 ;  /* 0x000000100e001986 */ /* 0x0003e2000c101506 */
[----:B------:R-:W-:-:S04]  /*62be0*/  IADD3 R3, R4, c[0x0][0x198], RZ ;  /* 0x0000660004037a10 */ /* 0x000fc80007ffe0ff */
[----:B------:R-:W-:-:S04]  /*62bf0*/  LEA R12, P6, R3, R0, 0x1 ;  /* 0x00000000030c7211 */ /* 0x000fc800078c08ff */
[----:B------:R-:W-:Y:S02]  /*62c00*/  LEA.HI.X.SX32 R13, R3, R2, 0x1, P6 ;  /* 0x00000002030d7211 */ /* 0x000fe400030f0eff */
[----:B------:R-:W-:Y:S02]  /*62c10*/  ISETP.LT.AND P2, PT, R18, c[0x0][0x17c], !P0 ;  /* 0x00005f0012007a0c */ /* 0x000fe40004741270 */
[----:B-1----:R-:W-:Y:S01]  /*62c20*/  PRMT R16, R17, 0x7632, R16 ;  /* 0x0000763211107816 */ /* 0x002fe20000000010 */
[----:B------:R1:W-:Y:S01]  /*62c30*/  @P4 STG.E.U16 [R12.64], R17 ;  /* 0x000000110c004986 */ /* 0x0003e2000c101506 */
[----:B---3--:R-:W-:-:S03]  /*62c40*/  ISETP.LT.AND P1, PT, R5, c[0x0][0x17c], !P0 ;  /* 0x00005f0005007a0c */ /* 0x008fc60004721270 */
[----:B------:R-:W3:Y:S04]  /*62c50*/  LDL.LU R5, [R1+0x15f4] ;  /* 0x0015f40001057983 */ /* 0x000ee80000300800 */
[----:B0-----:R-:W-:Y:S04]  /*62c60*/  STL [R1+0x34], R21 ;  /* 0x0000341501007387 */ /* 0x001fe80000100800 */
[----:B------:R-:W-:Y:S04]  /*62c70*/  STL.64 [R1+0x38], R22 ;  /* 0x0000381601007387 */ /* 0x000fe80000100a00 */
[----:B------:R-:W-:Y:S04]  /*62c80*/  STL [R1+0x17e4], R27 ;  /* 0x0017e41b01007387 */ /* 0x000fe80000100800 */
[----:B------:R-:W-:Y:S04]  /*62c90*/  STL [R1+0x17e8], R26 ;  /* 0x0017e81a01007387 */ /* 0x000fe80000100800 */
[----:B------:R-:W0:Y:S04]  /*62ca0*/  LDS.128 R24, [R25+0x1000] ;  /* 0x0010000019187984 */ /* 0x000e280000000c00 */
[----:B------:R-:W4:Y:S04]  /*62cb0*/  LDL.LU R18, [R1+0x15f8] ;  /* 0x0015f80001127983 */ /* 0x000f280000300800 */
[----:B-1----:R-:W5:Y:S04]  /*62cc0*/  LDL.LU R17, [R1+0x15fc] ;  /* 0x0015fc0001117983 */ /* 0x002f680000300800 */
[----:B0-----:R-:W-:Y:S01]  /*62cd0*/  STL [R1+0x2c], R27 ;  /* 0x00002c1b01007387 */ /* 0x001fe20000100800 */
[----:B------:R-:W-:-:S03]  /*62ce0*/  IMAD.MOV.U32 R11, RZ, RZ, R26 ;  /* 0x000000ffff0b7224 */ /* 0x000fc600078e001a */
[----:B------:R-:W4:Y:S01]  /*62cf0*/  LDL.LU R26, [R1+0x17e8] ;  /* 0x0017e800011a7983 */ /* 0x000f220000300800 */
[----:B--2---:R-:W-:-:S03]  /*62d00*/  ISETP.LT.AND P4, PT, R6, c[0x0][0x17c], !P0 ;  /* 0x00005f0006007a0c */ /* 0x004fc60004781270 */
[----:B------:R-:W2:Y:S01]  /*62d10*/  LDL.LU R6, [R1+0x1600] ;  /* 0x0016000001067983 */ /* 0x000ea20000300800 */
[----:B------:R-:W-:Y:S02]  /*62d20*/  ISETP.LT.AND P3, PT, R19, c[0x0][0x17c], !P0 ;  /* 0x00005f0013007a0c */ /* 0x000fe40004761270 */
        /* <DEDUP_REMOVED lines=8> */
[----:B------:R-:W-:-:S03]  /*62db0*/  IADD3 R3, R4, c[0x0][0x198], RZ ;  /* 0x0000660004037a10 */ /* 0x000fc60007ffe0ff */
[----:B------:R1:W-:Y:S01]  /*62dc0*/  @P5 STG.E.U16 [R12.64], R8 ;  /* 0x000000080c005986 */ /* 0x0003e2000c101506 */
[----:B0-----:R-:W-:-:S04]  /*62dd0*/  LEA R14, P6, R4, R0, 0x1 ;  /* 0x00000000040e7211 */ /* 0x001fc800078c08ff */
[----:B------:R-:W-:Y:S02]  /*62de0*/  LEA.HI.X.SX32 R15, R4, R2, 0x1, P6 ;  /* 0x00000002040f7211 */ /* 0x000fe400030f0eff */
[C---:B-1----:R-:W-:Y:S02]  /*62df0*/  LEA R12, P6, R3.reuse, R0, 0x1 ;  /* 0x00000000030c7211 */ /* 0x042fe400078c08ff */
[----:B------:R-:W-:Y:S02]  /*62e00*/  PRMT R8, R8, 0x7632, R8 ;  /* 0x0000763208087816 */ /* 0x000fe40000000008 */
[----:B------:R-:W-:-:S03]  /*62e10*/  LEA.HI.X.SX32 R13, R3, R2, 0x1, P6 ;  /* 0x00000002030d7211 */ /* 0x000fc600030f0eff */
[----:B------:R0:W-:Y:S01]  /*62e20*/  @P2 STG.E.U16 [R14.64], R8 ;  /* 0x000000080e002986 */ /* 0x0001e2000c101506 */
[----:B------:R-:W-:-:S03]  /*62e30*/  IMAD.MOV.U32 R21, RZ, RZ, R20 ;  /* 0x000000ffff157224 */ /* 0x000fc600078e0014 */
[----:B------:R-:W-:Y:S01]  /*62e40*/  @P1 STG.E.U16 [R12.64], R7 ;  /* 0x000000070c001986 */ /* 0x000fe2000c101506 */
[----:B------:R-:W-:Y:S02]  /*62e50*/  IMAD.MOV.U32 R20, RZ, RZ, R24 ;  /* 0x000000ffff147224 */ /* 0x000fe400078e0018 */
[----:B------:R-:W-:Y:S01]  /*62e60*/  IMAD.MOV.U32 R10, RZ, RZ, R25 ;  /* 0x000000ffff0a7224 */ /* 0x000fe200078e0019 */
[----:B0-----:R-:W-:Y:S02]  /*62e70*/  PRMT R8, R7, 0x7632, R8 ;  /* 0x0000763207087816 */ /* 0x001fe40000000008 */
[----:B---3--:R-:W-:Y:S02]  /*62e80*/  ISETP.LT.AND P3, PT, R5, c[0x0][0x17c], !P0 ;  /* 0x00005f0005007a0c */ /* 0x008fe40004761270 */
[----:B------:R-:W3:Y:S04]  /*62e90*/  LDL.LU R5, [R1+0x1604] ;  /* 0x0016040001057983 */ /* 0x000ee80000300800 */
[----:B------:R-:W-:Y:S04]  /*62ea0*/  STL.64 [R1+0x17c0], R10 ;  /* 0x0017c00a01007387 */ /* 0x000fe80000100a00 */
[----:B----4-:R-:W0:Y:S04]  /*62eb0*/  LDS.128 R12, [R26+0x1000] ;  /* 0x001000001a0c7984 */ /* 0x010e280000000c00 */
[----:B------:R-:W1:Y:S04]  /*62ec0*/  LDS.128 R24, [R29+0x1800] ;  /* 0x001800001d187984 */ /* 0x000e680000000c00 */
[----:B0-----:R0:W-:Y:S04]  /*62ed0*/  STL.64 [R1+0x17c8], R14 ;  /* 0x0017c80e01007387 */ /* 0x0011e80000100a00 */
[----:B0-----:R-:W4:Y:S04]  /*62ee0*/  LDL.LU R14, [R1+0x1608] ;  /* 0x00160800010e7983 */ /* 0x001f280000300800 */
[----:B------:R-:W4:Y:S04]  /*62ef0*/  LDL.LU R11, [R1+0x160c] ;  /* 0x00160c00010b7983 */ /* 0x000f280000300800 */
[----:B-1----:R0:W-:Y:S04]  /*62f00*/  STL [R1+0x1c], R27 ;  /* 0x00001c1b01007387 */ /* 0x0021e80000100800 */
[----:B0-----:R-:W4:Y:S01]  /*62f10*/  LDL.LU R27, [R1+0x17e4] ;  /* 0x0017e400011b7983 */ /* 0x001f220000300800 */
[----:B--2---:R-:W-:Y:S01]  /*62f20*/  ISETP.LT.AND P1, PT, R6, c[0x0][0x17c], !P0 ;  /* 0x00005f0006007a0c */ /* 0x004fe20004721270 */
[----:B------:R-:W-:-:S02]  /*62f30*/  IMAD.MOV.U32 R6, RZ, RZ, R25 ;  /* 0x000000ffff067224 */ /* 0x000fc400078e0019 */
[----:B------:R-:W-:Y:S01]  /*62f40*/  IMAD.MOV.U32 R7, RZ, RZ, R26 ;  /* 0x000000ffff077224 */ /* 0x000fe200078e001a */
[----:B------:R-:W2:Y:S04]  /*62f50*/  LDL.LU R10, [R1+0x1610] ;  /* 0x00161000010a7983 */ /* 0x000ea80000300800 */
[----:B------:R0:W-:Y:S04]  /*62f60*/  STL.64 [R1+0x17d0], R6 ;  /* 0x0017d00601007387 */ /* 0x0001e80000100a00 */
[----:B0-----:R-:W2:Y:S01]  /*62f70*/  LDL.LU R6, [R1+0x1614] ;  /* 0x0016140001067983 */ /* 0x001ea20000300800 */
[----:B------:R-:W-:-:S02]  /*62f80*/  IADD3 R4, R3, c[0x0][0x198], RZ ;  /* 0x0000660003047a10 */ /* 0x000fc40007ffe0ff */
[----:B-----5:R-:W-:Y:S01]  /*62f90*/  ISETP.LT.AND P2, PT, R17, c[0x0][0x17c], !P0 ;  /* 0x00005f0011007a0c */ /* 0x020fe20004741270 */
[----:B------:R-:W5:Y:S01]  /*62fa0*/  LDL.LU R7, [R1+0x1618] ;  /* 0x0016180001077983 */ /* 0x000f620000300800 */
[----:B------:R-:W-:-:S04]  /*62fb0*/  LEA R16, P6, R4, R0, 0x1 ;  /* 0x0000000004107211 */ /* 0x000fc800078c08ff */
[----:B------:R-:W-:-:S05]  /*62fc0*/  LEA.HI.X.SX32 R17, R4, R2, 0x1, P6 ;  /* 0x0000000204117211 */ /* 0x000fca00030f0eff */
[----:B------:R0:W-:Y:S01]  /*62fd0*/  @P4 STG.E.U16 [R16.64], R8 ;  /* 0x0000000810004986 */ /* 0x0001e2000c101506 */
[----:B------:R-:W-:Y:S02]  /*62fe0*/  IADD3 R3, R4, c[0x0][0x198], RZ ;  /* 0x0000660004037a10 */ /* 0x000fe40007ffe0ff */
[----:B------:R-:W-:Y:S02]  /*62ff0*/  ISETP.LT.AND P5, PT, R18, c[0x0][0x17c], !P0 ;  /* 0x00005f0012007a0c */ /* 0x000fe400047a1270 */
[C---:B------:R-:W-:Y:S02]  /*63000*/  LEA R18, P6, R3.reuse, R0, 0x1 ;  /* 0x0000000003127211 */ /* 0x040fe400078c08ff */
[C---:B------:R-:W-:Y:S02]  /*63010*/  IADD3 R4, R3.reuse, c[0x0][0x198], RZ ;  /* 0x0000660003047a10 */ /* 0x040fe40007ffe0ff */
[----:B------:R-:W-:Y:S02]  /*63020*/  LEA.HI.X.SX32 R19, R3, R2, 0x1, P6 ;  /* 0x0000000203137211 */ /* 0x000fe400030f0eff */
[----:B------:R-:W-:-:S02]  /*63030*/  IADD3 R3, R4, c[0x0][0x198], RZ ;  /* 0x0000660004037a10 */ /* 0x000fc40007ffe0ff */
[C---:B0-----:R-:W-:Y:S01]  /*63040*/  LEA R16, P6, R4.reuse, R0, 0x1 ;  /* 0x0000000004107211 */ /* 0x041fe200078c08ff */
[----:B------:R0:W-:Y:S01]  /*63050*/  @P3 STG.E.U16 [R18.64], R21 ;  /* 0x0000001512003986 */ /* 0x0001e2000c101506 */
[----:B------:R-:W-:Y:S02]  /*63060*/  PRMT R8, R21, 0x7632, R8 ;  /* 0x0000763215087816 */ /* 0x000fe40000000008 */
[----:B------:R-:W-:Y:S02]  /*63070*/  LEA.HI.X.SX32 R17, R4, R2, 0x1, P6 ;  /* 0x0000000204117211 */ /* 0x000fe400030f0eff */
[----:B------:R-:W-:-:S03]  /*63080*/  IADD3 R4, R3, c[0x0][0x198], RZ ;  /* 0x0000660003047a10 */ /* 0x000fc60007ffe0ff */
[----:B------:R1:W-:Y:S01]  /*63090*/  @P5 STG.E.U16 [R16.64], R8 ;  /* 0x0000000810005986 */ /* 0x0003e2000c101506 */
[----:B0-----:R-:W-:-:S04]  /*630a0*/  LEA R18, P6, R3, R0, 0x1 ;  /* 0x0000000003127211 */ /* 0x001fc800078c08ff */
[----:B------:R-:W-:Y:S02]  /*630b0*/  LEA.HI.X.SX32 R19, R3, R2, 0x1, P6 ;  /* 0x0000000203137211 */ /* 0x000fe400030f0eff */
[----:B-1----:R-:W-:Y:S02]  /*630c0*/  LEA R16, P6, R4, R0, 0x1 ;  /* 0x0000000004107211 */ /* 0x002fe400078c08ff */
[----:B------:R-:W-:Y:S02]  /*630d0*/  PRMT R8, R20, 0x7632, R8 ;  /* 0x0000763214087816 */ /* 0x000fe40000000008 */
[----:B------:R-:W-:Y:S01]  /*630e0*/  LEA.HI.X.SX32 R17, R4, R2, 0x1, P6 ;  /* 0x0000000204117211 */ /* 0x000fe200030f0eff */
[----:B------:R-:W-:Y:S04]  /*630f0*/  @P2 STG.E.U16 [R18.64], R20 ;  /* 0x0000001412002986 */ /* 0x000fe8000c101506 */
[----:B------:R-:W-:Y:S01]  /*63100*/  @P1 STG.E.U16 [R16.64], R8 ;  /* 0x0000000810001986 */ /* 0x000fe2000c101506 */
[----:B---3--:R-:W-:Y:S01]  /*63110*/  ISETP.LT.AND P4, PT, R5, c[0x0][0x17c], !P0 ;  /* 0x00005f0005007a0c */ /* 0x008fe20004781270 */
[----:B------:R-:W-:-:S02]  /*63120*/  IMAD.MOV.U32 R5, RZ, RZ, R24 ;  /* 0x000000ffff057224 */ /* 0x000fc400078e0018 */
[----:B----4-:R-:W0:Y:S01]  /*63130*/  LDS.128 R24, [R27+0x1800] ;  /* 0x001800001b187984 */ /* 0x010e220000000c00 */
[----:B--2---:R-:W-:-:S03]  /*63140*/  ISETP.LT.AND P1, PT, R6, c[0x0][0x17c], !P0 ;  /* 0x00005f0006007a0c */ /* 0x004fc60004721270 */
[----:B0-----:R-:W-:Y:S04]  /*63150*/  STL.64 [R1+0x17d8], R26 ;  /* 0x0017d81a01007387 */ /* 0x001fe80000100a00 */
[----:B------:R-:W2:Y:S04]  /*63160*/  LDL.LU R6, [R1+0x161c] ;  /* 0x00161c0001067983 */ /* 0x000ea80000300800 */
[----:B------:R-:W0:Y:S01]  /*63170*/  S2R R20, SR_TID.X ;  /* 0x0000000000147919 */ /* 0x000e220000002100 */
[----:B------:R-:W-:Y:S02]  /*63180*/  IADD3 R3, R4, c[0x0][0x198], RZ ;  /* 0x0000660004037a10 */ /* 0x000fe40007ffe0ff */
[----:B------:R-:W-:-:S02]  /*63190*/  ISETP.LT.AND P5, PT, R11, c[0x0][0x17c], !P0 ;  /* 0x00005f000b007a0c */ /* 0x000fc400047a1270 */
[C---:B------:R-:W-:Y:S02]  /*631a0*/  LEA R22, P6, R3.reuse, R0, 0x1 ;  /* 0x0000000003167211 */ /* 0x040fe400078c08ff */
[----:B------:R-:W-:Y:S02]  /*631b0*/  ISETP.LT.AND P3, PT, R14, c[0x0][0x17c], !P0 ;  /* 0x00005f000e007a0c */ /* 0x000fe40004761270 */
[C---:B------:R-:W-:Y:S02]  /*631c0*/  IADD3 R4, R3.reuse, c[0x0][0x198], RZ ;  /* 0x0000660003047a10 */ /* 0x040fe40007ffe0ff */
[----:B------:R-:W-:Y:S02]  /*631d0*/  LEA.HI.X.SX32 R23, R3, R2, 0x1, P6 ;  /* 0x0000000203177211 */ /* 0x000fe400030f0eff */
[----:B------:R-:W-:Y:S01]  /*631e0*/  PRMT R8, R12, 0x7632, R8 ;  /* 0x000076320c087816 */ /* 0x000fe20000000008 */
[C---:B0-----:R-:W-:Y:S01]  /*631f0*/  IMAD.SHL.U32 R11, R20.reuse, 0x1000, RZ ;  /* 0x00001000140b7824 */ /* 0x041fe200078e00ff */
[----:B------:R-:W-:-:S02]  /*63200*/  LOP3.LUT R21, R20, 0x7f, RZ, 0xc0, !PT ;  /* 0x0000007f14157812 */ /* 0x000fc400078ec0ff */
[C---:B------:R-:W-:Y:S02]  /*63210*/  LEA R20, P6, R4.reuse, R0, 0x1 ;  /* 0x0000000004147211 */ /* 0x040fe400078c08ff */
[----:B------:R-:W-:Y:S01]  /*63220*/  LOP3.LUT R11, R11, 0x6000, RZ, 0xc0, !PT ;  /* 0x000060000b0b7812 */ /* 0x000fe200078ec0ff */
[----:B------:R-:W-:Y:S04]  /*63230*/  @P4 STG.E.U16 [R22.64], R12 ;  /* 0x0000000c16004986 */ /* 0x000fe8000c101506 */
[----:B------:R-:W-:Y:S01]  /*63240*/  IMAD R11, R21, 0x10, R11 ;  /* 0x00000010150b7824 */ /* 0x000fe200078e020b */
[----:B------:R-:W-:Y:S02]  /*63250*/  LEA.HI.X.SX32 R21, R4, R2, 0x1, P6 ;  /* 0x0000000204157211 */ /* 0x000fe400030f0eff */
[----:B------:R-:W-:-:S02]  /*63260*/  ISETP.LT.AND P2, PT, R10, c[0x0][0x17c], !P0 ;  /* 0x00005f000a007a0c */ /* 0x000fc40004741270 */
[----:B------:R-:W3:Y:S01]  /*63270*/  LDL.LU R10, [R1+0x1620] ;  /* 0x00162000010a7983 */ /* 0x000ee20000300800 */
[----:B-----5:R-:W-:-:S03]  /*63280*/  ISETP.LT.AND P4, PT, R7, c[0x0][0x17c], !P0 ;  /* 0x00005f0007007a0c */ /* 0x020fc60004781270 */
[----:B------:R-:W4:Y:S04]  /*63290*/  LDL.LU R7, [R1+0x1624] ;  /* 0x0016240001077983 */ /* 0x000f280000300800 */
[----:B------:R-:W-:Y:S04]  /*632a0*/  @P3 STG.E.U16 [R20.64], R8 ;  /* 0x0000000814003986 */ /* 0x000fe8000c101506 */
[----:B------:R-:W0:Y:S01]  /*632b0*/  S2R R15, SR_TID.X ;  /* 0x00000000000f7919 */ /* 0x000e220000002100 */
[----:B--2---:R-:W-:-:S03]  /*632c0*/  ISETP.LT.AND P3, PT, R6, c[0x0][0x17c], !P0 ;  /* 0x00005f0006007a0c */ /* 0x004fc60004761270 */
[----:B------:R-:W2:Y:S01]  /*632d0*/  LDL.LU R6, [R1+0x1628] ;  /* 0x0016280001067983 */ /* 0x000ea20000300800 */
[C---:B0-----:R-:W-:Y:S01]  /*632e0*/  LOP3.LUT R14, R15.reuse, 0x7f, RZ, 0xc0, !PT ;  /* 0x0000007f0f0e7812 */ /* 0x041fe200078ec0ff */
[----:B------:R-:W-:Y:S01]  /*632f0*/  IMAD.SHL.U32 R15, R15, 0x1000, RZ ;  /* 0x000010000f0f7824 */ /* 0x000fe200078e00ff */
[----:B------:R-:W-:-:S04]  /*63300*/  LOP3.LUT R11, R11, 0x40, RZ, 0x3c, !PT ;  /* 0x000000400b0b7812 */ /* 0x000fc800078e3cff */
[----:B------:R-:W-:Y:S01]  /*63310*/  LOP3.LUT R15, R15, 0x6000, RZ, 0xc0, !PT ;  /* 0x000060000f0f7812 */ /* 0x000fe200078ec0ff */
[----:B------:R0:W1:Y:S01]  /*63320*/  LDS.128 R16, [R11+0x1800] ;  /* 0x001800000b107984 */ /* 0x0000620000000c00 */
[----:B------:R-:W-:-:S03]  /*63330*/  IADD3 R3, R4, c[0x0][0x198], RZ ;  /* 0x0000660004037a10 */ /* 0x000fc60007ffe0ff */
[----:B------:R-:W-:Y:S01]  /*63340*/  IMAD R15, R14, 0x10, R15 ;  /* 0x000000100e0f7824 */ /* 0x000fe200078e020f */
[C---:B------:R-:W-:Y:S01]  /*63350*/  IADD3 R4, R3.reuse, c[0x0][0x198], RZ ;  /* 0x0000660003047a10 */ /* 0x040fe20007ffe0ff */
[----:B0-----:R-:W-:Y:S01]  /*63360*/  IMAD.MOV.U32 R11, RZ, RZ, R28 ;  /* 0x000000ffff0b7224 */ /* 0x001fe200078e001c */
[----:B------:R-:W-:Y:S02]  /*63370*/  LEA R28, P6, R3, R0, 0x1 ;  /* 0x00000000031c7211 */ /* 0x000fe400078c08ff */
[----:B------:R-:W-:Y:S02]  /*63380*/  LOP3.LUT R15, R15, 0x60, RZ, 0x3c, !PT ;  /* 0x000000600f0f7812 */ /* 0x000fe400078e3cff */
[----:B------:R-:W-:Y:S02]  /*63390*/  LEA.HI.X.SX32 R29, R3, R2, 0x1, P6 ;  /* 0x00000002031d7211 */ /* 0x000fe400030f0eff */
[C---:B------:R-:W-:Y:S01]  /*633a0*/  LEA R14, P6, R4.reuse, R0, 0x1 ;  /* 0x00000000040e7211 */ /* 0x040fe200078c08ff */
[----:B------:R0:W5:Y:S01]  /*633b0*/  LDS.128 R20, [R15+0x1800] ;  /* 0x001800000f147984 */ /* 0x0001620000000c00 */
[----:B------:R-:W-:-:S03]  /*633c0*/  IADD3 R3, R4, c[0x0][0x198], RZ ;  /* 0x0000660004037a10 */ /* 0x000fc60007ffe0ff */
[----:B------:R3:W-:Y:S01]  /*633d0*/  @P5 STG.E.U16 [R28.64], R5 ;  /* 0x000000051c005986 */ /* 0x0007e2000c101506 */
[----:B------:R-:W-:Y:S02]  /*633e0*/  PRMT R8, R5, 0x7632, R8 ;  /* 0x0000763205087816 */ /* 0x000fe40000000008 */
[----:B0-----:R-:W-:Y:S02]  /*633f0*/  LEA.HI.X.SX32 R15, R4, R2, 0x1, P6 ;  /* 0x00000002040f7211 */ /* 0x001fe400030f0eff */
[C---:B---3--:R-:W-:Y:S01]  /*63400*/  LEA R28, P6, R3.reuse, R0, 0x1 ;  /* 0x00000000031c7211 */ /* 0x048fe200078c08ff */
[----:B------:R-:W3:Y:S03]  /*63410*/  LDL.LU R5, [R1+0x17e0] ;  /* 0x0017e00001057983 */ /* 0x000ee60000300800 */
[----:B------:R-:W-:Y:S01]  /*63420*/  LEA.HI.X.SX32 R29, R3, R2, 0x1, P6 ;  /* 0x00000002031d7211 */ /* 0x000fe200030f0eff */
[----:B------:R0:W-:Y:S01]  /*63430*/  @P2 STG.E.U16 [R14.64], R8 ;  /* 0x000000080e002986 */ /* 0x0001e2000c101506 */
[----:B------:R-:W-:-:S02]  /*63440*/  ISETP.LT.AND P5, PT, R10, c[0x0][0x17c], !P0 ;  /* 0x00005f000a007a0c */ /* 0x000fc400047a1270 */
[----:B------:R-:W-:Y:S01]  /*63450*/  IADD3 R4, R3, c[0x0][0x198], RZ ;  /* 0x0000660003047a10 */ /* 0x000fe20007ffe0ff */
[----:B------:R-:W3:Y:S01]  /*63460*/  LDL.LU R10, [R1+0x162c] ;  /* 0x00162c00010a7983 */ /* 0x000ee20000300800 */
[----:B----4-:R-:W-:-:S03]  /*63470*/  ISETP.LT.AND P2, PT, R7, c[0x0][0x17c], !P0 ;  /* 0x00005f0007007a0c */ /* 0x010fc60004741270 */
[----:B------:R-:W4:Y:S04]  /*63480*/  LDL.LU R7, [R1+0x1630] ;  /* 0x0016300001077983 */ /* 0x000f280000300800 */
[----:B------:R1:W-:Y:S01]  /*63490*/  @P1 STG.E.U16 [R28.64], R24 ;  /* 0x000000181c001986 */ /* 0x0003e2000c101506 */
[----:B0-----:R-:W-:-:S04]  /*634a0*/  LEA R14, P6, R4, R0, 0x1 ;  /* 0x00000000040e7211 */ /* 0x001fc800078c08ff */
[----:B------:R-:W-:Y:S02]  /*634b0*/  LEA.HI.X.SX32 R15, R4, R2, 0x1, P6 ;  /* 0x00000002040f7211 */ /* 0x000fe400030f0eff */
[----:B-1----:R-:W-:-:S05]  /*634c0*/  PRMT R24, R24, 0x7632, R24 ;  /* 0x0000763218187816 */ /* 0x002fca0000000018 */
[----:B------:R0:W-:Y:S02]  /*634d0*/  @P4 STG.E.U16 [R14.64], R24 ;  /* 0x000000180e004986 */ /* 0x0001e4000c101506 */
[----:B0-----:R-:W-:Y:S01]  /*634e0*/  IMAD.MOV.U32 R15, RZ, RZ, R11 ;  /* 0x000000ffff0f7224 */ /* 0x001fe200078e000b */
[----:B--2---:R-:W-:Y:S02]  /*634f0*/  ISETP.LT.AND P1, PT, R6, c[0x0][0x17c], !P0 ;  /* 0x00005f0006007a0c */ /* 0x004fe40004721270 */
[----:B------:R-:W2:Y:S04]  /*63500*/  LDL.LU R6, [R1+0x1634] ;  /* 0x0016340001067983 */ /* 0x000ea80000300800 */
[----:B------:R-:W2:Y:S04]  /*63510*/  LDL.LU R24, [R1+0x54] ;  /* 0x0000540001187983 */ /* 0x000ea80000300800 */
[----:B------:R-:W2:Y:S01]  /*63520*/  LDL.LU R11, [R1+0x1638] ;  /* 0x00163800010b7983 */ /* 0x000ea20000300800 */
[----:B------:R-:W-:-:S04]  /*63530*/  IADD3 R3, R4, c[0x0][0x198], RZ ;  /* 0x0000660004037a10 */ /* 0x000fc80007ffe0ff */
[C---:B------:R-:W-:Y:S02]  /*63540*/  LEA R28, P6, R3.reuse, R0, 0x1 ;  /* 0x00000000031c7211 */ /* 0x040fe400078c08ff */
[C---:B------:R-:W-:Y:S02]  /*63550*/  IADD3 R4, R3.reuse, c[0x0][0x198], RZ ;  /* 0x0000660003047a10 */ /* 0x040fe40007ffe0ff */
[----:B------:R-:W-:Y:S02]  /*63560*/  LEA.HI.X.SX32 R29, R3, R2, 0x1, P6 ;  /* 0x00000002031d7211 */ /* 0x000fe400030f0eff */
[----:B------:R-:W-:-:S03]  /*63570*/  LEA R26, P6, R4, R0, 0x1 ;  /* 0x00000000041a7211 */ /* 0x000fc600078c08ff */
[----:B------:R0:W-:Y:S01]  /*63580*/  @P3 STG.E.U16 [R28.64], R16 ;  /* 0x000000101c003986 */ /* 0x0001e2000c101506 */
[C---:B------:R-:W-:Y:S02]  /*63590*/  LEA.HI.X.SX32 R27, R4.reuse, R2, 0x1, P6 ;  /* 0x00000002041b7211 */ /* 0x040fe400030f0eff */
[----:B------:R-:W-:Y:S02]  /*635a0*/  IADD3 R3, R4, c[0x0][0x198], RZ ;  /* 0x0000660004037a10 */ /* 0x000fe40007ffe0ff */
[----:B0-----:R-:W-:Y:S02]  /*635b0*/  PRMT R16, R16, 0x7632, R16 ;  /* 0x0000763210107816 */ /* 0x001fe40000000010 */
[----:B------:R-:W-:-:S03]  /*635c0*/  LEA R28, P6, R3, R0, 0x1 ;  /* 0x00000000031c7211 */ /* 0x000fc600078c08ff */
[----:B------:R-:W-:Y:S01]  /*635d0*/  @P5 STG.E.U16 [R26.64], R16 ;  /* 0x000000101a005986 */ /* 0x000fe2000c101506 */
[----:B------:R-:W-:Y:S02]  /*635e0*/  LEA.HI.X.SX32 R29, R3, R2, 0x1, P6 ;  /* 0x00000002031d7211 */ /* 0x000fe400030f0eff */
[----:B---3--:R-:W-:Y:S02]  /*635f0*/  ISETP.LT.AND P4, PT, R10, c[0x0][0x17c], !P0 ;  /* 0x00005f000a007a0c */ /* 0x008fe40004781270 */
[----:B----4-:R-:W-:Y:S02]  /*63600*/  ISETP.LT.AND P3, PT, R7, c[0x0][0x17c], !P0 ;  /* 0x00005f0007007a0c */ /* 0x010fe40004761270 */
[----:B------:R-:W3:Y:S04]  /*63610*/  LDL.LU R7, [R1+0x163c] ;  /* 0x00163c0001077983 */ /* 0x000ee80000300800 */
[----:B------:R-:W4:Y:S04]  /*63620*/  LDL.LU R10, [R1+0x44] ;  /* 0x00004400010a7983 */ /* 0x000f280000300800 */
[----:B-----5:R0:W-:Y:S01]  /*63630*/  @P2 STG.E.U16 [R28.64], R20 ;  /* 0x000000141c002986 */ /* 0x0201e2000c101506 */
[----:B--2---:R-:W-:-:S03]  /*63640*/  ISETP.LT.AND P5, PT, R6, c[0x0][0x17c], !P0 ;  /* 0x00005f0006007a0c */ /* 0x004fc600047a1270 */
[----:B------:R-:W2:Y:S01]  /*63650*/  LDL.LU R6, [R1+0x1640] ;  /* 0x0016400001067983 */ /* 0x000ea20000300800 */
[----:B------:R-:W-:-:S03]  /*63660*/  ISETP.LT.AND P2, PT, R11, c[0x0][0x17c], !P0 ;  /* 0x00005f000b007a0c */ /* 0x000fc60004741270 */
[----:B------:R-:W5:Y:S01]  /*63670*/  LDL.LU R11, [R1+0x1644] ;  /* 0x00164400010b7983 */ /* 0x000f620000300800 */
[----:B------:R-:W-:Y:S02]  /*63680*/  IADD3 R4, R3, c[0x0][0x198], RZ ;  /* 0x0000660003047a10 */ /* 0x000fe40007ffe0ff */
[----:B0-----:R-:W-:Y:S01]  /*63690*/  PRMT R20, R20, 0x7632, R20 ;  /* 0x0000763214147816 */ /* 0x001fe20000000014 */
[----:B------:R-:W5:Y:S01]  /*636a0*/  LDL.LU R14, [R1+0x74] ;  /* 0x00007400010e7983 */ /* 0x000f620000300800 */
[C---:B------:R-:W-:Y:S02]  /*636b0*/  LEA R26, P6, R4.reuse, R0, 0x1 ;  /* 0x00000000041a7211 */ /* 0x040fe400078c08ff */
[C---:B------:R-:W-:Y:S02]  /*636c0*/  IADD3 R3, R4.reuse, c[0x0][0x198], RZ ;  /* 0x0000660004037a10 */ /* 0x040fe40007ffe0ff */
[----:B------:R-:W-:Y:S02]  /*636d0*/  LEA.HI.X.SX32 R27, R4, R2, 0x1, P6 ;  /* 0x00000002041b7211 */ /* 0x000fe400030f0eff */
[----:B------:R-:W-:-:S02]  /*636e0*/  LEA R28, P6, R3, R0, 0x1 ;  /* 0x00000000031c7211 */ /* 0x000fc400078c08ff */
[C---:B------:R-:W-:Y:S01]  /*636f0*/  IADD3 R4, R3.reuse, c[0x0][0x198], RZ ;  /* 0x0000660003047a10 */ /* 0x040fe20007ffe0ff */
[----:B------:R0:W-:Y:S01]  /*63700*/  @P1 STG.E.U16 [R26.64], R20 ;  /* 0x000000141a001986 */ /* 0x0001e2000c101506 */
[----:B------:R-:W-:Y:S02]  /*63710*/  LEA.HI.X.SX32 R29, R3, R2, 0x1, P6 ;  /* 0x00000002031d7211 */ /* 0x000fe400030f0eff */
[----:B------:R-:W-:Y:S02]  /*63720*/  IADD3 R3, R4, c[0x0][0x198], RZ ;  /* 0x0000660004037a10 */ /* 0x000fe40007ffe0ff */
[----:B------:R-:W-:Y:S01]  /*63730*/  PRMT R8, R24, 0x7632, R8 ;  /* 0x0000763218087816 */ /* 0x000fe20000000008 */
[----:B------:R1:W-:Y:S01]  /*63740*/  @P4 STG.E.U16 [R28.64], R24 ;  /* 0x000000181c004986 */ /* 0x0003e2000c101506 */
[----:B0-----:R-:W-:-:S04]  /*63750*/  LEA R26, P6, R4, R0, 0x1 ;  /* 0x00000000041a7211 */ /* 0x001fc800078c08ff */
[----:B------:R-:W-:Y:S02]  /*63760*/  LEA.HI.X.SX32 R27, R4, R2, 0x1, P6 ;  /* 0x00000002041b7211 */ /* 0x000fe400030f0eff */
[C---:B-1----:R-:W-:Y:S02]  /*63770*/  LEA R28, P6, R3.reuse, R0, 0x1 ;  /* 0x00000000031c7211 */ /* 0x042fe400078c08ff */
[C---:B------:R-:W-:Y:S01]  /*63780*/  IADD3 R4, R3.reuse, c[0x0][0x198], RZ ;  /* 0x0000660003047a10 */ /* 0x040fe20007ffe0ff */
[----:B------:R0:W-:Y:S01]  /*63790*/  @P3 STG.E.U16 [R26.64], R8 ;  /* 0x000000081a003986 */ /* 0x0001e2000c101506 */
[----:B------:R-:W-:Y:S02]  /*637a0*/  LEA.HI.X.SX32 R29, R3, R2, 0x1, P6 ;  /* 0x00000002031d7211 */ /* 0x000fe400030f0eff */
[----:B---3--:R-:W-:Y:S02]  /*637b0*/  ISETP.LT.AND P1, PT, R7, c[0x0][0x17c], !P0 ;  /* 0x00005f0007007a0c */ /* 0x008fe40004721270 */
[----:B------:R-:W3:Y:S01]  /*637c0*/  LDL.LU R7, [R1+0x1648] ;  /* 0x0016480001077983 */ /* 0x000ee20000300800 */
[----:B0-----:R-:W-:-:S02]  /*637d0*/  LEA R26, P6, R4, R0, 0x1 ;  /* 0x00000000041a7211 */ /* 0x001fc400078c08ff */
[----:B----4-:R-:W-:Y:S02]  /*637e0*/  PRMT R8, R10, 0x7632, R8 ;  /* 0x000076320a087816 */ /* 0x010fe40000000008 */
[----:B------:R-:W-:Y:S01]  /*637f0*/  LEA.HI.X.SX32 R27, R4, R2, 0x1, P6 ;  /* 0x00000002041b7211 */ /* 0x000fe200030f0eff */
[----:B------:R0:W-:Y:S04]  /*63800*/  @P5 STG.E.U16 [R28.64], R10 ;  /* 0x0000000a1c005986 */ /* 0x0001e8000c101506 */
[----:B------:R1:W-:Y:S01]  /*63810*/  @P2 STG.E.U16 [R26.64], R8 ;  /* 0x000000081a002986 */ /* 0x0003e2000c101506 */
[----:B--2---:R-:W-:-:S03]  /*63820*/  ISETP.LT.AND P4, PT, R6, c[0x0][0x17c], !P0 ;  /* 0x00005f0006007a0c */ /* 0x004fc60004781270 */
[----:B------:R-:W2:Y:S01]  /*63830*/  LDL.LU R6, [R1+0x164c] ;  /* 0x00164c0001067983 */ /* 0x000ea20000300800 */
[----:B-----5:R-:W-:-:S03]  /*63840*/  ISETP.LT.AND P3, PT, R11, c[0x0][0x17c], !P0 ;  /* 0x00005f000b007a0c */ /* 0x020fc60004761270 */
[----:B------:R-:W4:Y:S04]  /*63850*/  LDL.LU R11, [R1+0x1650] ;  /* 0x00165000010b7983 */ /* 0x000f280000300800 */
[----:B0-----:R-:W5:Y:S04]  /*63860*/  LDL.LU R10, [R1+0x1654] ;  /* 0x00165400010a7983 */ /* 0x001f680000300800 */
[----:B-1----:R-:W5:Y:S04]  /*63870*/  LDL.LU.64 R26, [R1+0x17d8] ;  /* 0x0017d800011a7983 */ /* 0x002f680000300a00 */
[----:B------:R-:W5:Y:S01]  /*63880*/  LDL.LU R24, [R1+0x1658] ;  /* 0x0016580001187983 */ /* 0x000f620000300800 */
[----:B------:R-:W-:-:S04]  /*63890*/  IADD3 R3, R4, c[0x0][0x198], RZ ;  /* 0x0000660004037a10 */ /* 0x000fc80007ffe0ff */
[C---:B------:R-:W-:Y:S02]  /*638a0*/  LEA R28, P6, R3.reuse, R0, 0x1 ;  /* 0x00000000031c7211 */ /* 0x040fe400078c08ff */
[C---:B------:R-:W-:Y:S02]  /*638b0*/  IADD3 R4, R3.reuse, c[0x0][0x198], RZ ;  /* 0x0000660003047a10 */ /* 0x040fe40007ffe0ff */
[----:B------:R-:W-:Y:S02]  /*638c0*/  LEA.HI.X.SX32 R29, R3, R2, 0x1, P6 ;  /* 0x00000002031d7211 */ /* 0x000fe400030f0eff */
[----:B------:R-:W-:-:S03]  /*638d0*/  IADD3 R3, R4, c[0x0][0x198], RZ ;  /* 0x0000660004037a10 */ /* 0x000fc60007ffe0ff */
[----:B------:R0:W-:Y:S01]  /*638e0*/  @P1 STG.E.U16 [R28.64], R14 ;  /* 0x0000000e1c001986 */ /* 0x0001e2000c101506 */
[----:B------:R-:W-:Y:S02]  /*638f0*/  PRMT R8, R14, 0x7632, R8 ;  /* 0x000076320e087816 */ /* 0x000fe40000000008 */
[----:B---3--:R-:W-:Y:S02]  /*63900*/  ISETP.LT.AND P5, PT, R7, c[0x0][0x17c], !P0 ;  /* 0x00005f0007007a0c */ /* 0x008fe400047a1270 */
[----:B--2---:R-:W-:Y:S02]  /*63910*/  ISETP.LT.AND P2, PT, R6, c[0x0][0x17c], !P0 ;  /* 0x00005f0006007a0c */ /* 0x004fe40004741270 */
[----:B------:R-:W-:-:S04]  /*63920*/  LEA R6, P6, R4, R0, 0x1 ;  /* 0x0000000004067211 */ /* 0x000fc800078c08ff */
[----:B------:R-:W-:Y:S02]  /*63930*/  LEA.HI.X.SX32 R7, R4, R2, 0x1, P6 ;  /* 0x0000000204077211 */ /* 0x000fe400030f0eff */
[----:B0-----:R-:W-:Y:S02]  /*63940*/  LEA R28, P6, R3, R0, 0x1 ;  /* 0x00000000031c7211 */ /* 0x001fe400078c08ff */
[----:B----4-:R-:W-:Y:S02]  /*63950*/  ISETP.LT.AND P1, PT, R11, c[0x0][0x17c], !P0 ;  /* 0x00005f000b007a0c */ /* 0x010fe40004721270 */
[----:B------:R-:W-:Y:S01]  /*63960*/  LEA.HI.X.SX32 R29, R3, R2, 0x1, P6 ;  /* 0x00000002031d7211 */ /* 0x000fe200030f0eff */
[----:B------:R-:W2:Y:S04]  /*63970*/  LDL.LU R11, [R1+0x165c] ;  /* 0x00165c00010b7983 */ /* 0x000ea80000300800 */
[----:B------:R-:W3:Y:S04]  /*63980*/  LDL.LU R20, [R1+0x94] ;  /* 0x0000940001147983 */ /* 0x000ee80000300800 */
[----:B------:R0:W-:Y:S01]  /*63990*/  @P4 STG.E.U16 [R6.64], R8 ;  /* 0x0000000806004986 */ /* 0x0001e2000c101506 */
[----:B-----5:R-:W-:-:S03]  /*639a0*/  ISETP.LT.AND P4, PT, R10, c[0x0][0x17c], !P0 ;  /* 0x00005f000a007a0c */ /* 0x020fc60004781270 */
[----:B------:R1:W-:Y:S01]  /*639b0*/  @P3 STG.E.U16 [R28.64], R5 ;  /* 0x000000051c003986 */ /* 0x0003e2000c101506 */
[----:B------:R-:W-:-:S03]  /*639c0*/  ISETP.LT.AND P3, PT, R24, c[0x0][0x17c], !P0 ;  /* 0x00005f0018007a0c */ /* 0x000fc60004761270 */
[----:B0-----:R-:W4:Y:S04]  /*639d0*/  LDL.LU.64 R6, [R1+0x17d0] ;  /* 0x0017d00001067983 */ /* 0x001f280000300a00 */
[----:B------:R-:W5:Y:S04]  /*639e0*/  LDL.LU R10, [R1+0x1660] ;  /* 0x00166000010a7983 */ /* 0x000f680000300800 */
[----:B------:R-:W4:Y:S01]  /*639f0*/  LDL.LU R24, [R1+0x1664] ;  /* 0x0016640001187983 */ /* 0x000f220000300800 */
[----:B------:R-:W-:Y:S01]  /*63a00*/  IADD3 R4, R3, c[0x0][0x198], RZ ;  /* 0x0000660003047a10 */ /* 0x000fe20007ffe0ff */
[----:B------:R-:W-:-:S03]  /*63a10*/  IMAD.MOV.U32 R8, RZ, RZ, R15 ;  /* 0x000000ffff087224 */ /* 0x000fc600078e000f */
[C---:B------:R-:W-:Y:S02]  /*63a20*/  LEA R14, P6, R4.reuse, R0, 0x1 ;  /* 0x00000000040e7211 */ /* 0x040fe400078c08ff */
[C---:B------:R-:W-:Y:S02]  /*63a30*/  IADD3 R3, R4.reuse, c[0x0][0x198], RZ ;  /* 0x0000660004037a10 */ /* 0x040fe40007ffe0ff */
[----:B------:R-:W-:Y:S01]  /*63a40*/  LEA.HI.X.SX32 R15, R4, R2, 0x1, P6 ;  /* 0x00000002040f7211 */ /* 0x000fe200030f0eff */
[----:B-1----:R-:W-:Y:S01]  /*63a50*/  IMAD.MOV.U32 R29, RZ, RZ, R8 ;  /* 0x000000ffff1d7224 */ /* 0x002fe200078e0008 */
[----:B------:R-:W-:Y:S02]  /*63a60*/  LEA R4, P6, R3, R0, 0x1 ;  /* 0x0000000003047211 */ /* 0x000fe400078c08ff */
[----:B------:R-:W-:Y:S02]  /*63a70*/  PRMT R12, R5, 0x7632, R12 ;  /* 0x00007632050c7816 */ /* 0x000fe4000000000c */
[----:B------:R-:W-:-:S02]  /*63a80*/  IADD3 R8, R3, c[0x0][0x198], RZ ;  /* 0x0000660003087a10 */ /* 0x000fc40007ffe0ff */
[----:B------:R-:W-:Y:S01]  /*63a90*/  LEA.HI.X.SX32 R5, R3, R2, 0x1, P6 ;  /* 0x0000000203057211 */ /* 0x000fe200030f0eff */
[----:B------:R-:W-:-:S04]  /*63aa0*/  IMAD.MOV.U32 R3, RZ, RZ, R29 ;  /* 0x000000ffff037224 */ /* 0x000fc800078e001d */
[----:B------:R-:W-:Y:S01]  /*63ab0*/  IMAD.MOV.U32 R29, RZ, RZ, R3 ;  /* 0x000000ffff1d7224 */ /* 0x000fe200078e0003 */
[----:B------:R0:W-:Y:S01]  /*63ac0*/  @P5 STG.E.U16 [R14.64], R12 ;  /* 0x0000000c0e005986 */ /* 0x0001e2000c101506 */
[----:B------:R-:W-:-:S03]  /*63ad0*/  LEA R28, P6, R8, R0, 0x1 ;  /* 0x00000000081c7211 */ /* 0x000fc600078c08ff */
[----:B------:R1:W-:Y:S01]  /*63ae0*/  @P2 STG.E.U16 [R4.64], R29 ;  /* 0x0000001d04002986 */ /* 0x0003e2000c101506 */
[----:B------:R-:W-:-:S03]  /*63af0*/  IADD3 R3, R8, c[0x0][0x198], RZ ;  /* 0x0000660008037a10 */ /* 0x000fc60007ffe0ff */
[----:B0-----:R-:W4:Y:S01]  /*63b00*/  LDL.LU.64 R14, [R1+0x17c8] ;  /* 0x0017c800010e7983 */ /* 0x001f220000300a00 */
[----:B-1----:R-:W-:Y:S01]  /*63b10*/  IMAD.MOV.U32 R5, RZ, RZ, R29 ;  /* 0x000000ffff057224 */ /* 0x002fe200078e001d */
[----:B------:R-:W-:Y:S02]  /*63b20*/  LEA.HI.X.SX32 R29, R8, R2, 0x1, P6 ;  /* 0x00000002081d7211 */ /* 0x000fe400030f0eff */
[----:B------:R-:W-:Y:S02]  /*63b30*/  LEA R4, P6, R3, R0, 0x1 ;  /* 0x0000000003047211 */ /* 0x000fe400078c08ff */
[----:B------:R-:W-:Y:S02]  /*63b40*/  PRMT R12, R5, 0x7632, R12 ;  /* 0x00007632050c7816 */ /* 0x000fe4000000000c */
[C---:B------:R-:W-:Y:S02]  /*63b50*/  IADD3 R8, R3.reuse, c[0x0][0x198], RZ ;  /* 0x0000660003087a10 */ /* 0x040fe40007ffe0ff */
[----:B------:R-:W-:Y:S01]  /*63b60*/  LEA.HI.X.SX32 R5, R3, R2, 0x1, P6 ;  /* 0x0000000203057211 */ /* 0x000fe200030f0eff */
[----:B------:R0:W-:Y:S02]  /*63b70*/  @P1 STG.E.U16 [R28.64], R12 ;  /* 0x0000000c1c001986 */ /* 0x0001e4000c101506 */
[----:B0-----:R-:W-:-:S04]  /*63b80*/  LEA R28, P6, R8, R0, 0x1 ;  /* 0x00000000081c7211 */ /* 0x001fc800078c08ff */
[----:B------:R-:W-:Y:S02]  /*63b90*/  LEA.HI.X.SX32 R29, R8, R2, 0x1, P6 ;  /* 0x00000002081d7211 */ /* 0x000fe400030f0eff */
[----:B--2---:R-:W-:Y:S02]  /*63ba0*/  ISETP.LT.AND P5, PT, R11, c[0x0][0x17c], !P0 ;  /* 0x00005f000b007a0c */ /* 0x004fe400047a1270 */
[----:B------:R-:W2:Y:S01]  /*63bb0*/  LDL.LU R11, [R1+0x1668] ;  /* 0x00166800010b7983 */ /* 0x000ea20000300800 */
[----:B---3--:R-:W-:-:S03]  /*63bc0*/  PRMT R12, R20, 0x7632, R12 ;  /* 0x00007632140c7816 */ /* 0x008fc6000000000c */
[----:B------:R0:W-:Y:S04]  /*63bd0*/  @P4 STG.E.U16 [R4.64], R20 ;  /* 0x0000001404004986 */ /* 0x0001e8000c101506 */
[----:B------:R1:W-:Y:S01]  /*63be0*/  @P3 STG.E.U16 [R28.64], R12 ;  /* 0x0000000c1c003986 */ /* 0x0003e2000c101506 */
[----:B-----5:R-:W-:-:S03]  /*63bf0*/  ISETP.LT.AND P2, PT, R10, c[0x0][0x17c], !P0 ;  /* 0x00005f000a007a0c */ /* 0x020fc60004741270 */
[----:B------:R-:W3:Y:S01]  /*63c00*/  LDL.LU R10, [R1+0x166c] ;  /* 0x00166c00010a7983 */ /* 0x000ee20000300800 */
[----:B----4-:R-:W-:-:S03]  /*63c10*/  ISETP.LT.AND P1, PT, R24, c[0x0][0x17c], !P0 ;  /* 0x00005f0018007a0c */ /* 0x010fc60004721270 */
[----:B------:R-:W4:Y:S04]  /*63c20*/  LDL.LU R24, [R1+0x1670] ;  /* 0x0016700001187983 */ /* 0x000f280000300800 */
[----:B0-----:R-:W5:Y:S04]  /*63c30*/  LDL.LU R20, [R1+0x1674] ;  /* 0x0016740001147983 */ /* 0x001f680000300800 */
[----:B-1----:R-:W2:Y:S04]  /*63c40*/  LDL.LU R29, [R1+0x84] ;  /* 0x00008400011d7983 */ /* 0x002ea80000300800 */
[----:B------:R-:W3:Y:S01]  /*63c50*/  LDL.LU R12, [R1+0x1678] ;  /* 0x00167800010c7983 */ /* 0x000ee20000300800 */
[----:B------:R-:W-:-:S04]  /*63c60*/  IADD3 R3, R8, c[0x0][0x198], RZ ;  /* 0x0000660008037a10 */ /* 0x000fc80007ffe0ff */
[----:B------:R-:W-:-:S04]  /*63c70*/  LEA R4, P6, R3, R0, 0x1 ;  /* 0x0000000003047211 */ /* 0x000fc800078c08ff */
[C---:B------:R-:W-:Y:S02]  /*63c80*/  LEA.HI.X.SX32 R5, R3.reuse, R2, 0x1, P6 ;  /* 0x0000000203057211 */ /* 0x040fe400030f0eff */
[----:B------:R-:W-:-:S04]  /*63c90*/  IADD3 R8, R3, c[0x0][0x198], RZ ;  /* 0x0000660003087a10 */ /* 0x000fc80007ffe0ff */
[----:B------:R-:W-:Y:S02]  /*63ca0*/  IADD3 R3, R8, c[0x0][0x198], RZ ;  /* 0x0000660008037a10 */ /* 0x000fe40007ffe0ff */
[----:B------:R-:W-:Y:S01]  /*63cb0*/  PRMT R16, R9, 0x7632, R16 ;  /* 0x0000763209107816 */ /* 0x000fe20000000010 */
[----:B--2---:R0:W-:Y:S01]  /*63cc0*/  @P5 STG.E.U16 [R4.64], R29 ;  /* 0x0000001d04005986 */ /* 0x0041e2000c101506 */
[----:B----4-:R-:W-:-:S03]  /*63cd0*/  ISETP.LT.AND P5, PT, R24, c[0x0][0x17c], !P0 ;  /* 0x00005f0018007a0c */ /* 0x010fc600047a1270 */
[----:B------:R-:W2:Y:S01]  /*63ce0*/  LDL.LU R24, [R1+0x167c] ;  /* 0x00167c0001187983 */ /* 0x000ea20000300800 */
[----:B---3--:R-:W-:Y:S02]  /*63cf0*/  ISETP.LT.AND P3, PT, R10, c[0x0][0x17c], !P0 ;  /* 0x00005f000a007a0c */ /* 0x008fe40004761270 */
[C---:B------:R-:W-:Y:S02]  /*63d00*/  LEA R10, P6, R8.reuse, R0, 0x1 ;  /* 0x00000000080a7211 */ /* 0x040fe400078c08ff */
[----:B------:R-:W-:Y:S02]  /*63d10*/  ISETP.LT.AND P4, PT, R11, c[0x0][0x17c], !P0 ;  /* 0x00005f000b007a0c */ /* 0x000fe40004781270 */
[----:B------:R-:W-:Y:S02]  /*63d20*/  LEA.HI.X.SX32 R11, R8, R2, 0x1, P6 ;  /* 0x00000002080b7211 */ /* 0x000fe400030f0eff */
[----:B0-----:R-:W-:Y:S02]  /*63d30*/  PRMT R4, R29, 0x7632, R4 ;  /* 0x000076321d047816 */ /* 0x001fe40000000004 */
[----:B------:R-:W-:-:S02]  /*63d40*/  LEA R28, P6, R3, R0, 0x1 ;  /* 0x00000000031c7211 */ /* 0x000fc400078c08ff */
[C---:B------:R-:W-:Y:S01]  /*63d50*/  IADD3 R5, R3.reuse, c[0x0][0x198], RZ ;  /* 0x0000660003057a10 */ /* 0x040fe20007ffe0ff */
[----:B------:R0:W-:Y:S01]  /*63d60*/  @P2 STG.E.U16 [R10.64], R4 ;  /* 0x000000040a002986 */ /* 0x0001e2000c101506 */
[----:B------:R-:W-:Y:S02]  /*63d70*/  LEA.HI.X.SX32 R29, R3, R2, 0x1, P6 ;  /* 0x00000002031d7211 */ /* 0x000fe400030f0eff */
[----:B------:R-:W-:-:S03]  /*63d80*/  IADD3 R3, R5, c[0x0][0x198], RZ ;  /* 0x0000660005037a10 */ /* 0x000fc60007ffe0ff */
[----:B------:R1:W-:Y:S01]  /*63d90*/  @P1 STG.E.U16 [R28.64], R9 ;  /* 0x000000091c001986 */ /* 0x0003e2000c101506 */
[----:B0-----:R-:W-:-:S03]  /*63da0*/  LEA R4, P6, R5, R0, 0x1 ;  /* 0x0000000005047211 */ /* 0x001fc600078c08ff */
[----:B------:R-:W3:Y:S01]  /*63db0*/  LDL.LU.64 R10, [R1+0x17c0] ;  /* 0x0017c000010a7983 */ /* 0x000ee20000300a00 */
[----:B------:R-:W-:Y:S02]  /*63dc0*/  LEA.HI.X.SX32 R5, R5, R2, 0x1, P6 ;  /* 0x0000000205057211 */ /* 0x000fe400030f0eff */
[C---:B------:R-:W-:Y:S01]  /*63dd0*/  LEA R8, P6, R3.reuse, R0, 0x1 ;  /* 0x0000000003087211 */ /* 0x040fe200078c08ff */
[----:B-1----:R-:W4:Y:S01]  /*63de0*/  LDL.LU R28, [R1+0x1680] ;  /* 0x00168000011c7983 */ /* 0x002f220000300800 */
[----:B-----5:R-:W-:Y:S02]  /*63df0*/  ISETP.LT.AND P2, PT, R20, c[0x0][0x17c], !P0 ;  /* 0x00005f0014007a0c */ /* 0x020fe40004741270 */
[----:B------:R-:W-:Y:S01]  /*63e00*/  ISETP.LT.AND P1, PT, R12, c[0x0][0x17c], !P0 ;  /* 0x00005f000c007a0c */ /* 0x000fe20004721270 */
[----:B------:R-:W5:Y:S01]  /*63e10*/  LDL.LU R29, [R1+0x34] ;  /* 0x00003400011d7983 */ /* 0x000f620000300800 */
[C---:B------:R-:W-:Y:S02]  /*63e20*/  IADD3 R12, R3.reuse, c[0x0][0x198], RZ ;  /* 0x00006600030c7a10 */ /* 0x040fe40007ffe0ff */
[----:B------:R-:W-:Y:S01]  /*63e30*/  LEA.HI.X.SX32 R9, R3, R2, 0x1, P6 ;  /* 0x0000000203097211 */ /* 0x000fe200030f0eff */
[----:B------:R-:W3:Y:S04]  /*63e40*/  LDL.LU R20, [R1+0x1684] ;  /* 0x0016840001147983 */ /* 0x000ee80000300800 */
[----:B------:R-:W3:Y:S04]  /*63e50*/  LDL.LU R3, [R1+0x64] ;  /* 0x0000640001037983 */ /* 0x000ee80000300800 */
[----:B------:R0:W-:Y:S01]  /*63e60*/  @P4 STG.E.U16 [R4.64], R16 ;  /* 0x0000001004004986 */ /* 0x0001e2000c101506 */
[----:B--2---:R-:W-:-:S03]  /*63e70*/  ISETP.LT.AND P4, PT, R24, c[0x0][0x17c], !P0 ;  /* 0x00005f0018007a0c */ /* 0x004fc60004781270 */
[----:B------:R-:W2:Y:S01]  /*63e80*/  LDL.LU R24, [R1+0x1688] ;  /* 0x0016880001187983 */ /* 0x000ea20000300800 */
[----:B0-----:R-:W-:Y:S01]  /*63e90*/  LEA R4, P6, R12, R0, 0x1 ;  /* 0x000000000c047211 */ /* 0x001fe200078c08ff */
[----:B---3--:R-:W-:-:S05]  /*63ea0*/  IMAD.MOV.U32 R5, RZ, RZ, R3 ;  /* 0x000000ffff057224 */ /* 0x008fca00078e0003 */
[----:B------:R0:W-:Y:S01]  /*63eb0*/  @P3 STG.E.U16 [R8.64], R5 ;  /* 0x0000000508003986 */ /* 0x0001e2000c101506 */
[----:B----4-:R-:W-:-:S03]  /*63ec0*/  ISETP.LT.AND P3, PT, R28, c[0x0][0x17c], !P0 ;  /* 0x00005f001c007a0c */ /* 0x010fc60004761270 */
[----:B------:R-:W3:Y:S01]  /*63ed0*/  LDL.LU R28, [R1+0x168c] ;  /* 0x00168c00011c7983 */ /* 0x000ee20000300800 */
[----:B0-----:R-:W-:Y:S01]  /*63ee0*/  IMAD.MOV.U32 R9, RZ, RZ, R5 ;  /* 0x000000ffff097224 */ /* 0x001fe200078e0005 */
[----:B------:R-:W-:-:S04]  /*63ef0*/  LEA.HI.X.SX32 R5, R12, R2, 0x1, P6 ;  /* 0x000000020c057211 */ /* 0x000fc800030f0eff */
[----:B------:R-:W-:-:S05]  /*63f00*/  PRMT R16, R9, 0x7632, R16 ;  /* 0x0000763209107816 */ /* 0x000fca0000000010 */
[----:B------:R0:W-:Y:S01]  /*63f10*/  @P5 STG.E.U16 [R4.64], R16 ;  /* 0x0000001004005986 */ /* 0x0001e2000c101506 */
[----:B------:R-:W-:-:S03]  /*63f20*/  ISETP.LT.AND P5, PT, R20, c[0x0][0x17c], !P0 ;  /* 0x00005f0014007a0c */ /* 0x000fc600047a1270 */
[----:B------:R-:W4:Y:S01]  /*63f30*/  LDL.LU R20, [R1+0x1690] ;  /* 0x0016900001147983 */ /* 0x000f220000300800 */
[----:B------:R-:W-:-:S04]  /*63f40*/  IADD3 R3, R12, c[0x0][0x198], RZ ;  /* 0x000066000c037a10 */ /* 0x000fc80007ffe0ff */
[----:B------:R-:W-:-:S04]  /*63f50*/  LEA R8, P6, R3, R0, 0x1 ;  /* 0x0000000003087211 */ /* 0x000fc800078c08ff */
[----:B------:R-:W-:-:S05]  /*63f60*/  LEA.HI.X.SX32 R9, R3, R2, 0x1, P6 ;  /* 0x0000000203097211 */ /* 0x000fca00030f0eff */
[----:B-----5:R1:W-:Y:S01]  /*63f70*/  @P2 STG.E.U16 [R8.64], R29 ;  /* 0x0000001d08002986 */ /* 0x0203e2000c101506 */
[----:B--2---:R-:W-:-:S03]  /*63f80*/  ISETP.LT.AND P2, PT, R24, c[0x0][0x17c], !P0 ;  /* 0x00005f0018007a0c */ /* 0x004fc60004741270 */
[----:B------:R-:W2:Y:S01]  /*63f90*/  LDL.LU R24, [R1+0x1694] ;  /* 0x0016940001187983 */ /* 0x000ea20000300800 */
[----:B------:R-:W-:-:S04]  /*63fa0*/  IADD3 R12, R3, c[0x0][0x198], RZ ;  /* 0x00006600030c7a10 */ /* 0x000fc80007ffe0ff */
[C---:B0-----:R-:W-:Y:S02]  /*63fb0*/  LEA R4, P6, R12.reuse, R0, 0x1 ;  /* 0x000000000c047211 */ /* 0x041fe400078c08ff */
[C---:B------:R-:W-:Y:S02]  /*63fc0*/  IADD3 R3, R12.reuse, c[0x0][0x198], RZ ;  /* 0x000066000c037a10 */ /* 0x040fe40007ffe0ff */
[----:B------:R-:W-:Y:S02]  /*63fd0*/  LEA.HI.X.SX32 R5, R12, R2, 0x1, P6 ;  /* 0x000000020c057211 */ /* 0x000fe400030f0eff */
[----:B-1----:R-:W-:Y:S02]  /*63fe0*/  LEA R8, P6, R3, R0, 0x1 ;  /* 0x0000000003087211 */ /* 0x002fe400078c08ff */
[----:B------:R-:W-:Y:S02]  /*63ff0*/  PRMT R16, R29, 0x7632, R16 ;  /* 0x000076321d107816 */ /* 0x000fe40000000010 */
[----:B------:R-:W-:-:S03]  /*64000*/  LEA.HI.X.SX32 R9, R3, R2, 0x1, P6 ;  /* 0x0000000203097211 */ /* 0x000fc600030f0eff */
[----:B------:R0:W-:Y:S04]  /*64010*/  @P1 STG.E.U16 [R4.64], R16 ;  /* 0x0000001004001986 */ /* 0x0001e8000c101506 */
[----:B------:R1:W-:Y:S01]  /*64020*/  @P4 STG.E.U16 [R8.64], R10 ;  /* 0x0000000a08004986 */ /* 0x0003e2000c101506 */
[----:B0-----:R-:W-:Y:S02]  /*64030*/  PRMT R16, R10, 0x7632, R16 ;  /* 0x000076320a107816 */ /* 0x001fe40000000010 */
[----:B------:R-:W-:Y:S02]  /*64040*/  IADD3 R12, R3, c[0x0][0x198], RZ ;  /* 0x00006600030c7a10 */ /* 0x000fe40007ffe0ff */
[----:B---3--:R-:W-:Y:S02]  /*64050*/  ISETP.LT.AND P1, PT, R28, c[0x0][0x17c], !P0 ;  /* 0x00005f001c007a0c */ /* 0x008fe40004721270 */
[----:B------:R-:W3:Y:S04]  /*64060*/  LDL.LU R28, [R1+0x1698] ;  /* 0x00169800011c7983 */ /* 0x000ee80000300800 */
[----:B-1----:R-:W5:Y:S01]  /*64070*/  LDL.LU R10, [R1+0x17b8] ;  /* 0x0017b800010a7983 */ /* 0x002f620000300800 */
[----:B----4-:R-:W-:-:S03]  /*64080*/  ISETP.LT.AND P4, PT, R20, c[0x0][0x17c], !P0 ;  /* 0x00005f0014007a0c */ /* 0x010fc60004781270 */
[----:B------:R-:W4:Y:S01]  /*64090*/  LDL.LU R20, [R1+0x169c] ;  /* 0x00169c0001147983 */ /* 0x000f220000300800 */
[----:B------:R-:W-:-:S04]  /*640a0*/  LEA R4, P6, R12, R0, 0x1 ;  /* 0x000000000c047211 */ /* 0x000fc800078c08ff */
[----:B------:R-:W-:-:S05]  /*640b0*/  LEA.HI.X.SX32 R5, R12, R2, 0x1, P6 ;  /* 0x000000020c057211 */ /* 0x000fca00030f0eff */
[----:B------:R0:W-:Y:S01]  /*640c0*/  @P3 STG.E.U16 [R4.64], R16 ;  /* 0x0000001004003986 */ /* 0x0001e2000c101506 */
[----:B--2---:R-:W-:-:S03]  /*640d0*/  ISETP.LT.AND P3, PT, R24, c[0x0][0x17c], !P0 ;  /* 0x00005f0018007a0c */ /* 0x004fc60004761270 */
[----:B------:R-:W2:Y:S04]  /*640e0*/  LDL.LU R24, [R1+0x16a0] ;  /* 0x0016a00001187983 */ /* 0x000ea80000300800 */
[----:B0-----:R-:W3:Y:S01]  /*640f0*/  LDL.LU R16, [R1+0x16a4] ;  /* 0x0016a40001107983 */ /* 0x001ee20000300800 */
[----:B------:R-:W-:-:S04]  /*64100*/  IADD3 R3, R12, c[0x0][0x198], RZ ;  /* 0x000066000c037a10 */ /* 0x000fc80007ffe0ff */
[C---:B------:R-:W-:Y:S02]  /*64110*/  LEA R8, P6, R3.reuse, R0, 0x1 ;  /* 0x0000000003087211 */ /* 0x040fe400078c08ff */
[C---:B------:R-:W-:Y:S02]  /*64120*/  IADD3 R12, R3.reuse, c[0x0][0x198], RZ ;  /* 0x00006600030c7a10 */ /* 0x040fe40007ffe0ff */
[----:B------:R-:W-:Y:S02]  /*64130*/  LEA.HI.X.SX32 R9, R3, R2, 0x1, P6 ;  /* 0x0000000203097211 */ /* 0x000fe400030f0eff */
[----:B------:R-:W-:-:S03]  /*64140*/  LEA R4, P6, R12, R0, 0x1 ;  /* 0x000000000c047211 */ /* 0x000fc600078c08ff */
[----:B------:R0:W-:Y:S01]  /*64150*/  @P5 STG.E.U16 [R8.64], R13 ;  /* 0x0000000d08005986 */ /* 0x0001e2000c101506 */
[----:B------:R-:W-:Y:S02]  /*64160*/  LEA.HI.X.SX32 R5, R12, R2, 0x1, P6 ;  /* 0x000000020c057211 */ /* 0x000fe400030f0eff */
[----:B0-----:R-:W-:-:S05]  /*64170*/  PRMT R13, R13, 0x7632, R13 ;  /* 0x000076320d0d7816 */ /* 0x001fca000000000d */
[----:B------:R0:W-:Y:S01]  /*64180*/  @P2 STG.E.U16 [R4.64], R13 ;  /* 0x0000000d04002986 */ /* 0x0001e2000c101506 */
[----:B------:R-:W-:-:S04]  /*64190*/  IADD3 R3, R12, c[0x0][0x198], RZ ;  /* 0x000066000c037a10 */ /* 0x000fc80007ffe0ff */
[C---:B------:R-:W-:Y:S02]  /*641a0*/  LEA R8, P6, R3.reuse, R0, 0x1 ;  /* 0x0000000003087211 */ /* 0x040fe400078c08ff */
[C---:B------:R-:W-:Y:S02]  /*641b0*/  IADD3 R12, R3.reuse, c[0x0][0x198], RZ ;  /* 0x00006600030c7a10 */ /* 0x040fe40007ffe0ff */
[----:B------:R-:W-:Y:S02]  /*641c0*/  LEA.HI.X.SX32 R9, R3, R2, 0x1, P6 ;  /* 0x0000000203097211 */ /* 0x000fe400030f0eff */
[----:B0-----:R-:W-:Y:S02]  /*641d0*/  LEA R4, P6, R12, R0, 0x1 ;  /* 0x000000000c047211 */ /* 0x001fe400078c08ff */
[----:B------:R-:W-:Y:S02]  /*641e0*/  PRMT R13, R6, 0x7632, R13 ;  /* 0x00007632060d7816 */ /* 0x000fe4000000000d */
[----:B------:R-:W-:-:S02]  /*641f0*/  LEA.HI.X.SX32 R5, R12, R2, 0x1, P6 ;  /* 0x000000020c057211 */ /* 0x000fc400030f0eff */
[----:B----4-:R-:W-:Y:S02]  /*64200*/  ISETP.LT.AND P2, PT, R20, c[0x0][0x17c], !P0 ;  /* 0x00005f0014007a0c */ /* 0x010fe40004741270 */
[----:B------:R-:W4:Y:S04]  /*64210*/  LDL.LU R20, [R1+0x16a8] ;  /* 0x0016a80001147983 */ /* 0x000f280000300800 */
[----:B------:R0:W-:Y:S04]  /*64220*/  @P1 STG.E.U16 [R8.64], R6 ;  /* 0x0000000608001986 */ /* 0x0001e8000c101506 */
[----:B------:R1:W-:Y:S04]  /*64230*/  @P4 STG.E.U16 [R4.64], R13 ;  /* 0x0000000d04004986 */ /* 0x0003e8000c101506 */
[----:B0-----:R-:W5:Y:S01]  /*64240*/  LDL.LU R6, [R1+0x17b4] ;  /* 0x0017b40001067983 */ /* 0x001f620000300800 */
[----:B--2---:R-:W-:-:S03]  /*64250*/  ISETP.LT.AND P1, PT, R24, c[0x0][0x17c], !P0 ;  /* 0x00005f0018007a0c */ /* 0x004fc60004721270 */
[----:B------:R-:W2:Y:S01]  /*64260*/  LDL.LU R24, [R1+0x16ac] ;  /* 0x0016ac0001187983 */ /* 0x000ea20000300800 */
[----:B---3--:R-:W-:-:S03]  /*64270*/  ISETP.LT.AND P4, PT, R16, c[0x0][0x17c], !P0 ;  /* 0x00005f0010007a0c */ /* 0x008fc60004781270 */
[----:B------:R-:W3:Y:S01]  /*64280*/  LDL.LU R16, [R1+0x16b0] ;  /* 0x0016b00001107983 */ /* 0x000ee20000300800 */
[----:B------:R-:W-:-:S04]  /*64290*/  IADD3 R3, R12, c[0x0][0x198], RZ ;  /* 0x000066000c037a10 */ /* 0x000fc80007ffe0ff */
[----:B------:R-:W-:-:S04]  /*642a0*/  LEA R8, P6, R3, R0, 0x1 ;  /* 0x0000000003087211 */ /* 0x000fc800078c08ff */
        /* <DEDUP_REMOVED lines=10> */
[----:B------:R-:W-:Y:S04]  /*64350*/  @P5 STG.E.U16 [R4.64], R25 ;  /* 0x0000001904005986 */ /* 0x000fe8000c101506 */
[----:B------:R0:W-:Y:S01]  /*64360*/  @P2 STG.E.U16 [R8.64], R17 ;  /* 0x0000001108002986 */ /* 0x0001e2000c101506 */
[----:B----4-:R-:W-:-:S03]  /*64370*/  ISETP.LT.AND P3, PT, R20, c[0x0][0x17c], !P0 ;  /* 0x00005f0014007a0c */ /* 0x010fc60004761270 */
[----:B------:R-:W4:Y:S04]  /*64380*/  LDL.LU R20, [R1+0x16b4] ;  /* 0x0016b40001147983 */ /* 0x000f280000300800 */
[----:B------:R-:W5:Y:S01]  /*64390*/  LDL.LU R28, [R1+0x58] ;  /* 0x00005800011c7983 */ /* 0x000f620000300800 */
[----:B--2---:R-:W-:-:S03]  /*643a0*/  ISETP.LT.AND P5, PT, R24, c[0x0][0x17c], !P0 ;  /* 0x00005f0018007a0c */ /* 0x004fc600047a1270 */
[----:B------:R-:W2:Y:S01]  /*643b0*/  LDL.LU R24, [R1+0x16b8] ;  /* 0x0016b80001187983 */ /* 0x000ea20000300800 */
[----:B---3--:R-:W-:-:S03]  /*643c0*/  ISETP.LT.AND P2, PT, R16, c[0x0][0x17c], !P0 ;  /* 0x00005f0010007a0c */ /* 0x008fc60004741270 */
[----:B------:R-:W3:Y:S01]  /*643d0*/  LDL.LU R16, [R1+0x16bc] ;  /* 0x0016bc0001107983 */ /* 0x000ee20000300800 */
[----:B------:R-:W-:Y:S02]  /*643e0*/  IADD3 R12, R3, c[0x0][0x198], RZ ;  /* 0x00006600030c7a10 */ /* 0x000fe40007ffe0ff */
[----:B0-----:R-:W-:Y:S01]  /*643f0*/  PRMT R17, R17, 0x7632, R17 ;  /* 0x0000763211117816 */ /* 0x001fe20000000011 */
        /* <DEDUP_REMOVED lines=11> */
[----:B0-----:R-:W-:Y:S02]  /*644b0*/  PRMT R21, R21, 0x7632, R21 ;  /* 0x0000763215157816 */ /* 0x001fe40000000015 */
[----:B----4-:R-:W-:Y:S02]  /*644c0*/  ISETP.LT.AND P1, PT, R20, c[0x0][0x17c], !P0 ;  /* 0x00005f0014007a0c */ /* 0x010fe40004721270 */
[----:B------:R-:W4:Y:S04]  /*644d0*/  LDL.LU R20, [R1+0x16c0] ;  /* 0x0016c00001147983 */ /* 0x000f280000300800 */
[----:B------:R-:W4:Y:S04]  /*644e0*/  LDL.LU R17, [R1+0x16c4] ;  /* 0x0016c40001117983 */ /* 0x000f280000300800 */
[----:B------:R0:W-:Y:S01]  /*644f0*/  @P3 STG.E.U16 [R4.64], R21 ;  /* 0x0000001504003986 */ /* 0x0001e2000c101506 */
[----:B--2---:R-:W-:-:S03]  /*64500*/  ISETP.LT.AND P4, PT, R24, c[0x0][0x17c], !P0 ;  /* 0x00005f0018007a0c */ /* 0x004fc60004781270 */
[----:B------:R-:W2:Y:S01]  /*64510*/  LDL.LU R24, [R1+0x78] ;  /* 0x0000780001187983 */ /* 0x000ea20000300800 */
[----:B---3--:R-:W-:-:S03]  /*64520*/  ISETP.LT.AND P3, PT, R16, c[0x0][0x17c], !P0 ;  /* 0x00005f0010007a0c */ /* 0x008fc60004761270 */
[----:B------:R-:W3:Y:S01]  /*64530*/  LDL.LU R16, [R1+0x16c8] ;  /* 0x0016c80001107983 */ /* 0x000ee20000300800 */
[----:B------:R-:W-:-:S04]  /*64540*/  IADD3 R3, R12, c[0x0][0x198], RZ ;  /* 0x000066000c037a10 */ /* 0x000fc80007ffe0ff */
[C---:B------:R-:W-:Y:S02]  /*64550*/  LEA R8, P6, R3.reuse, R0, 0x1 ;  /* 0x0000000003087211 */ /* 0x040fe400078c08ff */
[C---:B------:R-:W-:Y:S02]  /*64560*/  IADD3 R12, R3.reuse, c[0x0][0x198], RZ ;  /* 0x00006600030c7a10 */ /* 0x040fe40007ffe0ff */
[----:B------:R-:W-:Y:S02]  /*64570*/  LEA.HI.X.SX32 R9, R3, R2, 0x1, P6 ;  /* 0x0000000203097211 */ /* 0x000fe400030f0eff */
[----:B0-----:R-:W-:Y:S02]  /*64580*/  LEA R4, P6, R12, R0, 0x1 ;  /* 0x000000000c047211 */ /* 0x001fe400078c08ff */
[----:B-----5:R-:W-:Y:S02]  /*64590*/  PRMT R13, R28, 0x7632, R13 ;  /* 0x000076321c0d7816 */ /* 0x020fe4000000000d */
[C---:B------:R-:W-:Y:S01]  /*645a0*/  LEA.HI.X.SX32 R5, R12.reuse, R2, 0x1, P6 ;  /* 0x000000020c057211 */ /* 0x040fe200030f0eff */
[----:B------:R0:W-:Y:S04]  /*645b0*/  @P5 STG.E.U16 [R8.64], R28 ;  /* 0x0000001c08005986 */ /* 0x0001e8000c101506 */
[----:B------:R1:W-:Y:S01]  /*645c0*/  @P2 STG.E.U16 [R4.64], R13 ;  /* 0x0000000d04002986 */ /* 0x0003e2000c101506 */
[----:B------:R-:W-:-:S04]  /*645d0*/  IADD3 R3, R12, c[0x0][0x198], RZ ;  /* 0x000066000c037a10 */ /* 0x000fc80007ffe0ff */
[----:B0-----:R-:W-:-:S04]  /*645e0*/  LEA R8, P6, R3, R0, 0x1 ;  /* 0x0000000003087211 */ /* 0x001fc800078c08ff */
[----:B------:R-:W-:-:S05]  /*645f0*/  LEA.HI.X.SX32 R9, R3, R2, 0x1, P6 ;  /* 0x0000000203097211 */ /* 0x000fca00030f0eff */
[----:B------:R0:W-:Y:S01]  /*64600*/  @P1 STG.E.U16 [R8.64], R29 ;  /* 0x0000001d08001986 */ /* 0x0001e2000c101506 */
[----:B----4-:R-:W-:-:S03]  /*64610*/  ISETP.LT.AND P5, PT, R20, c[0x0][0x17c], !P0 ;  /* 0x00005f0014007a0c */ /* 0x010fc600047a1270 */
[----:B------:R-:W4:Y:S01]  /*64620*/  LDL.LU R20, [R1+0x16cc] ;  /* 0x0016cc0001147983 */ /* 0x000f220000300800 */
[----:B------:R-:W-:-:S03]  /*64630*/  ISETP.LT.AND P2, PT, R17, c[0x0][0x17c], !P0 ;  /* 0x00005f0011007a0c */ /* 0x000fc60004741270 */
[----:B------:R-:W5:Y:S01]  /*64640*/  LDL.LU R17, [R1+0x16d0] ;  /* 0x0016d00001117983 */ /* 0x000f620000300800 */
[----:B---3--:R-:W-:-:S03]  /*64650*/  ISETP.LT.AND P1, PT, R16, c[0x0][0x17c], !P0 ;  /* 0x00005f0010007a0c */ /* 0x008fc60004721270 */
[----:B------:R-:W3:Y:S01]  /*64660*/  LDL.LU R16, [R1+0x16d4] ;  /* 0x0016d40001107983 */ /* 0x000ee20000300800 */
[----:B------:R-:W-:-:S04]  /*64670*/  IADD3 R12, R3, c[0x0][0x198], RZ ;  /* 0x00006600030c7a10 */ /* 0x000fc80007ffe0ff */
[C---:B-1----:R-:W-:Y:S02]  /*64680*/  LEA R4, P6, R12.reuse, R0, 0x1 ;  /* 0x000000000c047211 */ /* 0x042fe400078c08ff */
[C---:B------:R-:W-:Y:S02]  /*64690*/  IADD3 R3, R12.reuse, c[0x0][0x198], RZ ;  /* 0x000066000c037a10 */ /* 0x040fe40007ffe0ff */
[----:B------:R-:W-:Y:S02]  /*646a0*/  LEA.HI.X.SX32 R5, R12, R2, 0x1, P6 ;  /* 0x000000020c057211 */ /* 0x000fe400030f0eff */
[----:B0-----:R-:W-:Y:S02]  /*646b0*/  LEA R8, P6, R3, R0, 0x1 ;  /* 0x0000000003087211 */ /* 0x001fe400078c08ff */
[----:B------:R-:W-:Y:S02]  /*646c0*/  PRMT R13, R29, 0x7632, R13 ;  /* 0x000076321d0d7816 */ /* 0x000fe4000000000d */
[----:B------:R-:W3:Y:S01]  /*646d0*/  LDL.LU R29, [R1+0xa8] ;  /* 0x0000a800011d7983 */ /* 0x000ee20000300800 */
[----:B------:R-:W-:-:S03]  /*646e0*/  LEA.HI.X.SX32 R9, R3, R2, 0x1, P6 ;  /* 0x0000000203097211 */ /* 0x000fc600030f0eff */
[----:B------:R-:W3:Y:S04]  /*646f0*/  LDL.LU R21, [R1+0x16d8] ;  /* 0x0016d80001157983 */ /* 0x000ee80000300800 */
[----:B------:R0:W-:Y:S04]  /*64700*/  @P4 STG.E.U16 [R4.64], R13 ;  /* 0x0000000d04004986 */ /* 0x0001e8000c101506 */
[----:B--2---:R1:W-:Y:S01]  /*64710*/  @P3 STG.E.U16 [R8.64], R24 ;  /* 0x0000001808003986 */ /* 0x0043e2000c101506 */
[----:B------:R-:W-:-:S04]  /*64720*/  IADD3 R12, R3, c[0x0][0x198], RZ ;  /* 0x00006600030c7a10 */ /* 0x000fc80007ffe0ff */
[----:B0-----:R-:W-:Y:S02]  /*64730*/  LEA R4, P6, R12, R0, 0x1 ;  /* 0x000000000c047211 */ /* 0x001fe400078c08ff */
[----:B------:R-:W-:Y:S02]  /*64740*/  PRMT R13, R24, 0x7632, R13 ;  /* 0x00007632180d7816 */ /* 0x000fe4000000000d */
[----:B------:R-:W-:-:S05]  /*64750*/  LEA.HI.X.SX32 R5, R12, R2, 0x1, P6 ;  /* 0x000000020c057211 */ /* 0x000fca00030f0eff */
[----:B------:R0:W-:Y:S01]  /*64760*/  @P5 STG.E.U16 [R4.64], R13 ;  /* 0x0000000d04005986 */ /* 0x0001e2000c101506 */
[----:B-----5:R-:W-:-:S03]  /*64770*/  ISETP.LT.AND P3, PT, R17, c[0x0][0x17c], !P0 ;  /* 0x00005f0011007a0c */ /* 0x020fc60004761270 */
[----:B------:R-:W2:Y:S01]  /*64780*/  LDL.LU R17, [R1+0x16dc] ;  /* 0x0016dc0001117983 */ /* 0x000ea20000300800 */
[----:B----4-:R-:W-:-:S03]  /*64790*/  ISETP.LT.AND P4, PT, R20, c[0x0][0x17c], !P0 ;  /* 0x00005f0014007a0c */ /* 0x010fc60004781270 */
[----:B------:R-:W4:Y:S01]  /*647a0*/  LDL.LU R20, [R1+0x98] ;  /* 0x0000980001147983 */ /* 0x000f220000300800 */
[----:B---3--:R-:W-:-:S03]  /*647b0*/  ISETP.LT.AND P5, PT, R16, c[0x0][0x17c], !P0 ;  /* 0x00005f0010007a0c */ /* 0x008fc600047a1270 */
[----:B------:R-:W3:Y:S01]  /*647c0*/  LDL.LU R16, [R1+0x16e0] ;  /* 0x0016e00001107983 */ /* 0x000ee20000300800 */
[----:B------:R-:W-:-:S04]  /*647d0*/  IADD3 R3, R12, c[0x0][0x198], RZ ;  /* 0x000066000c037a10 */ /* 0x000fc80007ffe0ff */
[C---:B-1----:R-:W-:Y:S02]  /*647e0*/  LEA R8, P6, R3.reuse, R0, 0x1 ;  /* 0x0000000003087211 */ /* 0x042fe400078c08ff */
[C---:B------:R-:W-:Y:S02]  /*647f0*/  IADD3 R12, R3.reuse, c[0x0][0x198], RZ ;  /* 0x00006600030c7a10 */ /* 0x040fe40007ffe0ff */
[----:B------:R-:W-:Y:S02]  /*64800*/  LEA.HI.X.SX32 R9, R3, R2, 0x1, P6 ;  /* 0x0000000203097211 */ /* 0x000fe400030f0eff */
[C---:B0-----:R-:W-:Y:S02]  /*64810*/  LEA R4, P6, R12.reuse, R0, 0x1 ;  /* 0x000000000c047211 */ /* 0x041fe400078c08ff */
[C---:B------:R-:W-:Y:S01]  /*64820*/  IADD3 R3, R12.reuse, c[0x0][0x198], RZ ;  /* 0x000066000c037a10 */ /* 0x040fe20007ffe0ff */
[----:B------:R0:W-:Y:S01]  /*64830*/  @P2 STG.E.U16 [R8.64], R6 ;  /* 0x0000000608002986 */ /* 0x0001e2000c101506 */
[----:B------:R-:W-:-:S02]  /*64840*/  LEA.HI.X.SX32 R5, R12, R2, 0x1, P6 ;  /* 0x000000020c057211 */ /* 0x000fc400030f0eff */
[----:B------:R-:W-:Y:S02]  /*64850*/  PRMT R12, R6, 0x7632, R12 ;  /* 0x00007632060c7816 */ /* 0x000fe4000000000c */
[----:B------:R-:W-:Y:S02]  /*64860*/  ISETP.LT.AND P2, PT, R21, c[0x0][0x17c], !P0 ;  /* 0x00005f0015007a0c */ /* 0x000fe40004741270 */
[----:B------:R-:W5:Y:S04]  /*64870*/  LDL.LU R21, [R1+0x16e4] ;  /* 0x0016e40001157983 */ /* 0x000f680000300800 */
[----:B------:R-:W5:Y:S04]  /*64880*/  LDL.LU R13, [R1+0x16e8] ;  /* 0x0016e800010d7983 */ /* 0x000f680000300800 */
[----:B------:R1:W-:Y:S04]  /*64890*/  @P1 STG.E.U16 [R4.64], R12 ;  /* 0x0000000c04001986 */ /* 0x0003e8000c101506 */
[----:B------:R-:W5:Y:S01]  /*648a0*/  LDL.LU R24, [R1+0x88] ;  /* 0x0000880001187983 */ /* 0x000f620000300800 */
[----:B0-----:R-:W-:-:S04]  /*648b0*/  LEA R8, P6, R3, R0, 0x1 ;  /* 0x0000000003087211 */ /* 0x001fc800078c08ff */
[----:B------:R-:W-:-:S05]  /*648c0*/  LEA.HI.X.SX32 R9, R3, R2, 0x1, P6 ;  /* 0x0000000203097211 */ /* 0x000fca00030f0eff */
[----:B------:R0:W-:Y:S01]  /*648d0*/  @P4 STG.E.U16 [R8.64], R29 ;  /* 0x0000001d08004986 */ /* 0x0001e2000c101506 */
[----:B--2---:R-:W-:-:S03]  /*648e0*/  ISETP.LT.AND P1, PT, R17, c[0x0][0x17c], !P0 ;  /* 0x00005f0011007a0c */ /* 0x004fc60004721270 */
[----:B------:R-:W2:Y:S01]  /*648f0*/  LDL.LU R17, [R1+0x16ec] ;  /* 0x0016ec0001117983 */ /* 0x000ea20000300800 */
[----:B---3--:R-:W-:-:S03]  /*64900*/  ISETP.LT.AND P4, PT, R16, c[0x0][0x17c], !P0 ;  /* 0x00005f0010007a0c */ /* 0x008fc60004781270 */
[----:B------:R-:W3:Y:S01]  /*64910*/  LDL.LU R16, [R1+0x16f0] ;  /* 0x0016f00001107983 */ /* 0x000ee20000300800 */
[----:B------:R-:W-:-:S04]  /*64920*/  IADD3 R6, R3, c[0x0][0x198], RZ ;  /* 0x0000660003067a10 */ /* 0x000fc80007ffe0ff */
[C---:B-1----:R-:W-:Y:S02]  /*64930*/  LEA R4, P6, R6.reuse, R0, 0x1 ;  /* 0x0000000006047211 */ /* 0x042fe400078c08ff */
[C---:B------:R-:W-:Y:S02]  /*64940*/  IADD3 R3, R6.reuse, c[0x0][0x198], RZ ;  /* 0x0000660006037a10 */ /* 0x040fe40007ffe0ff */
[----:B------:R-:W-:Y:S02]  /*64950*/  LEA.HI.X.SX32 R5, R6, R2, 0x1, P6 ;  /* 0x0000000206057211 */ /* 0x000fe400030f0eff */
[----:B------:R-:W-:Y:S02]  /*64960*/  PRMT R12, R29, 0x7632, R12 ;  /* 0x000076321d0c7816 */ /* 0x000fe4000000000c */
[C---:B0-----:R-:W-:Y:S02]  /*64970*/  LEA R8, P6, R3.reuse, R0, 0x1 ;  /* 0x0000000003087211 */ /* 0x041fe400078c08ff */
[C---:B------:R-:W-:Y:S01]  /*64980*/  IADD3 R6, R3.reuse, c[0x0][0x198], RZ ;  /* 0x0000660003067a10 */ /* 0x040fe20007ffe0ff */
[----:B------:R0:W-:Y:S01]  /*64990*/  @P3 STG.E.U16 [R4.64], R12 ;  /* 0x0000000c04003986 */ /* 0x0001e2000c101506 */
[----:B------:R-:W-:-:S05]  /*649a0*/  LEA.HI.X.SX32 R9, R3, R2, 0x1, P6 ;  /* 0x0000000203097211 */ /* 0x000fca00030f0eff */
[----:B----4-:R1:W-:Y:S01]  /*649b0*/  @P5 STG.E.U16 [R8.64], R20 ;  /* 0x0000001408005986 */ /* 0x0103e2000c101506 */
[----:B-----5:R-:W-:-:S03]  /*649c0*/  ISETP.LT.AND P5, PT, R13, c[0x0][0x17c], !P0 ;  /* 0x00005f000d007a0c */ /* 0x020fc600047a1270 */
[----:B------:R-:W4:Y:S01]  /*649d0*/  LDL.LU R13, [R1+0x16f4] ;  /* 0x0016f400010d7983 */ /* 0x000f220000300800 */
[----:B0-----:R-:W-:Y:S02]  /*649e0*/  LEA R4, P6, R6, R0, 0x1 ;  /* 0x0000000006047211 */ /* 0x001fe400078c08ff */
[----:B------:R-:W-:Y:S01]  /*649f0*/  PRMT R12, R20, 0x7632, R12 ;  /* 0x00007632140c7816 */ /* 0x000fe2000000000c */
[----:B------:R-:W5:Y:S01]  /*64a00*/  LDL.LU R29, [R1+0x68] ;  /* 0x00006800011d7983 */ /* 0x000f620000300800 */
[----:B------:R-:W-:-:S05]  /*64a10*/  LEA.HI.X.SX32 R5, R6, R2, 0x1, P6 ;  /* 0x0000000206057211 */ /* 0x000fca00030f0eff */
[----:B------:R0:W-:Y:S01]  /*64a20*/  @P2 STG.E.U16 [R4.64], R12 ;  /* 0x0000000c04002986 */ /* 0x0001e2000c101506 */
[----:B------:R-:W-:-:S04]  /*64a30*/  IADD3 R3, R6, c[0x0][0x198], RZ ;  /* 0x0000660006037a10 */ /* 0x000fc80007ffe0ff */
[----:B-1----:R-:W-:-:S04]  /*64a40*/  LEA R8, P6, R3, R0, 0x1 ;  /* 0x0000000003087211 */ /* 0x002fc800078c08ff */
[----:B------:R-:W-:Y:S02]  /*64a50*/  LEA.HI.X.SX32 R9, R3, R2, 0x1, P6 ;  /* 0x0000000203097211 */ /* 0x000fe400030f0eff */
[----:B--2---:R-:W-:Y:S02]  /*64a60*/  ISETP.LT.AND P2, PT, R17, c[0x0][0x17c], !P0 ;  /* 0x00005f0011007a0c */ /* 0x004fe40004741270 */
[----:B------:R-:W2:Y:S01]  /*64a70*/  LDL.LU R17, [R1+0x16f8] ;  /* 0x0016f80001117983 */ /* 0x000ea20000300800 */
[----:B------:R-:W-:-:S03]  /*64a80*/  ISETP.LT.AND P3, PT, R21, c[0x0][0x17c], !P0 ;  /* 0x00005f0015007a0c */ /* 0x000fc60004761270 */
[----:B------:R1:W-:Y:S04]  /*64a90*/  @P1 STG.E.U16 [R8.64], R24 ;  /* 0x0000001808001986 */ /* 0x0003e8000c101506 */
[----:B------:R-:W5:Y:S01]  /*64aa0*/  LDL.LU R21, [R1+0x16fc] ;  /* 0x0016fc0001157983 */ /* 0x000f620000300800 */
[----:B---3--:R-:W-:-:S03]  /*64ab0*/  ISETP.LT.AND P1, PT, R16, c[0x0][0x17c], !P0 ;  /* 0x00005f0010007a0c */ /* 0x008fc60004721270 */
[----:B------:R-:W3:Y:S01]  /*64ac0*/  LDL.LU R16, [R1+0x1700] ;  /* 0x0017000001107983 */ /* 0x000ee20000300800 */
[----:B------:R-:W-:-:S04]  /*64ad0*/  IADD3 R6, R3, c[0x0][0x198], RZ ;  /* 0x0000660003067a10 */ /* 0x000fc80007ffe0ff */
[C---:B0-----:R-:W-:Y:S02]  /*64ae0*/  LEA R4, P6, R6.reuse, R0, 0x1 ;  /* 0x0000000006047211 */ /* 0x041fe400078c08ff */
[C---:B------:R-:W-:Y:S02]  /*64af0*/  IADD3 R3, R6.reuse, c[0x0][0x198], RZ ;  /* 0x0000660006037a10 */ /* 0x040fe40007ffe0ff */
[----:B------:R-:W-:Y:S02]  /*64b00*/  LEA.HI.X.SX32 R5, R6, R2, 0x1, P6 ;  /* 0x0000000206057211 */ /* 0x000fe400030f0eff */
[----:B------:R-:W-:Y:S02]  /*64b10*/  PRMT R12, R24, 0x7632, R12 ;  /* 0x00007632180c7816 */ /* 0x000fe4000000000c */
[C---:B-1----:R-:W-:Y:S01]  /*64b20*/  LEA R8, P6, R3.reuse, R0, 0x1 ;  /* 0x0000000003087211 */ /* 0x042fe200078c08ff */
[----:B------:R-:W3:Y:S03]  /*64b30*/  LDL.LU R24, [R1+0x38] ;  /* 0x0000380001187983 */ /* 0x000ee60000300800 */
[----:B------:R-:W-:Y:S01]  /*64b40*/  LEA.HI.X.SX32 R9, R3, R2, 0x1, P6 ;  /* 0x0000000203097211 */ /* 0x000fe200030f0eff */
[----:B------:R0:W-:Y:S01]  /*64b50*/  @P4 STG.E.U16 [R4.64], R12 ;  /* 0x0000000c04004986 */ /* 0x0001e2000c101506 */
[----:B----4-:R-:W-:-:S03]  /*64b60*/  ISETP.LT.AND P4, PT, R13, c[0x0][0x17c], !P0 ;  /* 0x00005f000d007a0c */ /* 0x010fc60004781270 */
[----:B------:R-:W4:Y:S04]  /*64b70*/  LDL.LU R13, [R1+0x1704] ;  /* 0x00170400010d7983 */ /* 0x000f280000300800 */
[----:B------:R1:W-:Y:S04]  /*64b80*/  @P3 STG.E.U16 [R8.64], R10 ;  /* 0x0000000a08003986 */ /* 0x0003e8000c101506 */
[----:B------:R-:W4:Y:S01]  /*64b90*/  LDL.LU R20, [R1+0x1708] ;  /* 0x0017080001147983 */ /* 0x000f220000300800 */
[----:B------:R-:W-:-:S04]  /*64ba0*/  IADD3 R6, R3, c[0x0][0x198], RZ ;  /* 0x0000660003067a10 */ /* 0x000fc80007ffe0ff */
[C---:B0-----:R-:W-:Y:S02]  /*64bb0*/  LEA R4, P6, R6.reuse, R0, 0x1 ;  /* 0x0000000006047211 */ /* 0x041fe400078c08ff */
[C---:B------:R-:W-:Y:S02]  /*64bc0*/  IADD3 R3, R6.reuse, c[0x0][0x198], RZ ;  /* 0x0000660006037a10 */ /* 0x040fe40007ffe0ff */
[----:B------:R-:W-:Y:S02]  /*64bd0*/  LEA.HI.X.SX32 R5, R6, R2, 0x1, P6 ;  /* 0x0000000206057211 */ /* 0x000fe400030f0eff */
[C---:B-1----:R-:W-:Y:S02]  /*64be0*/  LEA R8, P6, R3.reuse, R0, 0x1 ;  /* 0x0000000003087211 */ /* 0x042fe400078c08ff */
[----:B------:R-:W-:Y:S02]  /*64bf0*/  PRMT R10, R10, 0x7632, R10 ;  /* 0x000076320a0a7816 */ /* 0x000fe4000000000a */
[----:B------:R-:W-:-:S02]  /*64c00*/  LEA.HI.X.SX32 R9, R3, R2, 0x1, P6 ;  /* 0x0000000203097211 */ /* 0x000fc400030f0eff */
[----:B--2---:R-:W-:Y:S02]  /*64c10*/  ISETP.LT.AND P3, PT, R17, c[0x0][0x17c], !P0 ;  /* 0x00005f0011007a0c */ /* 0x004fe40004761270 */
[----:B------:R-:W2:Y:S04]  /*64c20*/  LDL.LU R17, [R1+0x170c] ;  /* 0x00170c0001117983 */ /* 0x000ea80000300800 */
[----:B------:R0:W-:Y:S04]  /*64c30*/  @P5 STG.E.U16 [R4.64], R10 ;  /* 0x0000000a04005986 */ /* 0x0001e8000c101506 */
[----:B-----5:R1:W-:Y:S01]  /*64c40*/  @P2 STG.E.U16 [R8.64], R29 ;  /* 0x0000001d08002986 */ /* 0x0203e2000c101506 */
[----:B---3--:R-:W-:-:S03]  /*64c50*/  ISETP.LT.AND P2, PT, R16, c[0x0][0x17c], !P0 ;  /* 0x00005f0010007a0c */ /* 0x008fc60004741270 */
[----:B------:R-:W3:Y:S01]  /*64c60*/  LDL.LU R16, [R1+0x1710] ;  /* 0x0017100001107983 */ /* 0x000ee20000300800 */
[----:B------:R-:W-:-:S04]  /*64c70*/  IADD3 R6, R3, c[0x0][0x198], RZ ;  /* 0x0000660003067a10 */ /* 0x000fc80007ffe0ff */
[C---:B0-----:R-:W-:Y:S02]  /*64c80*/  LEA R4, P6, R6.reuse, R0, 0x1 ;  /* 0x0000000006047211 */ /* 0x041fe400078c08ff */
[C---:B------:R-:W-:Y:S02]  /*64c90*/  IADD3 R3, R6.reuse, c[0x0][0x198], RZ ;  /* 0x0000660006037a10 */ /* 0x040fe40007ffe0ff */
[----:B------:R-:W-:Y:S02]  /*64ca0*/  LEA.HI.X.SX32 R5, R6, R2, 0x1, P6 ;  /* 0x0000000206057211 */ /* 0x000fe400030f0eff */
[----:B------:R-:W-:Y:S02]  /*64cb0*/  PRMT R10, R29, 0x7632, R10 ;  /* 0x000076321d0a7816 */ /* 0x000fe4000000000a */
[C---:B-1----:R-:W-:Y:S02]  /*64cc0*/  LEA R8, P6, R3.reuse, R0, 0x1 ;  /* 0x0000000003087211 */ /* 0x042fe400078c08ff */
[C---:B------:R-:W-:Y:S01]  /*64cd0*/  IADD3 R6, R3.reuse, c[0x0][0x198], RZ ;  /* 0x0000660003067a10 */ /* 0x040fe20007ffe0ff */
[----:B------:R0:W-:Y:S01]  /*64ce0*/  @P1 STG.E.U16 [R4.64], R10 ;  /* 0x0000000a04001986 */ /* 0x0001e2000c101506 */
[----:B------:R-:W-:-:S02]  /*64cf0*/  LEA.HI.X.SX32 R9, R3, R2, 0x1, P6 ;  /* 0x0000000203097211 */ /* 0x000fc400030f0eff */
[----:B0-----:R-:W-:Y:S02]  /*64d00*/  LEA R4, P6, R6, R0, 0x1 ;  /* 0x0000000006047211 */ /* 0x001fe400078c08ff */
[----:B------:R-:W-:Y:S02]  /*64d10*/  PRMT R10, R24, 0x7632, R10 ;  /* 0x00007632180a7816 */ /* 0x000fe4000000000a */
[----:B------:R-:W-:Y:S02]  /*64d20*/  LEA.HI.X.SX32 R5, R6, R2, 0x1, P6 ;  /* 0x0000000206057211 */ /* 0x000fe400030f0eff */
[----:B----4-:R-:W-:Y:S02]  /*64d30*/  ISETP.LT.AND P1, PT, R13, c[0x0][0x17c], !P0 ;  /* 0x00005f000d007a0c */ /* 0x010fe40004721270 */
[----:B------:R-:W4:Y:S04]  /*64d40*/  LDL.LU R13, [R1+0x1714] ;  /* 0x00171400010d7983 */ /* 0x000f280000300800 */
[----:B------:R0:W-:Y:S04]  /*64d50*/  @P4 STG.E.U16 [R8.64], R24 ;  /* 0x0000001808004986 */ /* 0x0001e8000c101506 */
[----:B------:R1:W-:Y:S04]  /*64d60*/  @P3 STG.E.U16 [R4.64], R10 ;  /* 0x0000000a04003986 */ /* 0x0003e8000c101506 */
[----:B0-----:R-:W5:Y:S01]  /*64d70*/  LDL.LU R24, [R1+0x1718] ;  /* 0x0017180001187983 */ /* 0x001f620000300800 */
[----:B------:R-:W-:-:S02]  /*64d80*/  ISETP.LT.AND P5, PT, R21, c[0x0][0x17c], !P0 ;  /* 0x00005f0015007a0c */ /* 0x000fc400047a1270 */
[----:B------:R-:W-:Y:S02]  /*64d90*/  IADD3 R3, R6, c[0x0][0x198], RZ ;  /* 0x0000660006037a10 */ /* 0x000fe40007ffe0ff */
[----:B--2---:R-:W-:Y:S02]  /*64da0*/  ISETP.LT.AND P3, PT, R17, c[0x0][0x17c], !P0 ;  /* 0x00005f0011007a0c */ /* 0x004fe40004761270 */
[----:B------:R-:W2:Y:S01]  /*64db0*/  LDL.LU R17, [R1+0x171c] ;  /* 0x00171c0001117983 */ /* 0x000ea20000300800 */
[----:B------:R-:W-:-:S04]  /*64dc0*/  LEA R8, P6, R3, R0, 0x1 ;  /* 0x0000000003087211 */ /* 0x000fc800078c08ff */
[----:B------:R-:W-:Y:S02]  /*64dd0*/  LEA.HI.X.SX32 R9, R3, R2, 0x1, P6 ;  /* 0x0000000203097211 */ /* 0x000fe400030f0eff */
[----:B-1----:R-:W-:-:S03]  /*64de0*/  PRMT R10, R11, 0x7632, R10 ;  /* 0x000076320b0a7816 */ /* 0x002fc6000000000a */
[----:B------:R0:W-:Y:S04]  /*64df0*/  @P5 STG.E.U16 [R8.64], R11 ;  /* 0x0000000b08005986 */ /* 0x0001e8000c101506 */
[----:B0-----:R-:W5:Y:S01]  /*64e00*/  LDL.LU R11, [R1+0x17b0] ;  /* 0x0017b000010b7983 */ /* 0x001f620000300800 */
[----:B---3--:R-:W-:-:S03]  /*64e10*/  ISETP.LT.AND P5, PT, R16, c[0x0][0x17c], !P0 ;  /* 0x00005f0010007a0c */ /* 0x008fc600047a1270 */
[----:B------:R-:W3:Y:S01]  /*64e20*/  LDL.LU R16, [R1+0x1720] ;  /* 0x0017200001107983 */ /* 0x000ee20000300800 */
[----:B------:R-:W-:Y:S02]  /*64e30*/  IADD3 R6, R3, c[0x0][0x198], RZ ;  /* 0x0000660003067a10 */ /* 0x000fe40007ffe0ff */
[----:B------:R-:W-:Y:S01]  /*64e40*/  ISETP.LT.AND P4, PT, R20, c[0x0][0x17c], !P0 ;  /* 0x00005f0014007a0c */ /* 0x000fe20004781270 */
[----:B------:R-:W5:Y:S01]  /*64e50*/  LDL.LU R21, [R1+0x1724] ;  /* 0x0017240001157983 */ /* 0x000f620000300800 */
[C---:B------:R-:W-:Y:S02]  /*64e60*/  LEA R4, P6, R6.reuse, R0, 0x1 ;  /* 0x0000000006047211 */ /* 0x040fe400078c08ff */
[C---:B------:R-:W-:Y:S01]  /*64e70*/  IADD3 R3, R6.reuse, c[0x0][0x198], RZ ;  /* 0x0000660006037a10 */ /* 0x040fe20007ffe0ff */
[----:B------:R-:W5:Y:S01]  /*64e80*/  LDL.LU R20, [R1+0x172c] ;  /* 0x00172c0001147983 */ /* 0x000f620000300800 */
[----:B------:R-:W-:Y:S02]  /*64e90*/  LEA.HI.X.SX32 R5, R6, R2, 0x1, P6 ;  /* 0x0000000206057211 */ /* 0x000fe400030f0eff */
[----:B------:R-:W-:-:S02]  /*64ea0*/  LEA R8, P6, R3, R0, 0x1 ;  /* 0x0000000003087211 */ /* 0x000fc400078c08ff */
[C---:B------:R-:W-:Y:S01]  /*64eb0*/  IADD3 R6, R3.reuse, c[0x0][0x198], RZ ;  /* 0x0000660003067a10 */ /* 0x040fe20007ffe0ff */
[----:B------:R0:W-:Y:S01]  /*64ec0*/  @P2 STG.E.U16 [R4.64], R10 ;  /* 0x0000000a04002986 */ /* 0x0001e2000c101506 */
[----:B------:R-:W-:-:S05]  /*64ed0*/  LEA.HI.X.SX32 R9, R3, R2, 0x1, P6 ;  /* 0x0000000203097211 */ /* 0x000fca00030f0eff */
[----:B------:R1:W-:Y:S01]  /*64ee0*/  @P1 STG.E.U16 [R8.64], R14 ;  /* 0x0000000e08001986 */ /* 0x0003e2000c101506 */
[----:B0-----:R-:W-:-:S04]  /*64ef0*/  LEA R4, P6, R6, R0, 0x1 ;  /* 0x0000000006047211 */ /* 0x001fc800078c08ff */
[----:B------:R-:W-:Y:S02]  /*64f00*/  LEA.HI.X.SX32 R5, R6, R2, 0x1, P6 ;  /* 0x0000000206057211 */ /* 0x000fe400030f0eff */
[----:B-1----:R-:W-:Y:S02]  /*64f10*/  PRMT R14, R14, 0x7632, R14 ;  /* 0x000076320e0e7816 */ /* 0x002fe4000000000e */
[----:B----4-:R-:W-:Y:S02]  /*64f20*/  ISETP.LT.AND P2, PT, R13, c[0x0][0x17c], !P0 ;  /* 0x00005f000d007a0c */ /* 0x010fe40004741270 */
[----:B------:R-:W4:Y:S04]  /*64f30*/  LDL.LU R13, [R1+0x1728] ;  /* 0x00172800010d7983 */ /* 0x000f280000300800 */
[----:B------:R-:W-:Y:S01]  /*64f40*/  @P4 STG.E.U16 [R4.64], R14 ;  /* 0x0000000e04004986 */ /* 0x000fe2000c101506 */
[----:B------:R-:W-:-:S04]  /*64f50*/  IADD3 R3, R6, c[0x0][0x198], RZ ;  /* 0x0000660006037a10 */ /* 0x000fc80007ffe0ff */
[----:B------:R-:W-:-:S04]  /*64f60*/  LEA R8, P6, R3, R0, 0x1 ;  /* 0x0000000003087211 */ /* 0x000fc800078c08ff */
[----:B------:R-:W-:Y:S02]  /*64f70*/  LEA.HI.X.SX32 R9, R3, R2, 0x1, P6 ;  /* 0x0000000203097211 */ /* 0x000fe400030f0eff */
[----:B--2---:R-:W-:Y:S02]  /*64f80*/  ISETP.LT.AND P4, PT, R17, c[0x0][0x17c], !P0 ;  /* 0x00005f0011007a0c */ /* 0x004fe40004781270 */
[----:B------:R-:W2:Y:S01]  /*64f90*/  LDL.LU R17, [R1+0x1734] ;  /* 0x0017340001117983 */ /* 0x000ea20000300800 */
[----:B------:R-:W-:-:S03]  /*64fa0*/  PRMT R10, R7, 0x7632, R10 ;  /* 0x00007632070a7816 */ /* 0x000fc6000000000a */
[----:B------:R0:W-:Y:S04]  /*64fb0*/  @P3 STG.E.U16 [R8.64], R7 ;  /* 0x0000000708003986 */ /* 0x0001e8000c101506 */
[----:B0-----:R-:W2:Y:S01]  /*64fc0*/  LDL.LU R7, [R1+0x17ac] ;  /* 0x0017ac0001077983 */ /* 0x001ea20000300800 */
[----:B---3--:R-:W-:-:S03]  /*64fd0*/  ISETP.LT.AND P3, PT, R16, c[0x0][0x17c], !P0 ;  /* 0x00005f0010007a0c */ /* 0x008fc60004761270 */
[----:B------:R-:W3:Y:S04]  /*64fe0*/  LDL.LU R16, [R1+0x1730] ;  /* 0x0017300001107983 */ /* 0x000ee80000300800 */
[----:B------:R-:W3:Y:S01]  /*64ff0*/  LDL.LU R14, [R1+0x1738] ;  /* 0x00173800010e7983 */ /* 0x000ee20000300800 */
[----:B------:R-:W-:-:S04]  /*65000*/  IADD3 R6, R3, c[0x0][0x198], RZ ;  /* 0x0000660003067a10 */ /* 0x000fc80007ffe0ff */
[C---:B------:R-:W-:Y:S02]  /*65010*/  LEA R4, P6, R6.reuse, R0, 0x1 ;  /* 0x0000000006047211 */ /* 0x040fe400078c08ff */
[C---:B------:R-:W-:Y:S02]  /*65020*/  IADD3 R3, R6.reuse, c[0x0][0x198], RZ ;  /* 0x0000660006037a10 */ /* 0x040fe40007ffe0ff */
[----:B------:R-:W-:Y:S02]  /*65030*/  LEA.HI.X.SX32 R5, R6, R2, 0x1, P6 ;  /* 0x0000000206057211 */ /* 0x000fe400030f0eff */
[C---:B------:R-:W-:Y:S02]  /*65040*/  LEA R8, P6, R3.reuse, R0, 0x1 ;  /* 0x0000000003087211 */ /* 0x040fe400078c08ff */
[----:B-----5:R-:W-:Y:S02]  /*65050*/  ISETP.LT.AND P1, PT, R24, c[0x0][0x17c], !P0 ;  /* 0x00005f0018007a0c */ /* 0x020fe40004721270 */
[C---:B------:R-:W-:Y:S01]  /*65060*/  IADD3 R6, R3.reuse, c[0x0][0x198], RZ ;  /* 0x0000660003067a10 */ /* 0x040fe20007ffe0ff */
[----:B------:R0:W-:Y:S01]  /*65070*/  @P5 STG.E.U16 [R4.64], R10 ;  /* 0x0000000a04005986 */ /* 0x0001e2000c101506 */
[----:B------:R-:W-:-:S02]  /*65080*/  LEA.HI.X.SX32 R9, R3, R2, 0x1, P6 ;  /* 0x0000000203097211 */ /* 0x000fc400030f0eff */
[----:B------:R-:W-:-:S03]  /*65090*/  IADD3 R3, R6, c[0x0][0x198], RZ ;  /* 0x0000660006037a10 */ /* 0x000fc60007ffe0ff */
[----:B------:R1:W-:Y:S01]  /*650a0*/  @P2 STG.E.U16 [R8.64], R26 ;  /* 0x0000001a08002986 */ /* 0x0003e2000c101506 */
[----:B0-----:R-:W-:-:S03]  /*650b0*/  LEA R4, P6, R6, R0, 0x1 ;  /* 0x0000000006047211 */ /* 0x001fc600078c08ff */
[----:B------:R-:W5:Y:S01]  /*650c0*/  LDL.LU R10, [R1+0x173c] ;  /* 0x00173c00010a7983 */ /* 0x000f620000300800 */
[----:B------:R-:W-:-:S03]  /*650d0*/  LEA.HI.X.SX32 R5, R6, R2, 0x1, P6 ;  /* 0x0000000206057211 */ /* 0x000fc600030f0eff */
[----:B------:R-:W5:Y:S01]  /*650e0*/  LDL.LU R29, [R1+0x5c] ;  /* 0x00005c00011d7983 */ /* 0x000f620000300800 */
[----:B-1----:R-:W-:Y:S02]  /*650f0*/  PRMT R26, R26, 0x7632, R26 ;  /* 0x000076321a1a7816 */ /* 0x002fe4000000001a */
[----:B------:R-:W-:-:S03]  /*65100*/  LEA R8, P6, R3, R0, 0x1 ;  /* 0x0000000003087211 */ /* 0x000fc600078c08ff */
[----:B------:R0:W-:Y:S01]  /*65110*/  @P1 STG.E.U16 [R4.64], R26 ;  /* 0x0000001a04001986 */ /* 0x0001e2000c101506 */
[----:B------:R-:W-:Y:S02]  /*65120*/  LEA.HI.X.SX32 R9, R3, R2, 0x1, P6 ;  /* 0x0000000203097211 */ /* 0x000fe400030f0eff */
[----:B----4-:R-:W-:Y:S02]  /*65130*/  ISETP.LT.AND P1, PT, R13, c[0x0][0x17c], !P0 ;  /* 0x00005f000d007a0c */ /* 0x010fe40004721270 */
[----:B------:R-:W4:Y:S04]  /*65140*/  LDL.LU R13, [R1+0x1740] ;  /* 0x00174000010d7983 */ /* 0x000f280000300800 */
[----:B------:R1:W-:Y:S01]  /*65150*/  @P4 STG.E.U16 [R8.64], R18 ;  /* 0x0000001208004986 */ /* 0x0003e2000c101506 */
[----:B------:R-:W-:-:S02]  /*65160*/  IADD3 R6, R3, c[0x0][0x198], RZ ;  /* 0x0000660003067a10 */ /* 0x000fc40007ffe0ff */
[----:B------:R-:W-:Y:S02]  /*65170*/  ISETP.LT.AND P5, PT, R21, c[0x0][0x17c], !P0 ;  /* 0x00005f0015007a0c */ /* 0x000fe400047a1270 */
[C---:B0-----:R-:W-:Y:S02]  /*65180*/  LEA R4, P6, R6.reuse, R0, 0x1 ;  /* 0x0000000006047211 */ /* 0x041fe400078c08ff */
[----:B--2---:R-:W-:Y:S02]  /*65190*/  ISETP.LT.AND P4, PT, R17, c[0x0][0x17c], !P0 ;  /* 0x00005f0011007a0c */ /* 0x004fe40004781270 */
[----:B------:R-:W2:Y:S01]  /*651a0*/  LDL.LU R17, [R1+0x1744] ;  /* 0x0017440001117983 */ /* 0x000ea20000300800 */
[C---:B------:R-:W-:Y:S02]  /*651b0*/  IADD3 R3, R6.reuse, c[0x0][0x198], RZ ;  /* 0x0000660006037a10 */ /* 0x040fe40007ffe0ff */
[----:B------:R-:W-:Y:S02]  /*651c0*/  LEA.HI.X.SX32 R5, R6, R2, 0x1, P6 ;  /* 0x0000000206057211 */ /* 0x000fe400030f0eff */
[----:B-1----:R-:W-:-:S02]  /*651d0*/  PRMT R18, R18, 0x7632, R18 ;  /* 0x0000763212127816 */ /* 0x002fc40000000012 */
[----:B------:R-:W-:Y:S02]  /*651e0*/  ISETP.LT.AND P2, PT, R20, c[0x0][0x17c], !P0 ;  /* 0x00005f0014007a0c */ /* 0x000fe40004741270 */
[C---:B------:R-:W-:Y:S01]  /*651f0*/  LEA R8, P6, R3.reuse, R0, 0x1 ;  /* 0x0000000003087211 */ /* 0x040fe200078c08ff */
[----:B------:R-:W2:Y:S03]  /*65200*/  LDL.LU R20, [R1+0x4c] ;  /* 0x00004c0001147983 */ /* 0x000ea60000300800 */
[----:B------:R-:W-:Y:S01]  /*65210*/  LEA.HI.X.SX32 R9, R3, R2, 0x1, P6 ;  /* 0x0000000203097211 */ /* 0x000fe200030f0eff */
[----:B------:R0:W-:Y:S04]  /*65220*/  @P3 STG.E.U16 [R4.64], R18 ;  /* 0x0000001204003986 */ /* 0x0001e8000c101506 */
[----:B------:R1:W-:Y:S04]  /*65230*/  @P5 STG.E.U16 [R8.64], R22 ;  /* 0x0000001608005986 */ /* 0x0003e8000c101506 */
[----:B0-----:R-:W2:Y:S01]  /*65240*/  LDL.LU R18, [R1+0x1748] ;  /* 0x0017480001127983 */ /* 0x001ea20000300800 */
[----:B---3--:R-:W-:-:S03]  /*65250*/  ISETP.LT.AND P3, PT, R16, c[0x0][0x17c], !P0 ;  /* 0x00005f0010007a0c */ /* 0x008fc60004761270 */
[----:B------:R-:W3:Y:S01]  /*65260*/  LDL.LU R16, [R1+0x174c] ;  /* 0x00174c0001107983 */ /* 0x000ee20000300800 */
[----:B------:R-:W-:-:S03]  /*65270*/  ISETP.LT.AND P5, PT, R14, c[0x0][0x17c], !P0 ;  /* 0x00005f000e007a0c */ /* 0x000fc600047a1270 */
[----:B------:R-:W3:Y:S04]  /*65280*/  LDL.LU R24, [R1+0x7c] ;  /* 0x00007c0001187983 */ /* 0x000ee80000300800 */
[----:B------:R-:W3:Y:S01]  /*65290*/  LDL.LU R14, [R1+0x1750] ;  /* 0x00175000010e7983 */ /* 0x000ee20000300800 */
[----:B------:R-:W-:-:S04]  /*652a0*/  IADD3 R6, R3, c[0x0][0x198], RZ ;  /* 0x0000660003067a10 */ /* 0x000fc80007ffe0ff */
[C---:B------:R-:W-:Y:S02]  /*652b0*/  LEA R4, P6, R6.reuse, R0, 0x1 ;  /* 0x0000000006047211 */ /* 0x040fe400078c08ff */
[C---:B------:R-:W-:Y:S02]  /*652c0*/  IADD3 R3, R6.reuse, c[0x0][0x198], RZ ;  /* 0x0000660006037a10 */ /* 0x040fe40007ffe0ff */
[----:B------:R-:W-:Y:S02]  /*652d0*/  LEA.HI.X.SX32 R5, R6, R2, 0x1, P6 ;  /* 0x0000000206057211 */ /* 0x000fe400030f0eff */
[----:B-1----:R-:W-:Y:S02]  /*652e0*/  PRMT R22, R22, 0x7632, R22 ;  /* 0x0000763216167816 */ /* 0x002fe40000000016 */
[C---:B------:R-:W-:Y:S02]  /*652f0*/  LEA R8, P6, R3.reuse, R0, 0x1 ;  /* 0x0000000003087211 */ /* 0x040fe400078c08ff */
[C---:B------:R-:W-:Y:S01]  /*65300*/  IADD3 R6, R3.reuse, c[0x0][0x198], RZ ;  /* 0x0000660003067a10 */ /* 0x040fe20007ffe0ff */
[----:B------:R0:W-:Y:S01]  /*65310*/  @P2 STG.E.U16 [R4.64], R22 ;  /* 0x0000001604002986 */ /* 0x0001e2000c101506 */
[----:B------:R-:W-:-:S02]  /*65320*/  LEA.HI.X.SX32 R9, R3, R2, 0x1, P6 ;  /* 0x0000000203097211 */ /* 0x000fc400030f0eff */
[----:B0-----:R-:W-:-:S03]  /*65330*/  LEA R4, P6, R6, R0, 0x1 ;  /* 0x0000000006047211 */ /* 0x001fc600078c08ff */
[----:B-----5:R0:W-:Y:S01]  /*65340*/  @P1 STG.E.U16 [R8.64], R29 ;  /* 0x0000001d08001986 */ /* 0x0201e2000c101506 */
[----:B------:R-:W-:Y:S02]  /*65350*/  PRMT R3, R29, 0x7632, R3 ;  /* 0x000076321d037816 */ /* 0x000fe40000000003 */
[----:B------:R-:W-:Y:S02]  /*65360*/  LEA.HI.X.SX32 R5, R6, R2, 0x1, P6 ;  /* 0x0000000206057211 */ /* 0x000fe400030f0eff */
[----:B----4-:R-:W-:Y:S02]  /*65370*/  ISETP.LT.AND P1, PT, R13, c[0x0][0x17c], !P0 ;  /* 0x00005f000d007a0c */ /* 0x010fe40004721270 */
[----:B------:R-:W4:Y:S04]  /*65380*/  LDL.LU R13, [R1+0x1754] ;  /* 0x00175400010d7983 */ /* 0x000f280000300800 */
[----:B------:R1:W-:Y:S01]  /*65390*/  @P4 STG.E.U16 [R4.64], R3 ;  /* 0x0000000304004986 */ /* 0x0003e2000c101506 */
[----:B------:R-:W-:-:S02]  /*653a0*/  ISETP.LT.AND P2, PT, R10, c[0x0][0x17c], !P0 ;  /* 0x00005f000a007a0c */ /* 0x000fc40004741270 */
[----:B------:R-:W-:-:S04]  /*653b0*/  IADD3 R10, R6, c[0x0][0x198], RZ ;  /* 0x00006600060a7a10 */ /* 0x000fc80007ffe0ff */
[C---:B0-----:R-:W-:Y:S02]  /*653c0*/  LEA R8, P6, R10.reuse, R0, 0x1 ;  /* 0x000000000a087211 */ /* 0x041fe400078c08ff */
[C---:B------:R-:W-:Y:S02]  /*653d0*/  IADD3 R6, R10.reuse, c[0x0][0x198], RZ ;  /* 0x000066000a067a10 */ /* 0x040fe40007ffe0ff */
[----:B--2---:R-:W-:Y:S02]  /*653e0*/  ISETP.LT.AND P4, PT, R17, c[0x0][0x17c], !P0 ;  /* 0x00005f0011007a0c */ /* 0x004fe40004781270 */
[----:B------:R-:W2:Y:S01]  /*653f0*/  LDL.LU R17, [R1+0x1758] ;  /* 0x0017580001117983 */ /* 0x000ea20000300800 */
[----:B------:R-:W-:Y:S02]  /*65400*/  LEA.HI.X.SX32 R9, R10, R2, 0x1, P6 ;  /* 0x000000020a097211 */ /* 0x000fe400030f0eff */
[C---:B-1----:R-:W-:Y:S02]  /*65410*/  LEA R4, P6, R6.reuse, R0, 0x1 ;  /* 0x0000000006047211 */ /* 0x042fe400078c08ff */
[----:B------:R-:W-:-:S02]  /*65420*/  IADD3 R10, R6, c[0x0][0x198], RZ ;  /* 0x00006600060a7a10 */ /* 0x000fc40007ffe0ff */
[----:B------:R-:W-:Y:S01]  /*65430*/  LEA.HI.X.SX32 R5, R6, R2, 0x1, P6 ;  /* 0x0000000206057211 */ /* 0x000fe200030f0eff */
[----:B------:R0:W-:Y:S01]  /*65440*/  @P3 STG.E.U16 [R8.64], R20 ;  /* 0x0000001408003986 */ /* 0x0001e2000c101506 */
[----:B------:R-:W-:Y:S02]  /*65450*/  PRMT R3, R20, 0x7632, R3 ;  /* 0x0000763214037816 */ /* 0x000fe40000000003 */
[----:B0-----:R-:W-:Y:S02]  /*65460*/  LEA R8, P6, R10, R0, 0x1 ;  /* 0x000000000a087211 */ /* 0x001fe400078c08ff */
[----:B------:R-:W-:Y:S02]  /*65470*/  ISETP.LT.AND P3, PT, R18, c[0x0][0x17c], !P0 ;  /* 0x00005f0012007a0c */ /* 0x000fe40004761270 */
[----:B------:R-:W5:Y:S01]  /*65480*/  LDL.LU R18, [R1+0x175c] ;  /* 0x00175c0001127983 */ /* 0x000f620000300800 */
[----:B------:R-:W-:-:S03]  /*65490*/  LEA.HI.X.SX32 R9, R10, R2, 0x1, P6 ;  /* 0x000000020a097211 */ /* 0x000fc600030f0eff */
[----:B------:R-:W5:Y:S04]  /*654a0*/  LDL.LU R29, [R1+0xac] ;  /* 0x0000ac00011d7983 */ /* 0x000f680000300800 */
[----:B------:R0:W-:Y:S01]  /*654b0*/  @P5 STG.E.U16 [R4.64], R3 ;  /* 0x0000000304005986 */ /* 0x0001e2000c101506 */
[----:B---3--:R-:W-:-:S03]  /*654c0*/  ISETP.LT.AND P5, PT, R16, c[0x0][0x17c], !P0 ;  /* 0x00005f0010007a0c */ /* 0x008fc600047a1270 */
[----:B------:R-:W3:Y:S04]  /*654d0*/  LDL.LU R16, [R1+0x1760] ;  /* 0x0017600001107983 */ /* 0x000ee80000300800 */
[----:B------:R1:W-:Y:S01]  /*654e0*/  @P2 STG.E.U16 [R8.64], R24 ;  /* 0x0000001808002986 */ /* 0x0003e2000c101506 */
[----:B------:R-:W-:-:S03]  /*654f0*/  ISETP.LT.AND P2, PT, R14, c[0x0][0x17c], !P0 ;  /* 0x00005f000e007a0c */ /* 0x000fc60004741270 */
[----:B------:R-:W3:Y:S01]  /*65500*/  LDL.LU R14, [R1+0x1764] ;  /* 0x00176400010e7983 */ /* 0x000ee20000300800 */
[----:B------:R-:W-:Y:S02]  /*65510*/  IADD3 R6, R10, c[0x0][0x198], RZ ;  /* 0x000066000a067a10 */ /* 0x000fe40007ffe0ff */
[----:B0-----:R-:W-:Y:S01]  /*65520*/  PRMT R3, R24, 0x7632, R3 ;  /* 0x0000763218037816 */ /* 0x001fe20000000003 */
[----:B------:R-:W3:Y:S01]  /*65530*/  LDL.LU R20, [R1+0x9c] ;  /* 0x00009c0001147983 */ /* 0x000ee20000300800 */
[C---:B------:R-:W-:Y:S02]  /*65540*/  LEA R4, P6, R6.reuse, R0, 0x1 ;  /* 0x0000000006047211 */ /* 0x040fe400078c08ff */
[C---:B------:R-:W-:Y:S02]  /*65550*/  IADD3 R10, R6.reuse, c[0x0][0x198], RZ ;  /* 0x00006600060a7a10 */ /* 0x040fe40007ffe0ff */
[----:B------:R-:W-:Y:S02]  /*65560*/  LEA.HI.X.SX32 R5, R6, R2, 0x1, P6 ;  /* 0x0000000206057211 */ /* 0x000fe400030f0eff */
[----:B-1----:R-:W-:-:S02]  /*65570*/  LEA R8, P6, R10, R0, 0x1 ;  /* 0x000000000a087211 */ /* 0x002fc400078c08ff */
[C---:B------:R-:W-:Y:S01]  /*65580*/  IADD3 R6, R10.reuse, c[0x0][0x198], RZ ;  /* 0x000066000a067a10 */ /* 0x040fe20007ffe0ff */
[----:B------:R0:W-:Y:S01]  /*65590*/  @P1 STG.E.U16 [R4.64], R3 ;  /* 0x0000000304001986 */ /* 0x0001e2000c101506 */
[----:B------:R-:W-:Y:S02]  /*655a0*/  LEA.HI.X.SX32 R9, R10, R2, 0x1, P6 ;  /* 0x000000020a097211 */ /* 0x000fe400030f0eff */
[----:B------:R-:W-:-:S03]  /*655b0*/  IADD3 R10, R6, c[0x0][0x198], RZ ;  /* 0x00006600060a7a10 */ /* 0x000fc60007ffe0ff */
[----:B------:R1:W-:Y:S01]  /*655c0*/  @P4 STG.E.U16 [R8.64], R7 ;  /* 0x0000000708004986 */ /* 0x0003e2000c101506 */
[----:B0-----:R-:W-:-:S04]  /*655d0*/  LEA R4, P6, R6, R0, 0x1 ;  /* 0x0000000006047211 */ /* 0x001fc800078c08ff */
[----:B------:R-:W-:Y:S02]  /*655e0*/  LEA.HI.X.SX32 R5, R6, R2, 0x1, P6 ;  /* 0x0000000206057211 */ /* 0x000fe400030f0eff */
[C---:B------:R-:W-:Y:S02]  /*655f0*/  LEA R6, P6, R10.reuse, R0, 0x1 ;  /* 0x000000000a067211 */ /* 0x040fe400078c08ff */
[----:B----4-:R-:W-:Y:S02]  /*65600*/  ISETP.LT.AND P1, PT, R13, c[0x0][0x17c], !P0 ;  /* 0x00005f000d007a0c */ /* 0x010fe40004721270 */
[----:B------:R-:W4:Y:S01]  /*65610*/  LDL.LU R13, [R1+0x1768] ;  /* 0x00176800010d7983 */ /* 0x000f220000300800 */
[----:B------:R-:W-:Y:S02]  /*65620*/  PRMT R3, R7, 0x7632, R3 ;  /* 0x0000763207037816 */ /* 0x000fe40000000003 */
[C---:B-1----:R-:W-:Y:S02]  /*65630*/  IADD3 R8, R10.reuse, c[0x0][0x198], RZ ;  /* 0x000066000a087a10 */ /* 0x042fe40007ffe0ff */
[----:B------:R-:W-:Y:S01]  /*65640*/  LEA.HI.X.SX32 R7, R10, R2, 0x1, P6 ;  /* 0x000000020a077211 */ /* 0x000fe200030f0eff */
[----:B------:R0:W-:Y:S01]  /*65650*/  @P3 STG.E.U16 [R4.64], R3 ;  /* 0x0000000304003986 */ /* 0x0001e2000c101506 */
[----:B--2---:R-:W-:-:S03]  /*65660*/  ISETP.LT.AND P4, PT, R17, c[0x0][0x17c], !P0 ;  /* 0x00005f0011007a0c */ /* 0x004fc60004781270 */
[----:B------:R-:W2:Y:S04]  /*65670*/  LDL.LU R17, [R1+0x176c] ;  /* 0x00176c0001117983 */ /* 0x000ea80000300800 */
[----:B------:R-:W2:Y:S04]  /*65680*/  LDL.LU R24, [R1+0x8c] ;  /* 0x00008c0001187983 */ /* 0x000ea80000300800 */
[----:B------:R-:W2:Y:S01]  /*65690*/  LDL.LU R10, [R1+0x1774] ;  /* 0x00177400010a7983 */ /* 0x000ea20000300800 */
[----:B0-----:R-:W-:-:S04]  /*656a0*/  LEA R4, P6, R8, R0, 0x1 ;  /* 0x0000000008047211 */ /* 0x001fc800078c08ff */
[----:B------:R-:W-:Y:S02]  /*656b0*/  LEA.HI.X.SX32 R5, R8, R2, 0x1, P6 ;  /* 0x0000000208057211 */ /* 0x000fe400030f0eff */
[----:B-----5:R-:W-:Y:S01]  /*656c0*/  PRMT R3, R29, 0x7632, R3 ;  /* 0x000076321d037816 */ /* 0x020fe20000000003 */
[----:B------:R0:W-:Y:S04]  /*656d0*/  @P5 STG.E.U16 [R6.64], R29 ;  /* 0x0000001d06005986 */ /* 0x0001e8000c101506 */
[----:B------:R1:W-:Y:S01]  /*656e0*/  @P2 STG.E.U16 [R4.64], R3 ;  /* 0x0000000304002986 */ /* 0x0003e2000c101506 */
[----:B---3--:R-:W-:-:S03]  /*656f0*/  ISETP.LT.AND P5, PT, R16, c[0x0][0x17c], !P0 ;  /* 0x00005f0010007a0c */ /* 0x008fc600047a1270 */
[----:B------:R-:W3:Y:S01]  /*65700*/  LDL.LU R16, [R1+0x1778] ;  /* 0x0017780001107983 */ /* 0x000ee20000300800 */
[----:B------:R-:W-:-:S03]  /*65710*/  ISETP.LT.AND P2, PT, R14, c[0x0][0x17c], !P0 ;  /* 0x00005f000e007a0c */ /* 0x000fc60004741270 */
[----:B------:R-:W5:Y:S01]  /*65720*/  LDL.LU R14, [R1+0x1780] ;  /* 0x00178000010e7983 */ /* 0x000f620000300800 */
[----:B------:R-:W-:-:S04]  /*65730*/  IADD3 R9, R8, c[0x0][0x198], RZ ;  /* 0x0000660008097a10 */ /* 0x000fc80007ffe0ff */
[C---:B0-----:R-:W-:Y:S02]  /*65740*/  LEA R6, P6, R9.reuse, R0, 0x1 ;  /* 0x0000000009067211 */ /* 0x041fe400078c08ff */
[C---:B------:R-:W-:Y:S02]  /*65750*/  IADD3 R8, R9.reuse, c[0x0][0x198], RZ ;  /* 0x0000660009087a10 */ /* 0x040fe40007ffe0ff */
[----:B------:R-:W-:Y:S02]  /*65760*/  LEA.HI.X.SX32 R7, R9, R2, 0x1, P6 ;  /* 0x0000000209077211 */ /* 0x000fe400030f0eff */
[----:B-1----:R-:W-:Y:S02]  /*65770*/  LEA R4, P6, R8, R0, 0x1 ;  /* 0x0000000008047211 */ /* 0x002fe400078c08ff */
[----:B------:R-:W-:Y:S02]  /*65780*/  ISETP.LT.AND P3, PT, R18, c[0x0][0x17c], !P0 ;  /* 0x00005f0012007a0c */ /* 0x000fe40004761270 */
[C---:B------:R-:W-:Y:S01]  /*65790*/  IADD3 R9, R8.reuse, c[0x0][0x198], RZ ;  /* 0x0000660008097a10 */ /* 0x040fe20007ffe0ff */
[----:B------:R0:W-:Y:S01]  /*657a0*/  @P1 STG.E.U16 [R6.64], R20 ;  /* 0x0000001406001986 */ /* 0x0001e2000c101506 */
[----:B------:R-:W-:-:S02]  /*657b0*/  LEA.HI.X.SX32 R5, R8, R2, 0x1, P6 ;  /* 0x0000000208057211 */ /* 0x000fc400030f0eff */
[----:B------:R-:W-:Y:S02]  /*657c0*/  PRMT R3, R20, 0x7632, R3 ;  /* 0x0000763214037816 */ /* 0x000fe40000000003 */
[----:B0-----:R-:W-:-:S04]  /*657d0*/  LEA R6, P6, R9, R0, 0x1 ;  /* 0x0000000009067211 */ /* 0x001fc800078c08ff */
[----:B------:R-:W-:Y:S01]  /*657e0*/  LEA.HI.X.SX32 R7, R9, R2, 0x1, P6 ;  /* 0x0000000209077211 */ /* 0x000fe200030f0eff */
[----:B------:R0:W-:Y:S01]  /*657f0*/  @P4 STG.E.U16 [R4.64], R3 ;  /* 0x0000000304004986 */ /* 0x0001e2000c101506 */
[----:B----4-:R-:W-:-:S03]  /*65800*/  ISETP.LT.AND P1, PT, R13, c[0x0][0x17c], !P0 ;  /* 0x00005f000d007a0c */ /* 0x010fc60004721270 */
[----:B------:R-:W4:Y:S04]  /*65810*/  LDL.LU R13, [R1+0x1784] ;  /* 0x00178400010d7983 */ /* 0x000f280000300800 */
[----:B------:R-:W4:Y:S04]  /*65820*/  LDL.LU R20, [R1+0x6c] ;  /* 0x00006c0001147983 */ /* 0x000f280000300800 */
[----:B------:R-:W4:Y:S01]  /*65830*/  LDL.LU R18, [R1+0x178c] ;  /* 0x00178c0001127983 */ /* 0x000f220000300800 */
[----:B------:R-:W-:-:S04]  /*65840*/  IADD3 R8, R9, c[0x0][0x198], RZ ;  /* 0x0000660009087a10 */ /* 0x000fc80007ffe0ff */
[C---:B0-----:R-:W-:Y:S02]  /*65850*/  LEA R4, P6, R8.reuse, R0, 0x1 ;  /* 0x0000000008047211 */ /* 0x041fe400078c08ff */
[----:B------:R-:W-:Y:S01]  /*65860*/  IADD3 R9, R8, c[0x0][0x198], RZ ;  /* 0x0000660008097a10 */ /* 0x000fe20007ffe0ff */
[----:B--2---:R0:W-:Y:S01]  /*65870*/  @P3 STG.E.U16 [R6.64], R24 ;  /* 0x0000001806003986 */ /* 0x0041e2000c101506 */
[----:B------:R-:W-:-:S03]  /*65880*/  ISETP.LT.AND P3, PT, R10, c[0x0][0x17c], !P0 ;  /* 0x00005f000a007a0c */ /* 0x000fc60004761270 */
[----:B------:R-:W2:Y:S01]  /*65890*/  LDL.LU R10, [R1+0x1790] ;  /* 0x00179000010a7983 */ /* 0x000ea20000300800 */
[----:B------:R-:W-:-:S03]  /*658a0*/  PRMT R3, R24, 0x7632, R3 ;  /* 0x0000763218037816 */ /* 0x000fc60000000003 */
[----:B0-----:R-:W2:Y:S01]  /*658b0*/  LDL.LU R24, [R1+0x3c] ;  /* 0x00003c0001187983 */ /* 0x001ea20000300800 */
[----:B------:R-:W-:Y:S02]  /*658c0*/  LEA.HI.X.SX32 R5, R8, R2, 0x1, P6 ;  /* 0x0000000208057211 */ /* 0x000fe400030f0eff */
[----:B------:R-:W-:-:S04]  /*658d0*/  LEA R6, P6, R9, R0, 0x1 ;  /* 0x0000000009067211 */ /* 0x000fc800078c08ff */
[----:B------:R-:W-:Y:S01]  /*658e0*/  LEA.HI.X.SX32 R7, R9, R2, 0x1, P6 ;  /* 0x0000000209077211 */ /* 0x000fe200030f0eff */
[----:B------:R0:W-:Y:S01]  /*658f0*/  @P5 STG.E.U16 [R4.64], R3 ;  /* 0x0000000304005986 */ /* 0x0001e2000c101506 */
[----:B------:R-:W-:-:S03]  /*65900*/  ISETP.LT.AND P4, PT, R17, c[0x0][0x17c], !P0 ;  /* 0x00005f0011007a0c */ /* 0x000fc60004781270 */
[----:B------:R-:W2:Y:S04]  /*65910*/  LDL.LU R17, [R1+0x1798] ;  /* 0x0017980001117983 */ /* 0x000ea80000300800 */
[----:B------:R1:W-:Y:S01]  /*65920*/  @P2 STG.E.U16 [R6.64], R11 ;  /* 0x0000000b06002986 */ /* 0x0003e2000c101506 */
[----:B---3--:R-:W-:-:S03]  /*65930*/  ISETP.LT.AND P5, PT, R16, c[0x0][0x17c], !P0 ;  /* 0x00005f0010007a0c */ /* 0x008fc600047a1270 */
[----:B------:R-:W3:Y:S04]  /*65940*/  LDL.LU R16, [R1+0x179c] ;  /* 0x00179c0001107983 */ /* 0x000ee80000300800 */
[----:B------:R-:W3:Y:S01]  /*65950*/  LDL.LU R29, [R1+0x2c] ;  /* 0x00002c00011d7983 */ /* 0x000ee20000300800 */
[----:B-----5:R-:W-:-:S03]  /*65960*/  ISETP.LT.AND P2, PT, R14, c[0x0][0x17c], !P0 ;  /* 0x00005f000e007a0c */ /* 0x020fc60004741270 */
[----:B------:R-:W5:Y:S01]  /*65970*/  LDL.LU R14, [R1+0x17a4] ;  /* 0x0017a400010e7983 */ /* 0x000f620000300800 */
[----:B------:R-:W-:-:S04]  /*65980*/  IADD3 R8, R9, c[0x0][0x198], RZ ;  /* 0x0000660009087a10 */ /* 0x000fc80007ffe0ff */
[C---:B0-----:R-:W-:Y:S02]  /*65990*/  LEA R4, P6, R8.reuse, R0, 0x1 ;  /* 0x0000000008047211 */ /* 0x041fe400078c08ff */
[C---:B------:R-:W-:Y:S02]  /*659a0*/  IADD3 R9, R8.reuse, c[0x0][0x198], RZ ;  /* 0x0000660008097a10 */ /* 0x040fe40007ffe0ff */
[----:B------:R-:W-:Y:S02]  /*659b0*/  PRMT R3, R11, 0x7632, R3 ;  /* 0x000076320b037816 */ /* 0x000fe40000000003 */
[----:B------:R-:W-:Y:S02]  /*659c0*/  LEA.HI.X.SX32 R5, R8, R2, 0x1, P6 ;  /* 0x0000000208057211 */ /* 0x000fe400030f0eff */
[C---:B-1----:R-:W-:Y:S02]  /*659d0*/  LEA R6, P6, R9.reuse, R0, 0x1 ;  /* 0x0000000009067211 */ /* 0x042fe400078c08ff */
[C---:B------:R-:W-:Y:S01]  /*659e0*/  IADD3 R8, R9.reuse, c[0x0][0x198], RZ ;  /* 0x0000660009087a10 */ /* 0x040fe20007ffe0ff */
[----:B------:R0:W-:Y:S01]  /*659f0*/  @P1 STG.E.U16 [R4.64], R3 ;  /* 0x0000000304001986 */ /* 0x0001e2000c101506 */
[----:B------:R-:W-:-:S02]  /*65a00*/  LEA.HI.X.SX32 R7, R9, R2, 0x1, P6 ;  /* 0x0000000209077211 */ /* 0x000fc400030f0eff */
[C---:B------:R-:W-:Y:S02]  /*65a10*/  IADD3 R9, R8.reuse, c[0x0][0x198], RZ ;  /* 0x0000660008097a10 */ /* 0x040fe40007ffe0ff */
[----:B0-----:R-:W-:-:S04]  /*65a20*/  LEA R4, P6, R8, R0, 0x1 ;  /* 0x0000000008047211 */ /* 0x001fc800078c08ff */
[----:B------:R-:W-:Y:S02]  /*65a30*/  LEA.HI.X.SX32 R5, R8, R2, 0x1, P6 ;  /* 0x0000000208057211 */ /* 0x000fe400030f0eff */
[----:B----4-:R-:W-:Y:S02]  /*65a40*/  ISETP.LT.AND P1, PT, R13, c[0x0][0x17c], !P0 ;  /* 0x00005f000d007a0c */ /* 0x010fe40004721270 */
[----:B------:R-:W4:Y:S01]  /*65a50*/  LDL.LU R13, [R1+0x17a8] ;  /* 0x0017a800010d7983 */ /* 0x000f220000300800 */
[----:B------:R-:W-:-:S03]  /*65a60*/  PRMT R3, R20, 0x7632, R3 ;  /* 0x0000763214037816 */ /* 0x000fc60000000003 */
[----:B------:R0:W-:Y:S04]  /*65a70*/  @P4 STG.E.U16 [R6.64], R20 ;  /* 0x0000001406004986 */ /* 0x0001e8000c101506 */
[----:B------:R-:W-:Y:S01]  /*65a80*/  @P3 STG.E.U16 [R4.64], R3 ;  /* 0x0000000304003986 */ /* 0x000fe2000c101506 */
[----:B0-----:R-:W-:-:S04]  /*65a90*/  LEA R6, P6, R9, R0, 0x1 ;  /* 0x0000000009067211 */ /* 0x001fc800078c08ff */
[C---:B------:R-:W-:Y:S02]  /*65aa0*/  LEA.HI.X.SX32 R7, R9.reuse, R2, 0x1, P6 ;  /* 0x0000000209077211 */ /* 0x040fe400030f0eff */
[----:B------:R-:W-:Y:S02]  /*65ab0*/  IADD3 R11, R9, c[0x0][0x198], RZ ;  /* 0x00006600090b7a10 */ /* 0x000fe40007ffe0ff */
[----:B--2---:R-:W-:Y:S02]  /*65ac0*/  ISETP.LT.AND P3, PT, R10, c[0x0][0x17c], !P0 ;  /* 0x00005f000a007a0c */ /* 0x004fe40004761270 */
[----:B------:R-:W2:Y:S01]  /*65ad0*/  LDL.LU R10, [R1+0x17a0] ;  /* 0x0017a000010a7983 */ /* 0x000ea20000300800 */
[----:B------:R-:W-:-:S03]  /*65ae0*/  PRMT R8, R24, 0x7632, R8 ;  /* 0x0000763218087816 */ /* 0x000fc60000000008 */
[----:B------:R0:W-:Y:S04]  /*65af0*/  @P5 STG.E.U16 [R6.64], R24 ;  /* 0x0000001806005986 */ /* 0x0001e8000c101506 */
[----:B------:R-:W2:Y:S01]  /*65b00*/  LDL.LU R20, [R1+0x1794] ;  /* 0x0017940001147983 */ /* 0x000ea20000300800 */
[----:B------:R-:W-:-:S03]  /*65b10*/  IADD3 R9, R11, c[0x0][0x198], RZ ;  /* 0x000066000b097a10 */ /* 0x000fc60007ffe0ff */
[----:B0-----:R-:W2:Y:S01]  /*65b20*/  LDL.LU R24, [R1+0x1c] ;  /* 0x00001c0001187983 */ /* 0x001ea20000300800 */
[-C--:B------:R-:W-:Y:S02]  /*65b30*/  LEA R4, P6, R11, R0.reuse, 0x1 ;  /* 0x000000000b047211 */ /* 0x080fe400078c08ff */
[----:B------:R-:W-:Y:S02]  /*65b40*/  LEA R6, P5, R9, R0, 0x1 ;  /* 0x0000000009067211 */ /* 0x000fe400078a08ff */
[-C--:B------:R-:W-:Y:S02]  /*65b50*/  LEA.HI.X.SX32 R5, R11, R2.reuse, 0x1, P6 ;  /* 0x000000020b057211 */ /* 0x080fe400030f0eff */
[----:B------:R-:W-:-:S03]  /*65b60*/  LEA.HI.X.SX32 R7, R9, R2, 0x1, P5 ;  /* 0x0000000209077211 */ /* 0x000fc600028f0eff */
[----:B------:R0:W-:Y:S01]  /*65b70*/  @P2 STG.E.U16 [R4.64], R8 ;  /* 0x0000000804002986 */ /* 0x0001e2000c101506 */
[----:B------:R-:W-:Y:S02]  /*65b80*/  ISETP.LT.AND P4, PT, R18, c[0x0][0x17c], !P0 ;  /* 0x00005f0012007a0c */ /* 0x000fe40004781270 */
[----:B---3--:R-:W-:Y:S01]  /*65b90*/  ISETP.LT.AND P2, PT, R16, c[0x0][0x17c], !P0 ;  /* 0x00005f0010007a0c */ /* 0x008fe20004741270 */
[----:B------:R1:W-:Y:S01]  /*65ba0*/  @P1 STG.E.U16 [R6.64], R29 ;  /* 0x0000001d06001986 */ /* 0x0003e2000c101506 */
[----:B-----5:R-:W-:-:S03]  /*65bb0*/  ISETP.LT.AND P1, PT, R14, c[0x0][0x17c], !P0 ;  /* 0x00005f000e007a0c */ /* 0x020fc60004721270 */
[----:B------:R-:W3:Y:S04]  /*65bc0*/  LDL.LU R14, [R1+0x1788] ;  /* 0x00178800010e7983 */ /* 0x000ee80000300800 */
[----:B------:R-:W5:Y:S04]  /*65bd0*/  LDL.LU R18, [R1+0x177c] ;  /* 0x00177c0001127983 */ /* 0x000f680000300800 */
[----:B------:R-:W5:Y:S01]  /*65be0*/  LDL.LU R16, [R1+0x1770] ;  /* 0x0017700001107983 */ /* 0x000f620000300800 */
[----:B------:R-:W-:-:S04]  /*65bf0*/  IADD3 R11, R9, c[0x0][0x198], RZ ;  /* 0x00006600090b7a10 */ /* 0x000fc80007ffe0ff */
[C---:B0-----:R-:W-:Y:S02]  /*65c00*/  LEA R4, P5, R11.reuse, R0, 0x1 ;  /* 0x000000000b047211 */ /* 0x041fe400078a08ff */
[----:B------:R-:W-:Y:S02]  /*65c10*/  IADD3 R3, R11, c[0x0][0x198], RZ ;  /* 0x000066000b037a10 */ /* 0x000fe40007ffe0ff */
[----:B------:R-:W-:Y:S02]  /*65c20*/  PRMT R12, R29, 0x7632, R12 ;  /* 0x000076321d0c7816 */ /* 0x000fe4000000000c */
[----:B------:R-:W-:Y:S02]  /*65c30*/  LEA.HI.X.SX32 R5, R11, R2, 0x1, P5 ;  /* 0x000000020b057211 */ /* 0x000fe400028f0eff */
[----:B------:R-:W-:Y:S02]  /*65c40*/  ISETP.LT.AND P6, PT, R17, c[0x0][0x17c], !P0 ;  /* 0x00005f0011007a0c */ /* 0x000fe400047c1270 */
[----:B-1----:R-:W-:-:S02]  /*65c50*/  LEA R6, P5, R3, R0, 0x1 ;  /* 0x0000000003067211 */ /* 0x002fc400078a08ff */
[C---:B------:R-:W-:Y:S01]  /*65c60*/  IADD3 R9, R3.reuse, c[0x0][0x198], RZ ;  /* 0x0000660003097a10 */ /* 0x040fe20007ffe0ff */
[----:B------:R0:W-:Y:S01]  /*65c70*/  @P4 STG.E.U16 [R4.64], R12 ;  /* 0x0000000c04004986 */ /* 0x0001e2000c101506 */
[----:B------:R-:W-:Y:S02]  /*65c80*/  LEA.HI.X.SX32 R7, R3, R2, 0x1, P5 ;  /* 0x0000000203077211 */ /* 0x000fe400028f0eff */
[C---:B------:R-:W-:Y:S02]  /*65c90*/  LEA R8, P4, R9.reuse, R0, 0x1 ;  /* 0x0000000009087211 */ /* 0x040fe400078808ff */
[C---:B------:R-:W-:Y:S02]  /*65ca0*/  IADD3 R3, R9.reuse, c[0x0][0x198], RZ ;  /* 0x0000660009037a10 */ /* 0x040fe40007ffe0ff */
[----:B------:R-:W-:Y:S01]  /*65cb0*/  LEA.HI.X.SX32 R9, R9, R2, 0x1, P4 ;  /* 0x0000000209097211 */ /* 0x000fe200020f0eff */
[----:B------:R-:W-:Y:S01]  /*65cc0*/  @P3 STG.E.U16 [R6.64], R15 ;  /* 0x0000000f06003986 */ /* 0x000fe2000c101506 */
[----:B----4-:R-:W-:-:S02]  /*65cd0*/  ISETP.LT.AND P5, PT, R13, c[0x0][0x17c], !P0 ;  /* 0x00005f000d007a0c */ /* 0x010fc400047a1270 */
[----:B0-----:R-:W-:Y:S02]  /*65ce0*/  PRMT R5, R15, 0x7632, R5 ;  /* 0x000076320f057816 */ /* 0x001fe40000000005 */
[----:B------:R-:W-:-:S03]  /*65cf0*/  IADD3 R13, R3, c[0x0][0x198], RZ ;  /* 0x00006600030d7a10 */ /* 0x000fc60007ffe0ff */
[----:B------:R0:W-:Y:S01]  /*65d00*/  @P6 STG.E.U16 [R8.64], R5 ;  /* 0x0000000508006986 */ /* 0x0001e2000c101506 */
[C---:B------:R-:W-:Y:S02]  /*65d10*/  IADD3 R17, R13.reuse, c[0x0][0x198], RZ ;  /* 0x000066000d117a10 */ /* 0x040fe40007ffe0ff */
[----:B------:R-:W-:-:S04]  /*65d20*/  LEA R4, P6, R13, R0, 0x1 ;  /* 0x000000000d047211 */ /* 0x000fc800078c08ff */
[----:B0-----:R-:W-:Y:S02]  /*65d30*/  LEA.HI.X.SX32 R5, R13, R2, 0x1, P6 ;  /* 0x000000020d057211 */ /* 0x001fe400030f0eff */
[----:B--2---:R-:W-:Y:S02]  /*65d40*/  ISETP.LT.AND P4, PT, R10, c[0x0][0x17c], !P0 ;  /* 0x00005f000a007a0c */ /* 0x004fe40004781270 */
[----:B------:R-:W-:-:S04]  /*65d50*/  LEA R10, P3, R3, R0, 0x1 ;  /* 0x00000000030a7211 */ /* 0x000fc800078608ff */
[----:B------:R-:W-:Y:S02]  /*65d60*/  LEA.HI.X.SX32 R11, R3, R2, 0x1, P3 ;  /* 0x00000002030b7211 */ /* 0x000fe400018f0eff */
[----:B------:R-:W-:-:S04]  /*65d70*/  IADD3 R3, R17, c[0x0][0x198], RZ ;  /* 0x0000660011037a10 */ /* 0x000fc80007ffe0ff */
[----:B------:R-:W-:Y:S02]  /*65d80*/  IADD3 R13, R3, c[0x0][0x198], RZ ;  /* 0x00006600030d7a10 */ /* 0x000fe40007ffe0ff */
[----:B------:R-:W-:Y:S01]  /*65d90*/  PRMT R7, R24, 0x7632, R7 ;  /* 0x0000763218077816 */ /* 0x000fe20000000007 */
[----:B------:R-:W-:Y:S01]  /*65da0*/  @P2 STG.E.U16 [R10.64], R24 ;  /* 0x000000180a002986 */ /* 0x000fe2000c101506 */
[----:B------:R-:W-:-:S03]  /*65db0*/  IADD3 R15, R13, c[0x0][0x198], RZ ;  /* 0x000066000d0f7a10 */ /* 0x000fc60007ffe0ff */
[----:B------:R0:W-:Y:S01]  /*65dc0*/  @P1 STG.E.U16 [R4.64], R7 ;  /* 0x0000000704001986 */ /* 0x0001e2000c101506 */
[-C--:B------:R-:W-:Y:S02]  /*65dd0*/  LEA R6, P1, R17, R0.reuse, 0x1 ;  /* 0x0000000011067211 */ /* 0x080fe400078208ff */
[-C--:B------:R-:W-:Y:S02]  /*65de0*/  LEA R12, P6, R13, R0.reuse, 0x1 ;  /* 0x000000000d0c7211 */ /* 0x080fe400078c08ff */
[----:B------:R-:W-:Y:S02]  /*65df0*/  LEA R8, P2, R3, R0, 0x1 ;  /* 0x0000000003087211 */ /* 0x000fe400078408ff */
[-C--:B0-----:R-:W-:Y:S02]  /*65e00*/  LEA.HI.X.SX32 R7, R17, R2.reuse, 0x1, P1 ;  /* 0x0000000211077211 */ /* 0x081fe400008f0eff */
[----:B------:R-:W-:Y:S02]  /*65e10*/  IADD3 R17, R15, c[0x0][0x198], RZ ;  /* 0x000066000f117a10 */ /* 0x000fe40007ffe0ff */
[----:B------:R-:W-:-:S02]  /*65e20*/  LEA.HI.X.SX32 R13, R13, R2, 0x1, P6 ;  /* 0x000000020d0d7211 */ /* 0x000fc400030f0eff */
[----:B------:R-:W-:Y:S02]  /*65e30*/  LEA R4, P1, R17, R0, 0x1 ;  /* 0x0000000011047211 */ /* 0x000fe400078208ff */
[----:B------:R-:W-:Y:S02]  /*65e40*/  LEA.HI.X.SX32 R9, R3, R2, 0x1, P2 ;  /* 0x0000000203097211 */ /* 0x000fe400010f0eff */
[----:B------:R-:W-:Y:S02]  /*65e50*/  LEA R10, P6, R15, R0, 0x1 ;  /* 0x000000000f0a7211 */ /* 0x000fe400078c08ff */
[----:B------:R-:W-:Y:S02]  /*65e60*/  ISETP.LT.AND P3, PT, R20, c[0x0][0x17c], !P0 ;  /* 0x00005f0014007a0c */ /* 0x000fe40004761270 */
[C---:B------:R-:W-:Y:S02]  /*65e70*/  IADD3 R3, R17.reuse, c[0x0][0x198], RZ ;  /* 0x0000660011037a10 */ /* 0x040fe40007ffe0ff */
[----:B------:R-:W-:-:S02]  /*65e80*/  LEA.HI.X.SX32 R5, R17, R2, 0x1, P1 ;  /* 0x0000000211057211 */ /* 0x000fc400008f0eff */
[----:B------:R-:W-:Y:S01]  /*65e90*/  LEA.HI.X.SX32 R11, R15, R2, 0x1, P6 ;  /* 0x000000020f0b7211 */ /* 0x000fe200030f0eff */
[----:B------:R0:W-:Y:S01]  /*65ea0*/  @P5 STG.E.U16 [R6.64], R27 ;  /* 0x0000001b06005986 */ /* 0x0001e2000c101506 */
[----:B---3--:R-:W-:Y:S02]  /*65eb0*/  ISETP.LT.AND P2, PT, R14, c[0x0][0x17c], !P0 ;  /* 0x00005f000e007a0c */ /* 0x008fe40004741270 */
[----:B------:R-:W-:Y:S02]  /*65ec0*/  LEA R14, P6, R3, R0, 0x1 ;  /* 0x00000000030e7211 */ /* 0x000fe400078c08ff */
[----:B-----5:R-:W-:Y:S02]  /*65ed0*/  ISETP.LT.AND P1, PT, R18, c[0x0][0x17c], !P0 ;  /* 0x00005f0012007a0c */ /* 0x020fe40004721270 */
[----:B------:R-:W-:Y:S02]  /*65ee0*/  ISETP.LT.AND P0, PT, R16, c[0x0][0x17c], !P0 ;  /* 0x00005f0010007a0c */ /* 0x000fe40004701270 */
[----:B------:R-:W-:-:S02]  /*65ef0*/  PRMT R0, R27, 0x7632, R0 ;  /* 0x000076321b007816 */ /* 0x000fc40000000000 */
[----:B------:R-:W-:Y:S02]  /*65f00*/  LEA.HI.X.SX32 R15, R3, R2, 0x1, P6 ;  /* 0x00000002030f7211 */ /* 0x000fe400030f0eff */
[----:B------:R-:W-:Y:S01]  /*65f10*/  PRMT R2, R19, 0x7632, R2 ;  /* 0x0000763213027816 */ /* 0x000fe20000000002 */
[----:B------:R0:W-:Y:S04]  /*65f20*/  @P4 STG.E.U16 [R8.64], R0 ;  /* 0x0000000008004986 */ /* 0x0001e8000c101506 */
[----:B------:R0:W-:Y:S04]  /*65f30*/  @P3 STG.E.U16 [R12.64], R19 ;  /* 0x000000130c003986 */ /* 0x0001e8000c101506 */
[----:B------:R0:W-:Y:S04]  /*65f40*/  @P2 STG.E.U16 [R10.64], R2 ;  /* 0x000000020a002986 */ /* 0x0001e8000c101506 */
[----:B------:R0:W-:Y:S01]  /*65f50*/  @P1 STG.E.U16 [R4.64], R23 ;  /* 0x0000001704001986 */ /* 0x0001e2000c101506 */
[----:B------:R-:W-:Y:S05]  /*65f60*/  @!P0 EXIT ;  /* 0x000000000000894d */ /* 0x000fea0003800000 */
[----:B0-----:R-:W-:-:S05]  /*65f70*/  PRMT R7, R23, 0x7632, R7 ;  /* 0x0000763217077816 */ /* 0x001fca0000000007 */
[----:B------:R-:W-:Y:S01]  /*65f80*/  STG.E.U16 [R14.64], R7 ;  /* 0x000000070e007986 */ /* 0x000fe2000c101506 */
[----:B------:R-:W-:Y:S05]  /*65f90*/  EXIT ;  /* 0x000000000000794d */ /* 0x000fea0003800000 */
.L_x_4:
[----:B------:R-:W-:-:S00]  /*65fa0*/  BRA `(.L_x_4) ;  /* 0xfffffff000007947 */ /* 0x000fc0000383ffff */
[----:B------:R-:W-:-:S00]  /*65fb0*/  NOP ;  /* 0x0000000000007918 */ /* 0x000fc00000000000 */
        /* <DEDUP_REMOVED lines=12> */
.L_x_5:


//--------------------- .nv.shared.matmul_kernel  --------------------------
	.section	.nv.shared.matmul_kernel,"aw",@nobits
	.sectionflags	@""
	.align	16
